	.target	sm_100a

	.elftype	@"ET_EXEC"


//--------------------- .note.nv.tkinfo           --------------------------
	.section	.note.nv.tkinfo,"",@"SHT_NOTE"
	.sectionflags	@"SHF_NOTE_NV_TKINFO"
	.tkinfo
        /*0018*/ 	.word	0x00000002
        /*0030*/ 	.string	""
        /*0030*/ 	.string	"ptxas"
        /*0030*/ 	.string	"Cuda compilation tools, release 13.0, V13.0.88"
        /*0030*/ 	.string	"Build cuda_13.0.r13.0/compiler.36424714_0"
        /*0030*/ 	.string	"-arch sm_100a -m 64 "



//--------------------- .note.nv.cuinfo           --------------------------
	.section	.note.nv.cuinfo,"",@"SHT_NOTE"
	.sectionflags	@"SHF_NOTE_NV_CUINFO"
        /*0018*/ 	.short	0x0002
        /*001a*/ 	.short	0x0064
        /*001c*/ 	.short	0x0082
	.zero		2


//--------------------- .nv.info                  --------------------------
	.section	.nv.info,"",@"SHT_CUDA_INFO"
	.align	4


	//----- nvinfo : EIATTR_REGCOUNT
	.align		4
        /*0000*/ 	.byte	0x04, 0x2f
        /*0002*/ 	.short	(.L_12 - .L_11)
	.align		4
.L_11:
        /*0004*/ 	.word	index@(_ZN7cutlass6KernelINS_4gemm6kernel15Rank2KUniversalINS1_11threadblock13MmaMultistageINS1_9GemmShapeILi64ELi64ELi16EEENS_9transform11threadblock28PredicatedTileAccessIteratorINS_11MatrixShapeILi64ELi16EEEdNS_6layout11ColumnMajorELi1ENS8_31PitchLinearWarpStripedThreadMapINS_16PitchLinearShapeILi64ELi16EEELi128ENSG_ILi16ELi2EEELi1EEENS_5ArrayIdLi1ELb1EEELb0ENSD_9NoPermuteEEENS9_25RegularTileAccessIteratorISC_dNSD_43ColumnMajorTensorOpMultiplicandCongruous64bELi1ESJ_Li8EEELNS_4arch14CacheOperation4KindE0ENSA_INSB_ILi16ELi64EEEdNSD_8RowMajorELi0ESJ_SL_Lb0ESM_EENSO_ISU_dNSD_40RowMajorTensorOpMultiplicandCongruous64bELi0ESJ_Li8EEELST_0EdSV_NS4_9MmaPolicyINS1_4warp11MmaTensorOpINS6_ILi32ELi32ELi16EEEdSP_dSX_dSV_NS10_17MmaTensorOpPolicyINSR_3MmaINS6_ILi8ELi8ELi4EEELi32EdSV_dSE_dSV_NSR_13OpMultiplyAddEEENSB_ILi1ELi1EEEEELi1ELb0EbEENSB_ILi0ELi0EEES1B_Li1EEELi3ELNS1_23SharedMemoryClearOptionE0EbEES1E_NS_8epilogue11threadblock8EpilogueIS7_S1A_Li1ENS1G_27PredicatedTileIteratorBlas3INS1G_26OutputTileOptimalThreadMapINS1G_15OutputTileShapeILi64ELi8ELi2ELi1ELi1EEENS1K_ILi1ELi4ELi1ELi1ELi4EEELi128ELi1ELi64EEEdLNS_8BlasModeE1EEENS1F_4warp24FragmentIteratorTensorOpIS12_S15_dNSK_IdLi2ELb1EEESV_EENS1Q_20TileIteratorTensorOpIS12_S15_dSV_EENS1G_18SharedLoadIteratorINS1N_18CompactedThreadMapEdLi8EEENS1F_6thread17LinearCombinationIdLi1EddLNS1Z_9ScaleType4KindE0ELNS_15FloatRoundStyleE2EdEENSB_ILi0ELi4EEELi1ELi1EEENS4_30GemmIdentityThreadblockSwizzleILi1EEELNS_8FillModeE2ELS1O_1EEEEEvNT_6ParamsE)
        /*0008*/ 	.word	0x000000a2


	//----- nvinfo : EIATTR_FRAME_SIZE
	.align		4
.L_12:
        /*000c*/ 	.byte	0x04, 0x11
        /*000e*/ 	.short	(.L_14 - .L_13)
	.align		4
.L_13:
        /*0010*/ 	.word	index@($__internal_1_$__cuda_sm20_rem_u64)
        /*0014*/ 	.word	0x00000000


	//----- nvinfo : EIATTR_FRAME_SIZE
	.align		4
.L_14:
        /*0018*/ 	.byte	0x04, 0x11
        /*001a*/ 	.short	(.L_16 - .L_15)
	.align		4
.L_15:
        /*001c*/ 	.word	index@($__internal_0_$__cuda_sm20_div_u64)
        /*0020*/ 	.word	0x00000000


	//----- nvinfo : EIATTR_FRAME_SIZE
	.align		4
.L_16:
        /*0024*/ 	.byte	0x04, 0x11
        /*0026*/ 	.short	(.L_18 - .L_17)
	.align		4
.L_17:
        /*0028*/ 	.word	index@(_ZN7cutlass6KernelINS_4gemm6kernel15Rank2KUniversalINS1_11threadblock13MmaMultistageINS1_9GemmShapeILi64ELi64ELi16EEENS_9transform11threadblock28PredicatedTileAccessIteratorINS_11MatrixShapeILi64ELi16EEEdNS_6layout11ColumnMajorELi1ENS8_31PitchLinearWarpStripedThreadMapINS_16PitchLinearShapeILi64ELi16EEELi128ENSG_ILi16ELi2EEELi1EEENS_5ArrayIdLi1ELb1EEELb0ENSD_9NoPermuteEEENS9_25RegularTileAccessIteratorISC_dNSD_43ColumnMajorTensorOpMultiplicandCongruous64bELi1ESJ_Li8EEELNS_4arch14CacheOperation4KindE0ENSA_INSB_ILi16ELi64EEEdNSD_8RowMajorELi0ESJ_SL_Lb0ESM_EENSO_ISU_dNSD_40RowMajorTensorOpMultiplicandCongruous64bELi0ESJ_Li8EEELST_0EdSV_NS4_9MmaPolicyINS1_4warp11MmaTensorOpINS6_ILi32ELi32ELi16EEEdSP_dSX_dSV_NS10_17MmaTensorOpPolicyINSR_3MmaINS6_ILi8ELi8ELi4EEELi32EdSV_dSE_dSV_NSR_13OpMultiplyAddEEENSB_ILi1ELi1EEEEELi1ELb0EbEENSB_ILi0ELi0EEES1B_Li1EEELi3ELNS1_23SharedMemoryClearOptionE0EbEES1E_NS_8epilogue11threadblock8EpilogueIS7_S1A_Li1ENS1G_27PredicatedTileIteratorBlas3INS1G_26OutputTileOptimalThreadMapINS1G_15OutputTileShapeILi64ELi8ELi2ELi1ELi1EEENS1K_ILi1ELi4ELi1ELi1ELi4EEELi128ELi1ELi64EEEdLNS_8BlasModeE1EEENS1F_4warp24FragmentIteratorTensorOpIS12_S15_dNSK_IdLi2ELb1EEESV_EENS1Q_20TileIteratorTensorOpIS12_S15_dSV_EENS1G_18SharedLoadIteratorINS1N_18CompactedThreadMapEdLi8EEENS1F_6thread17LinearCombinationIdLi1EddLNS1Z_9ScaleType4KindE0ELNS_15FloatRoundStyleE2EdEENSB_ILi0ELi4EEELi1ELi1EEENS4_30GemmIdentityThreadblockSwizzleILi1EEELNS_8FillModeE2ELS1O_1EEEEEvNT_6ParamsE)
        /*002c*/ 	.word	0x00000000


	//----- nvinfo : EIATTR_MIN_STACK_SIZE
	.align		4
.L_18:
        /*0030*/ 	.byte	0x04, 0x12
        /*0032*/ 	.short	(.L_20 - .L_19)
	.align		4
.L_19:
        /*0034*/ 	.word	index@(_ZN7cutlass6KernelINS_4gemm6kernel15Rank2KUniversalINS1_11threadblock13MmaMultistageINS1_9GemmShapeILi64ELi64ELi16EEENS_9transform11threadblock28PredicatedTileAccessIteratorINS_11MatrixShapeILi64ELi16EEEdNS_6layout11ColumnMajorELi1ENS8_31PitchLinearWarpStripedThreadMapINS_16PitchLinearShapeILi64ELi16EEELi128ENSG_ILi16ELi2EEELi1EEENS_5ArrayIdLi1ELb1EEELb0ENSD_9NoPermuteEEENS9_25RegularTileAccessIteratorISC_dNSD_43ColumnMajorTensorOpMultiplicandCongruous64bELi1ESJ_Li8EEELNS_4arch14CacheOperation4KindE0ENSA_INSB_ILi16ELi64EEEdNSD_8RowMajorELi0ESJ_SL_Lb0ESM_EENSO_ISU_dNSD_40RowMajorTensorOpMultiplicandCongruous64bELi0ESJ_Li8EEELST_0EdSV_NS4_9MmaPolicyINS1_4warp11MmaTensorOpINS6_ILi32ELi32ELi16EEEdSP_dSX_dSV_NS10_17MmaTensorOpPolicyINSR_3MmaINS6_ILi8ELi8ELi4EEELi32EdSV_dSE_dSV_NSR_13OpMultiplyAddEEENSB_ILi1ELi1EEEEELi1ELb0EbEENSB_ILi0ELi0EEES1B_Li1EEELi3ELNS1_23SharedMemoryClearOptionE0EbEES1E_NS_8epilogue11threadblock8EpilogueIS7_S1A_Li1ENS1G_27PredicatedTileIteratorBlas3INS1G_26OutputTileOptimalThreadMapINS1G_15OutputTileShapeILi64ELi8ELi2ELi1ELi1EEENS1K_ILi1ELi4ELi1ELi1ELi4EEELi128ELi1ELi64EEEdLNS_8BlasModeE1EEENS1F_4warp24FragmentIteratorTensorOpIS12_S15_dNSK_IdLi2ELb1EEESV_EENS1Q_20TileIteratorTensorOpIS12_S15_dSV_EENS1G_18SharedLoadIteratorINS1N_18CompactedThreadMapEdLi8EEENS1F_6thread17LinearCombinationIdLi1EddLNS1Z_9ScaleType4KindE0ELNS_15FloatRoundStyleE2EdEENSB_ILi0ELi4EEELi1ELi1EEENS4_30GemmIdentityThreadblockSwizzleILi1EEELNS_8FillModeE2ELS1O_1EEEEEvNT_6ParamsE)
        /*0038*/ 	.word	0x00000000
.L_20:


//--------------------- .nv.compat                --------------------------
	.section	.nv.compat,"",@"SHT_CUDA_COMPAT_INFO"
	.align	4
        /*0000*/ 	.byte	0x02, 0x09, 0x01, 0x00, 0x02, 0x02, 0x01, 0x00, 0x02, 0x05, 0x05, 0x00, 0x03, 0x07, 0x01, 0x01
        /*0010*/ 	.byte	0x02, 0x03, 0x00, 0x00, 0x02, 0x06, 0x01, 0x00, 0x04, 0x0b, 0x08, 0x00, 0x01, 0x00, 0x00, 0x00
        /*0020*/ 	.byte	0x00, 0x00, 0x00, 0x00


//--------------------- .nv.info._ZN7cutlass6KernelINS_4gemm6kernel15Rank2KUniversalINS1_11threadblock13MmaMultistageINS1_9GemmShapeILi64ELi64ELi16EEENS_9transform11threadblock28PredicatedTileAccessIteratorINS_11MatrixShapeILi64ELi16EEEdNS_6layout11ColumnMajorELi1ENS8_31PitchLinearWarpStripedThreadMapINS_16PitchLinearShapeILi64ELi16EEELi128ENSG_ILi16ELi2EEELi1EEENS_5ArrayIdLi1ELb1EEELb0ENSD_9NoPermuteEEENS9_25RegularTileAccessIteratorISC_dNSD_43ColumnMajorTensorOpMultiplicandCongruous64bELi1ESJ_Li8EEELNS_4arch14CacheOperation4KindE0ENSA_INSB_ILi16ELi64EEEdNSD_8RowMajorELi0ESJ_SL_Lb0ESM_EENSO_ISU_dNSD_40RowMajorTensorOpMultiplicandCongruous64bELi0ESJ_Li8EEELST_0EdSV_NS4_9MmaPolicyINS1_4warp11MmaTensorOpINS6_ILi32ELi32ELi16EEEdSP_dSX_dSV_NS10_17MmaTensorOpPolicyINSR_3MmaINS6_ILi8ELi8ELi4EEELi32EdSV_dSE_dSV_NSR_13OpMultiplyAddEEENSB_ILi1ELi1EEEEELi1ELb0EbEENSB_ILi0ELi0EEES1B_Li1EEELi3ELNS1_23SharedMemoryClearOptionE0EbEES1E_NS_8epilogue11threadblock8EpilogueIS7_S1A_Li1ENS1G_27PredicatedTileIteratorBlas3INS1G_26OutputTileOptimalThreadMapINS1G_15OutputTileShapeILi64ELi8ELi2ELi1ELi1EEENS1K_ILi1ELi4ELi1ELi1ELi4EEELi128ELi1ELi64EEEdLNS_8BlasModeE1EEENS1F_4warp24FragmentIteratorTensorOpIS12_S15_dNSK_IdLi2ELb1EEESV_EENS1Q_20TileIteratorTensorOpIS12_S15_dSV_EENS1G_18SharedLoadIteratorINS1N_18CompactedThreadMapEdLi8EEENS1F_6thread17LinearCombinationIdLi1EddLNS1Z_9ScaleType4KindE0ELNS_15FloatRoundStyleE2EdEENSB_ILi0ELi4EEELi1ELi1EEENS4_30GemmIdentityThreadblockSwizzleILi1EEELNS_8FillModeE2ELS1O_1EEEEEvNT_6ParamsE --------------------------
	.section	.nv.info._ZN7cutlass6KernelINS_4gemm6kernel15Rank2KUniversalINS1_11threadblock13MmaMultistageINS1_9GemmShapeILi64ELi64ELi16EEENS_9transform11threadblock28PredicatedTileAccessIteratorINS_11MatrixShapeILi64ELi16EEEdNS_6layout11ColumnMajorELi1ENS8_31PitchLinearWarpStripedThreadMapINS_16PitchLinearShapeILi64ELi16EEELi128ENSG_ILi16ELi2EEELi1EEENS_5ArrayIdLi1ELb1EEELb0ENSD_9NoPermuteEEENS9_25RegularTileAccessIteratorISC_dNSD_43ColumnMajorTensorOpMultiplicandCongruous64bELi1ESJ_Li8EEELNS_4arch14CacheOperation4KindE0ENSA_INSB_ILi16ELi64EEEdNSD_8RowMajorELi0ESJ_SL_Lb0ESM_EENSO_ISU_dNSD_40RowMajorTensorOpMultiplicandCongruous64bELi0ESJ_Li8EEELST_0EdSV_NS4_9MmaPolicyINS1_4warp11MmaTensorOpINS6_ILi32ELi32ELi16EEEdSP_dSX_dSV_NS10_17MmaTensorOpPolicyINSR_3MmaINS6_ILi8ELi8ELi4EEELi32EdSV_dSE_dSV_NSR_13OpMultiplyAddEEENSB_ILi1ELi1EEEEELi1ELb0EbEENSB_ILi0ELi0EEES1B_Li1EEELi3ELNS1_23SharedMemoryClearOptionE0EbEES1E_NS_8epilogue11threadblock8EpilogueIS7_S1A_Li1ENS1G_27PredicatedTileIteratorBlas3INS1G_26OutputTileOptimalThreadMapINS1G_15OutputTileShapeILi64ELi8ELi2ELi1ELi1EEENS1K_ILi1ELi4ELi1ELi1ELi4EEELi128ELi1ELi64EEEdLNS_8BlasModeE1EEENS1F_4warp24FragmentIteratorTensorOpIS12_S15_dNSK_IdLi2ELb1EEESV_EENS1Q_20TileIteratorTensorOpIS12_S15_dSV_EENS1G_18SharedLoadIteratorINS1N_18CompactedThreadMapEdLi8EEENS1F_6thread17LinearCombinationIdLi1EddLNS1Z_9ScaleType4KindE0ELNS_15FloatRoundStyleE2EdEENSB_ILi0ELi4EEELi1ELi1EEENS4_30GemmIdentityThreadblockSwizzleILi1EEELNS_8FillModeE2ELS1O_1EEEEEvNT_6ParamsE,"",@"SHT_CUDA_INFO"
	.sectionflags	@""
	.align	4


	//----- nvinfo : EIATTR_CUDA_API_VERSION
	.align		4
        /*0000*/ 	.byte	0x04, 0x37
        /*0002*/ 	.short	(.L_22 - .L_21)
.L_21:
        /*0004*/ 	.word	0x00000082


	//----- nvinfo : EIATTR_KPARAM_INFO
	.align		4
.L_22:
        /*0008*/ 	.byte	0x04, 0x17
        /*000a*/ 	.short	(.L_24 - .L_23)
.L_23:
        /*000c*/ 	.word	0x00000000
        /*0010*/ 	.short	0x0000
        /*0012*/ 	.short	0x0000
        /*0014*/ 	.byte	0x00, 0xf0, 0xc1, 0x06


	//----- nvinfo : EIATTR_SPARSE_MMA_MASK
	.align		4
.L_24:
        /*0018*/ 	.byte	0x03, 0x50
        /*001a*/ 	.short	0x0000


	//----- nvinfo : EIATTR_MAXREG_COUNT
	.align		4
        /*001c*/ 	.byte	0x03, 0x1b
        /*001e*/ 	.short	0x00ff


	//----- nvinfo : EIATTR_NUM_BARRIERS
	.align		4
        /*0020*/ 	.byte	0x02, 0x4c
        /*0022*/ 	.byte	0x01
	.zero		1


	//----- nvinfo : EIATTR_MERCURY_ISA_VERSION
	.align		4
        /*0024*/ 	.byte	0x03, 0x5f
        /*0026*/ 	.short	0x0101


	//----- nvinfo : EIATTR_COOP_GROUP_MASK_REGIDS
	.align		4
        /*0028*/ 	.byte	0x04, 0x29
        /*002a*/ 	.short	(.L_26 - .L_25)


	//   ....[0]....
.L_25:
        /*002c*/ 	.word	0xffffffff


	//----- nvinfo : EIATTR_COOP_GROUP_INSTR_OFFSETS
	.align		4
.L_26:
        /*0030*/ 	.byte	0x04, 0x28
        /*0032*/ 	.short	(.L_28 - .L_27)


	//   ....[0]....
.L_27:
        /*0034*/ 	.word	0x00000640


	//----- nvinfo : EIATTR_VRC_CTA_INIT_COUNT
	.align		4
.L_28:
        /*0038*/ 	.byte	0x02, 0x4a
	.zero		1
	.zero		1


	//----- nvinfo : EIATTR_EXIT_INSTR_OFFSETS
	.align		4
        /*003c*/ 	.byte	0x04, 0x1c
        /*003e*/ 	.short	(.L_30 - .L_29)


	//   ....[0]....
.L_29:
        /*0040*/ 	.word	0x00000070


	//   ....[1]....
        /*0044*/ 	.word	0x00000150


	//   ....[2]....
        /*0048*/ 	.word	0x00000190


	//   ....[3]....
        /*004c*/ 	.word	0x0001b050


	//   ....[4]....
        /*0050*/ 	.word	0x0001b0d0


	//   ....[5]....
        /*0054*/ 	.word	0x0001b160


	//----- nvinfo : EIATTR_CRS_STACK_SIZE
	.align		4
.L_30:
        /*0058*/ 	.byte	0x04, 0x1e
        /*005a*/ 	.short	(.L_32 - .L_31)
.L_31:
        /*005c*/ 	.word	0x00000000


	//----- nvinfo : EIATTR_CBANK_PARAM_SIZE
	.align		4
.L_32:
        /*0060*/ 	.byte	0x03, 0x19
        /*0062*/ 	.short	0x01b0


	//----- nvinfo : EIATTR_PARAM_CBANK
	.align		4
        /*0064*/ 	.byte	0x04, 0x0a
        /*0066*/ 	.short	(.L_34 - .L_33)
	.align		4
.L_33:
        /*0068*/ 	.word	index@(.nv.constant0._ZN7cutlass6KernelINS_4gemm6kernel15Rank2KUniversalINS1_11threadblock13MmaMultistageINS1_9GemmShapeILi64ELi64ELi16EEENS_9transform11threadblock28PredicatedTileAccessIteratorINS_11MatrixShapeILi64ELi16EEEdNS_6layout11ColumnMajorELi1ENS8_31PitchLinearWarpStripedThreadMapINS_16PitchLinearShapeILi64ELi16EEELi128ENSG_ILi16ELi2EEELi1EEENS_5ArrayIdLi1ELb1EEELb0ENSD_9NoPermuteEEENS9_25RegularTileAccessIteratorISC_dNSD_43ColumnMajorTensorOpMultiplicandCongruous64bELi1ESJ_Li8EEELNS_4arch14CacheOperation4KindE0ENSA_INSB_ILi16ELi64EEEdNSD_8RowMajorELi0ESJ_SL_Lb0ESM_EENSO_ISU_dNSD_40RowMajorTensorOpMultiplicandCongruous64bELi0ESJ_Li8EEELST_0EdSV_NS4_9MmaPolicyINS1_4warp11MmaTensorOpINS6_ILi32ELi32ELi16EEEdSP_dSX_dSV_NS10_17MmaTensorOpPolicyINSR_3MmaINS6_ILi8ELi8ELi4EEELi32EdSV_dSE_dSV_NSR_13OpMultiplyAddEEENSB_ILi1ELi1EEEEELi1ELb0EbEENSB_ILi0ELi0EEES1B_Li1EEELi3ELNS1_23SharedMemoryClearOptionE0EbEES1E_NS_8epilogue11threadblock8EpilogueIS7_S1A_Li1ENS1G_27PredicatedTileIteratorBlas3INS1G_26OutputTileOptimalThreadMapINS1G_15OutputTileShapeILi64ELi8ELi2ELi1ELi1EEENS1K_ILi1ELi4ELi1ELi1ELi4EEELi128ELi1ELi64EEEdLNS_8BlasModeE1EEENS1F_4warp24FragmentIteratorTensorOpIS12_S15_dNSK_IdLi2ELb1EEESV_EENS1Q_20TileIteratorTensorOpIS12_S15_dSV_EENS1G_18SharedLoadIteratorINS1N_18CompactedThreadMapEdLi8EEENS1F_6thread17LinearCombinationIdLi1EddLNS1Z_9ScaleType4KindE0ELNS_15FloatRoundStyleE2EdEENSB_ILi0ELi4EEELi1ELi1EEENS4_30GemmIdentityThreadblockSwizzleILi1EEELNS_8FillModeE2ELS1O_1EEEEEvNT_6ParamsE)
        /*006c*/ 	.short	0x0380
        /*006e*/ 	.short	0x01b0


	//----- nvinfo : EIATTR_SW_WAR
	.align		4
.L_34:
        /*0070*/ 	.byte	0x04, 0x36
        /*0072*/ 	.short	(.L_36 - .L_35)
.L_35:
        /*0074*/ 	.word	0x00000008
.L_36:


//--------------------- .nv.callgraph             --------------------------
	.section	.nv.callgraph,"",@"SHT_CUDA_CALLGRAPH"
	.align	4
	.sectionentsize	8
	.align		4
        /*0000*/ 	.word	0x00000000
	.align		4
        /*0004*/ 	.word	0xffffffff
	.align		4
        /*0008*/ 	.word	0x00000000
	.align		4
        /*000c*/ 	.word	0xfffffffe
	.align		4
        /*0010*/ 	.word	0x00000000
	.align		4
        /*0014*/ 	.word	0xfffffffd
	.align		4
        /*0018*/ 	.word	0x00000000
	.align		4
        /*001c*/ 	.word	0xfffffffc


//--------------------- .nv.constant4             --------------------------
	.section	.nv.constant4,"a",@progbits
	.align	8
	.align		8
.nv.constant4:
        /*0000*/ 	.dword	_ZN39_INTERNAL_3ef0cd7b_4_k_cu_2dff11df_25704cuda3std3__45__cpo5beginE
	.align		8
        /*0008*/ 	.dword	_ZN39_INTERNAL_3ef0cd7b_4_k_cu_2dff11df_25704cuda3std3__45__cpo3endE
	.align		8
        /*0010*/ 	.dword	_ZN39_INTERNAL_3ef0cd7b_4_k_cu_2dff11df_25704cuda3std3__45__cpo6cbeginE
	.align		8
        /*0018*/ 	.dword	_ZN39_INTERNAL_3ef0cd7b_4_k_cu_2dff11df_25704cuda3std3__45__cpo4cendE
	.align		8
        /*0020*/ 	.dword	_ZN39_INTERNAL_3ef0cd7b_4_k_cu_2dff11df_25704cuda3std3__441_GLOBAL__N__3ef0cd7b_4_k_cu_2dff11df_25706ignoreE
	.align		8
        /*0028*/ 	.dword	_ZN39_INTERNAL_3ef0cd7b_4_k_cu_2dff11df_25704cuda3std3__419piecewise_constructE
	.align		8
        /*0030*/ 	.dword	_ZN39_INTERNAL_3ef0cd7b_4_k_cu_2dff11df_25704cuda3std3__48in_placeE
	.align		8
        /*0038*/ 	.dword	_ZN39_INTERNAL_3ef0cd7b_4_k_cu_2dff11df_25704cuda3std6ranges3__45__cpo4swapE
	.align		8
        /*0040*/ 	.dword	_ZN39_INTERNAL_3ef0cd7b_4_k_cu_2dff11df_25704cuda3std6ranges3__45__cpo9iter_moveE
	.align		8
        /*0048*/ 	.dword	_ZN39_INTERNAL_3ef0cd7b_4_k_cu_2dff11df_25704cute7productE
	.align		8
        /*0050*/ 	.dword	_ZN39_INTERNAL_3ef0cd7b_4_k_cu_2dff11df_25704cute1_E


//--------------------- .text._ZN7cutlass6KernelINS_4gemm6kernel15Rank2KUniversalINS1_11threadblock13MmaMultistageINS1_9GemmShapeILi64ELi64ELi16EEENS_9transform11threadblock28PredicatedTileAccessIteratorINS_11MatrixShapeILi64ELi16EEEdNS_6layout11ColumnMajorELi1ENS8_31PitchLinearWarpStripedThreadMapINS_16PitchLinearShapeILi64ELi16EEELi128ENSG_ILi16ELi2EEELi1EEENS_5ArrayIdLi1ELb1EEELb0ENSD_9NoPermuteEEENS9_25RegularTileAccessIteratorISC_dNSD_43ColumnMajorTensorOpMultiplicandCongruous64bELi1ESJ_Li8EEELNS_4arch14CacheOperation4KindE0ENSA_INSB_ILi16ELi64EEEdNSD_8RowMajorELi0ESJ_SL_Lb0ESM_EENSO_ISU_dNSD_40RowMajorTensorOpMultiplicandCongruous64bELi0ESJ_Li8EEELST_0EdSV_NS4_9MmaPolicyINS1_4warp11MmaTensorOpINS6_ILi32ELi32ELi16EEEdSP_dSX_dSV_NS10_17MmaTensorOpPolicyINSR_3MmaINS6_ILi8ELi8ELi4EEELi32EdSV_dSE_dSV_NSR_13OpMultiplyAddEEENSB_ILi1ELi1EEEEELi1ELb0EbEENSB_ILi0ELi0EEES1B_Li1EEELi3ELNS1_23SharedMemoryClearOptionE0EbEES1E_NS_8epilogue11threadblock8EpilogueIS7_S1A_Li1ENS1G_27PredicatedTileIteratorBlas3INS1G_26OutputTileOptimalThreadMapINS1G_15OutputTileShapeILi64ELi8ELi2ELi1ELi1EEENS1K_ILi1ELi4ELi1ELi1ELi4EEELi128ELi1ELi64EEEdLNS_8BlasModeE1EEENS1F_4warp24FragmentIteratorTensorOpIS12_S15_dNSK_IdLi2ELb1EEESV_EENS1Q_20TileIteratorTensorOpIS12_S15_dSV_EENS1G_18SharedLoadIteratorINS1N_18CompactedThreadMapEdLi8EEENS1F_6thread17LinearCombinationIdLi1EddLNS1Z_9ScaleType4KindE0ELNS_15FloatRoundStyleE2EdEENSB_ILi0ELi4EEELi1ELi1EEENS4_30GemmIdentityThreadblockSwizzleILi1EEELNS_8FillModeE2ELS1O_1EEEEEvNT_6ParamsE --------------------------
	.section	.text._ZN7cutlass6KernelINS_4gemm6kernel15Rank2KUniversalINS1_11threadblock13MmaMultistageINS1_9GemmShapeILi64ELi64ELi16EEENS_9transform11threadblock28PredicatedTileAccessIteratorINS_11MatrixShapeILi64ELi16EEEdNS_6layout11ColumnMajorELi1ENS8_31PitchLinearWarpStripedThreadMapINS_16PitchLinearShapeILi64ELi16EEELi128ENSG_ILi16ELi2EEELi1EEENS_5ArrayIdLi1ELb1EEELb0ENSD_9NoPermuteEEENS9_25RegularTileAccessIteratorISC_dNSD_43ColumnMajorTensorOpMultiplicandCongruous64bELi1ESJ_Li8EEELNS_4arch14CacheOperation4KindE0ENSA_INSB_ILi16ELi64EEEdNSD_8RowMajorELi0ESJ_SL_Lb0ESM_EENSO_ISU_dNSD_40RowMajorTensorOpMultiplicandCongruous64bELi0ESJ_Li8EEELST_0EdSV_NS4_9MmaPolicyINS1_4warp11MmaTensorOpINS6_ILi32ELi32ELi16EEEdSP_dSX_dSV_NS10_17MmaTensorOpPolicyINSR_3MmaINS6_ILi8ELi8ELi4EEELi32EdSV_dSE_dSV_NSR_13OpMultiplyAddEEENSB_ILi1ELi1EEEEELi1ELb0EbEENSB_ILi0ELi0EEES1B_Li1EEELi3ELNS1_23SharedMemoryClearOptionE0EbEES1E_NS_8epilogue11threadblock8EpilogueIS7_S1A_Li1ENS1G_27PredicatedTileIteratorBlas3INS1G_26OutputTileOptimalThreadMapINS1G_15OutputTileShapeILi64ELi8ELi2ELi1ELi1EEENS1K_ILi1ELi4ELi1ELi1ELi4EEELi128ELi1ELi64EEEdLNS_8BlasModeE1EEENS1F_4warp24FragmentIteratorTensorOpIS12_S15_dNSK_IdLi2ELb1EEESV_EENS1Q_20TileIteratorTensorOpIS12_S15_dSV_EENS1G_18SharedLoadIteratorINS1N_18CompactedThreadMapEdLi8EEENS1F_6thread17LinearCombinationIdLi1EddLNS1Z_9ScaleType4KindE0ELNS_15FloatRoundStyleE2EdEENSB_ILi0ELi4EEELi1ELi1EEENS4_30GemmIdentityThreadblockSwizzleILi1EEELNS_8FillModeE2ELS1O_1EEEEEvNT_6ParamsE,"ax",@progbits
	.align	128
.text._ZN7cutlass6KernelINS_4gemm6kernel15Rank2KUniversalINS1_11threadblock13MmaMultistageINS1_9GemmShapeILi64ELi64ELi16EEENS_9transform11threadblock28PredicatedTileAccessIteratorINS_11MatrixShapeILi64ELi16EEEdNS_6layout11ColumnMajorELi1ENS8_31PitchLinearWarpStripedThreadMapINS_16PitchLinearShapeILi64ELi16EEELi128ENSG_ILi16ELi2EEELi1EEENS_5ArrayIdLi1ELb1EEELb0ENSD_9NoPermuteEEENS9_25RegularTileAccessIteratorISC_dNSD_43ColumnMajorTensorOpMultiplicandCongruous64bELi1ESJ_Li8EEELNS_4arch14CacheOperation4KindE0ENSA_INSB_ILi16ELi64EEEdNSD_8RowMajorELi0ESJ_SL_Lb0ESM_EENSO_ISU_dNSD_40RowMajorTensorOpMultiplicandCongruous64bELi0ESJ_Li8EEELST_0EdSV_NS4_9MmaPolicyINS1_4warp11MmaTensorOpINS6_ILi32ELi32ELi16EEEdSP_dSX_dSV_NS10_17MmaTensorOpPolicyINSR_3MmaINS6_ILi8ELi8ELi4EEELi32EdSV_dSE_dSV_NSR_13OpMultiplyAddEEENSB_ILi1ELi1EEEEELi1ELb0EbEENSB_ILi0ELi0EEES1B_Li1EEELi3ELNS1_23SharedMemoryClearOptionE0EbEES1E_NS_8epilogue11threadblock8EpilogueIS7_S1A_Li1ENS1G_27PredicatedTileIteratorBlas3INS1G_26OutputTileOptimalThreadMapINS1G_15OutputTileShapeILi64ELi8ELi2ELi1ELi1EEENS1K_ILi1ELi4ELi1ELi1ELi4EEELi128ELi1ELi64EEEdLNS_8BlasModeE1EEENS1F_4warp24FragmentIteratorTensorOpIS12_S15_dNSK_IdLi2ELb1EEESV_EENS1Q_20TileIteratorTensorOpIS12_S15_dSV_EENS1G_18SharedLoadIteratorINS1N_18CompactedThreadMapEdLi8EEENS1F_6thread17LinearCombinationIdLi1EddLNS1Z_9ScaleType4KindE0ELNS_15FloatRoundStyleE2EdEENSB_ILi0ELi4EEELi1ELi1EEENS4_30GemmIdentityThreadblockSwizzleILi1EEELNS_8FillModeE2ELS1O_1EEEEEvNT_6ParamsE:
        .type           _ZN7cutlass6KernelINS_4gemm6kernel15Rank2KUniversalINS1_11threadblock13MmaMultistageINS1_9GemmShapeILi64ELi64ELi16EEENS_9transform11threadblock28PredicatedTileAccessIteratorINS_11MatrixShapeILi64ELi16EEEdNS_6layout11ColumnMajorELi1ENS8_31PitchLinearWarpStripedThreadMapINS_16PitchLinearShapeILi64ELi16EEELi128ENSG_ILi16ELi2EEELi1EEENS_5ArrayIdLi1ELb1EEELb0ENSD_9NoPermuteEEENS9_25RegularTileAccessIteratorISC_dNSD_43ColumnMajorTensorOpMultiplicandCongruous64bELi1ESJ_Li8EEELNS_4arch14CacheOperation4KindE0ENSA_INSB_ILi16ELi64EEEdNSD_8RowMajorELi0ESJ_SL_Lb0ESM_EENSO_ISU_dNSD_40RowMajorTensorOpMultiplicandCongruous64bELi0ESJ_Li8EEELST_0EdSV_NS4_9MmaPolicyINS1_4warp11MmaTensorOpINS6_ILi32ELi32ELi16EEEdSP_dSX_dSV_NS10_17MmaTensorOpPolicyINSR_3MmaINS6_ILi8ELi8ELi4EEELi32EdSV_dSE_dSV_NSR_13OpMultiplyAddEEENSB_ILi1ELi1EEEEELi1ELb0EbEENSB_ILi0ELi0EEES1B_Li1EEELi3ELNS1_23SharedMemoryClearOptionE0EbEES1E_NS_8epilogue11threadblock8EpilogueIS7_S1A_Li1ENS1G_27PredicatedTileIteratorBlas3INS1G_26OutputTileOptimalThreadMapINS1G_15OutputTileShapeILi64ELi8ELi2ELi1ELi1EEENS1K_ILi1ELi4ELi1ELi1ELi4EEELi128ELi1ELi64EEEdLNS_8BlasModeE1EEENS1F_4warp24FragmentIteratorTensorOpIS12_S15_dNSK_IdLi2ELb1EEESV_EENS1Q_20TileIteratorTensorOpIS12_S15_dSV_EENS1G_18SharedLoadIteratorINS1N_18CompactedThreadMapEdLi8EEENS1F_6thread17LinearCombinationIdLi1EddLNS1Z_9ScaleType4KindE0ELNS_15FloatRoundStyleE2EdEENSB_ILi0ELi4EEELi1ELi1EEENS4_30GemmIdentityThreadblockSwizzleILi1EEELNS_8FillModeE2ELS1O_1EEEEEvNT_6ParamsE,@function
        .size           _ZN7cutlass6KernelINS_4gemm6kernel15Rank2KUniversalINS1_11threadblock13MmaMultistageINS1_9GemmShapeILi64ELi64ELi16EEENS_9transform11threadblock28PredicatedTileAccessIteratorINS_11MatrixShapeILi64ELi16EEEdNS_6layout11ColumnMajorELi1ENS8_31PitchLinearWarpStripedThreadMapINS_16PitchLinearShapeILi64ELi16EEELi128ENSG_ILi16ELi2EEELi1EEENS_5ArrayIdLi1ELb1EEELb0ENSD_9NoPermuteEEENS9_25RegularTileAccessIteratorISC_dNSD_43ColumnMajorTensorOpMultiplicandCongruous64bELi1ESJ_Li8EEELNS_4arch14CacheOperation4KindE0ENSA_INSB_ILi16ELi64EEEdNSD_8RowMajorELi0ESJ_SL_Lb0ESM_EENSO_ISU_dNSD_40RowMajorTensorOpMultiplicandCongruous64bELi0ESJ_Li8EEELST_0EdSV_NS4_9MmaPolicyINS1_4warp11MmaTensorOpINS6_ILi32ELi32ELi16EEEdSP_dSX_dSV_NS10_17MmaTensorOpPolicyINSR_3MmaINS6_ILi8ELi8ELi4EEELi32EdSV_dSE_dSV_NSR_13OpMultiplyAddEEENSB_ILi1ELi1EEEEELi1ELb0EbEENSB_ILi0ELi0EEES1B_Li1EEELi3ELNS1_23SharedMemoryClearOptionE0EbEES1E_NS_8epilogue11threadblock8EpilogueIS7_S1A_Li1ENS1G_27PredicatedTileIteratorBlas3INS1G_26OutputTileOptimalThreadMapINS1G_15OutputTileShapeILi64ELi8ELi2ELi1ELi1EEENS1K_ILi1ELi4ELi1ELi1ELi4EEELi128ELi1ELi64EEEdLNS_8BlasModeE1EEENS1F_4warp24FragmentIteratorTensorOpIS12_S15_dNSK_IdLi2ELb1EEESV_EENS1Q_20TileIteratorTensorOpIS12_S15_dSV_EENS1G_18SharedLoadIteratorINS1N_18CompactedThreadMapEdLi8EEENS1F_6thread17LinearCombinationIdLi1EddLNS1Z_9ScaleType4KindE0ELNS_15FloatRoundStyleE2EdEENSB_ILi0ELi4EEELi1ELi1EEENS4_30GemmIdentityThreadblockSwizzleILi1EEELNS_8FillModeE2ELS1O_1EEEEEvNT_6ParamsE,(.L_x_341 - _ZN7cutlass6KernelINS_4gemm6kernel15Rank2KUniversalINS1_11threadblock13MmaMultistageINS1_9GemmShapeILi64ELi64ELi16EEENS_9transform11threadblock28PredicatedTileAccessIteratorINS_11MatrixShapeILi64ELi16EEEdNS_6layout11ColumnMajorELi1ENS8_31PitchLinearWarpStripedThreadMapINS_16PitchLinearShapeILi64ELi16EEELi128ENSG_ILi16ELi2EEELi1EEENS_5ArrayIdLi1ELb1EEELb0ENSD_9NoPermuteEEENS9_25RegularTileAccessIteratorISC_dNSD_43ColumnMajorTensorOpMultiplicandCongruous64bELi1ESJ_Li8EEELNS_4arch14CacheOperation4KindE0ENSA_INSB_ILi16ELi64EEEdNSD_8RowMajorELi0ESJ_SL_Lb0ESM_EENSO_ISU_dNSD_40RowMajorTensorOpMultiplicandCongruous64bELi0ESJ_Li8EEELST_0EdSV_NS4_9MmaPolicyINS1_4warp11MmaTensorOpINS6_ILi32ELi32ELi16EEEdSP_dSX_dSV_NS10_17MmaTensorOpPolicyINSR_3MmaINS6_ILi8ELi8ELi4EEELi32EdSV_dSE_dSV_NSR_13OpMultiplyAddEEENSB_ILi1ELi1EEEEELi1ELb0EbEENSB_ILi0ELi0EEES1B_Li1EEELi3ELNS1_23SharedMemoryClearOptionE0EbEES1E_NS_8epilogue11threadblock8EpilogueIS7_S1A_Li1ENS1G_27PredicatedTileIteratorBlas3INS1G_26OutputTileOptimalThreadMapINS1G_15OutputTileShapeILi64ELi8ELi2ELi1ELi1EEENS1K_ILi1ELi4ELi1ELi1ELi4EEELi128ELi1ELi64EEEdLNS_8BlasModeE1EEENS1F_4warp24FragmentIteratorTensorOpIS12_S15_dNSK_IdLi2ELb1EEESV_EENS1Q_20TileIteratorTensorOpIS12_S15_dSV_EENS1G_18SharedLoadIteratorINS1N_18CompactedThreadMapEdLi8EEENS1F_6thread17LinearCombinationIdLi1EddLNS1Z_9ScaleType4KindE0ELNS_15FloatRoundStyleE2EdEENSB_ILi0ELi4EEELi1ELi1EEENS4_30GemmIdentityThreadblockSwizzleILi1EEELNS_8FillModeE2ELS1O_1EEEEEvNT_6ParamsE)
        .other          _ZN7cutlass6KernelINS_4gemm6kernel15Rank2KUniversalINS1_11threadblock13MmaMultistageINS1_9GemmShapeILi64ELi64ELi16EEENS_9transform11threadblock28PredicatedTileAccessIteratorINS_11MatrixShapeILi64ELi16EEEdNS_6layout11ColumnMajorELi1ENS8_31PitchLinearWarpStripedThreadMapINS_16PitchLinearShapeILi64ELi16EEELi128ENSG_ILi16ELi2EEELi1EEENS_5ArrayIdLi1ELb1EEELb0ENSD_9NoPermuteEEENS9_25RegularTileAccessIteratorISC_dNSD_43ColumnMajorTensorOpMultiplicandCongruous64bELi1ESJ_Li8EEELNS_4arch14CacheOperation4KindE0ENSA_INSB_ILi16ELi64EEEdNSD_8RowMajorELi0ESJ_SL_Lb0ESM_EENSO_ISU_dNSD_40RowMajorTensorOpMultiplicandCongruous64bELi0ESJ_Li8EEELST_0EdSV_NS4_9MmaPolicyINS1_4warp11MmaTensorOpINS6_ILi32ELi32ELi16EEEdSP_dSX_dSV_NS10_17MmaTensorOpPolicyINSR_3MmaINS6_ILi8ELi8ELi4EEELi32EdSV_dSE_dSV_NSR_13OpMultiplyAddEEENSB_ILi1ELi1EEEEELi1ELb0EbEENSB_ILi0ELi0EEES1B_Li1EEELi3ELNS1_23SharedMemoryClearOptionE0EbEES1E_NS_8epilogue11threadblock8EpilogueIS7_S1A_Li1ENS1G_27PredicatedTileIteratorBlas3INS1G_26OutputTileOptimalThreadMapINS1G_15OutputTileShapeILi64ELi8ELi2ELi1ELi1EEENS1K_ILi1ELi4ELi1ELi1ELi4EEELi128ELi1ELi64EEEdLNS_8BlasModeE1EEENS1F_4warp24FragmentIteratorTensorOpIS12_S15_dNSK_IdLi2ELb1EEESV_EENS1Q_20TileIteratorTensorOpIS12_S15_dSV_EENS1G_18SharedLoadIteratorINS1N_18CompactedThreadMapEdLi8EEENS1F_6thread17LinearCombinationIdLi1EddLNS1Z_9ScaleType4KindE0ELNS_15FloatRoundStyleE2EdEENSB_ILi0ELi4EEELi1ELi1EEENS4_30GemmIdentityThreadblockSwizzleILi1EEELNS_8FillModeE2ELS1O_1EEEEEvNT_6ParamsE,@"STO_CUDA_ENTRY STV_DEFAULT"
_ZN7cutlass6KernelINS_4gemm6kernel15Rank2KUniversalINS1_11threadblock13MmaMultistageINS1_9GemmShapeILi64ELi64ELi16EEENS_9transform11threadblock28PredicatedTileAccessIteratorINS_11MatrixShapeILi64ELi16EEEdNS_6layout11ColumnMajorELi1ENS8_31PitchLinearWarpStripedThreadMapINS_16PitchLinearShapeILi64ELi16EEELi128ENSG_ILi16ELi2EEELi1EEENS_5ArrayIdLi1ELb1EEELb0ENSD_9NoPermuteEEENS9_25RegularTileAccessIteratorISC_dNSD_43ColumnMajorTensorOpMultiplicandCongruous64bELi1ESJ_Li8EEELNS_4arch14CacheOperation4KindE0ENSA_INSB_ILi16ELi64EEEdNSD_8RowMajorELi0ESJ_SL_Lb0ESM_EENSO_ISU_dNSD_40RowMajorTensorOpMultiplicandCongruous64bELi0ESJ_Li8EEELST_0EdSV_NS4_9MmaPolicyINS1_4warp11MmaTensorOpINS6_ILi32ELi32ELi16EEEdSP_dSX_dSV_NS10_17MmaTensorOpPolicyINSR_3MmaINS6_ILi8ELi8ELi4EEELi32EdSV_dSE_dSV_NSR_13OpMultiplyAddEEENSB_ILi1ELi1EEEEELi1ELb0EbEENSB_ILi0ELi0EEES1B_Li1EEELi3ELNS1_23SharedMemoryClearOptionE0EbEES1E_NS_8epilogue11threadblock8EpilogueIS7_S1A_Li1ENS1G_27PredicatedTileIteratorBlas3INS1G_26OutputTileOptimalThreadMapINS1G_15OutputTileShapeILi64ELi8ELi2ELi1ELi1EEENS1K_ILi1ELi4ELi1ELi1ELi4EEELi128ELi1ELi64EEEdLNS_8BlasModeE1EEENS1F_4warp24FragmentIteratorTensorOpIS12_S15_dNSK_IdLi2ELb1EEESV_EENS1Q_20TileIteratorTensorOpIS12_S15_dSV_EENS1G_18SharedLoadIteratorINS1N_18CompactedThreadMapEdLi8EEENS1F_6thread17LinearCombinationIdLi1EddLNS1Z_9ScaleType4KindE0ELNS_15FloatRoundStyleE2EdEENSB_ILi0ELi4EEELi1ELi1EEENS4_30GemmIdentityThreadblockSwizzleILi1EEELNS_8FillModeE2ELS1O_1EEEEEvNT_6ParamsE:
[----:B------:R-:W-:Y:S08]  /*0000*/  LDC R1, c[0x0][0x37c] ;  /* 0x0000df00ff017b82 */ /* 0x000ff00000000800 */
[----:B------:R-:W1:Y:S01]  /*0010*/  LDC.64 R4, c[0x0][0x4a8] ;  /* 0x00012a00ff047b82 */ /* 0x000e620000000a00 */
[----:B------:R-:W2:Y:S07]  /*0020*/  LDCU.U8 UR4, c[0x0][0x528] ;  /* 0x0000a500ff0477ac */ /* 0x000eae0008000000 */
[----:B------:R-:W3:Y:S01]  /*0030*/  LDC.64 R2, c[0x0][0x4a0] ;  /* 0x00012800ff027b82 */ /* 0x000ee20000000a00 */
[----:B--2---:R-:W-:Y:S01]  /*0040*/  ISETP.NE.AND P0, PT, RZ, UR4, PT ;  /* 0x00000004ff007c0c */ /* 0x004fe2000bf05270 */
[----:B-1----:R-:W-:-:S06]  /*0050*/  DSETP.NEU.AND P1, PT, R4, 1, PT ;  /* 0x3ff000000400742a */ /* 0x002fcc0003f2d000 */
[----:B---3--:R-:W-:-:S14]  /*0060*/  DSETP.EQ.AND P1, PT, R2, RZ, !P1 ;  /* 0x000000ff0200722a */ /* 0x008fdc0004f22000 */
[----:B------:R-:W-:Y:S05]  /*0070*/  @P1 EXIT P0 ;  /* 0x000000000000194d */ /* 0x000fea0000000000 */
[----:B------:R-:W1:Y:S01]  /*0080*/  S2R R4, SR_CTAID.Y ;  /* 0x0000000000047919 */ /* 0x000e620000002600 */
[----:B------:R-:W2:Y:S01]  /*0090*/  LDC R33, c[0x0][0x398] ;  /* 0x0000e600ff217b82 */ /* 0x000ea20000000800 */
[----:B------:R-:W-:Y:S01]  /*00a0*/  IMAD.MOV.U32 R2, RZ, RZ, -0x1 ;  /* 0xffffffffff027424 */ /* 0x000fe200078e00ff */
[----:B------:R-:W3:Y:S01]  /*00b0*/  LDCU UR5, c[0x0][0x390] ;  /* 0x00007200ff0577ac */ /* 0x000ee20008000800 */
[----:B------:R-:W4:Y:S01]  /*00c0*/  S2R R0, SR_CTAID.X ;  /* 0x0000000000007919 */ /* 0x000f220000002500 */
[----:B------:R-:W3:Y:S02]  /*00d0*/  LDCU UR4, c[0x0][0x38c] ;  /* 0x00007180ff0477ac */ /* 0x000ee40008000800 */
[-C--:B--2---:R-:W-:Y:S02]  /*00e0*/  SHF.L.U32 R3, R2, R33.reuse, RZ ;  /* 0x0000002102037219 */ /* 0x084fe400000006ff */
[----:B-1----:R-:W-:Y:S02]  /*00f0*/  SHF.L.U32 R4, R4, R33, RZ ;  /* 0x0000002104047219 */ /* 0x002fe400000006ff */
[----:B----4-:R-:W-:-:S02]  /*0100*/  LOP3.LUT R3, R0, R3, RZ, 0x30, !PT ;  /* 0x0000000300037212 */ /* 0x010fc400078e30ff */
[----:B------:R-:W-:-:S03]  /*0110*/  SHF.R.U32.HI R33, RZ, R33, R0 ;  /* 0x00000021ff217219 */ /* 0x000fc60000011600 */
[----:B------:R-:W-:-:S05]  /*0120*/  IMAD.IADD R31, R4, 0x1, R3 ;  /* 0x00000001041f7824 */ /* 0x000fca00078e0203 */
[----:B---3--:R-:W-:-:S04]  /*0130*/  ISETP.GE.AND P0, PT, R31, UR5, PT ;  /* 0x000000051f007c0c */ /* 0x008fc8000bf06270 */
[----:B------:R-:W-:-:S13]  /*0140*/  ISETP.GE.OR P0, PT, R33, UR4, P0 ;  /* 0x0000000421007c0c */ /* 0x000fda0008706670 */
[----:B------:R-:W-:Y:S05]  /*0150*/  @P0 EXIT ;  /* 0x000000000000094d */ /* 0x000fea0003800000 */
[----:B------:R-:W-:Y:S01]  /*0160*/  IMAD.SHL.U32 R3, R33, 0x40, RZ ;  /* 0x0000004021037824 */ /* 0x000fe200078e00ff */
[----:B------:R-:W-:-:S04]  /*0170*/  LEA R0, R31, 0x40, 0x6 ;  /* 0x000000401f007811 */ /* 0x000fc800078e30ff */
[----:B------:R-:W-:-:S13]  /*0180*/  ISETP.GE.AND P0, PT, R3, R0, PT ;  /* 0x000000000300720c */ /* 0x000fda0003f06270 */
[----:B------:R-:W-:Y:S05]  /*0190*/  @P0 EXIT ;  /* 0x000000000000094d */ /* 0x000fea0003800000 */
[----:B------:R-:W1:Y:S01]  /*01a0*/  LDCU UR5, c[0x0][0x4d0] ;  /* 0x00009a00ff0577ac */ /* 0x000e620008000800 */
[----:B------:R-:W-:Y:S01]  /*01b0*/  MOV R139, RZ ;  /* 0x000000ff008b7202 */ /* 0x000fe20000000f00 */
[----:B------:R-:W2:Y:S01]  /*01c0*/  LDCU UR4, c[0x0][0x388] ;  /* 0x00007100ff0477ac */ /* 0x000ea20008000800 */
[----:B------:R-:W3:Y:S01]  /*01d0*/  LDCU.64 UR22, c[0x0][0x358] ;  /* 0x00006b00ff1677ac */ /* 0x000ee20008000a00 */
[----:B-1----:R-:W-:-:S09]  /*01e0*/  UISETP.GT.U32.AND UP0, UPT, UR5, 0x1, UPT ;  /* 0x000000010500788c */ /* 0x002fd2000bf04070 */
[----:B--23--:R-:W-:Y:S05]  /*01f0*/  BRA.U UP0, `(.L_x_0) ;  /* 0x0000000100287547 */ /* 0x00cfea000b800000 */
[----:B------:R-:W1:Y:S01]  /*0200*/  S2UR UR7, SR_CTAID.Z ;  /* 0x00000000000779c3 */ /* 0x000e620000002700 */
[----:B------:R-:W1:Y:S01]  /*0210*/  LDCU UR4, c[0x0][0x4d8] ;  /* 0x00009b00ff0477ac */ /* 0x000e620008000800 */
[----:B------:R-:W2:Y:S01]  /*0220*/  LDCU UR5, c[0x0][0x394] ;  /* 0x00007280ff0577ac */ /* 0x000ea20008000800 */
[----:B-1----:R-:W-:Y:S02]  /*0230*/  UIMAD UR6, UR7, UR4, URZ ;  /* 0x00000004070672a4 */ /* 0x002fe4000f8e02ff */
[----:B------:R-:W-:Y:S02]  /*0240*/  UIADD3 UR7, UPT, UPT, UR7, 0x1, URZ ;  /* 0x0000000107077890 */ /* 0x000fe4000fffe0ff */
[----:B------:R-:W-:Y:S02]  /*0250*/  UIADD3 UR4, UPT, UPT, UR6, UR4, URZ ;  /* 0x0000000406047290 */ /* 0x000fe4000fffe0ff */
[----:B--2---:R-:W-:Y:S01]  /*0260*/  UISETP.GE.AND UP0, UPT, UR7, UR5, UPT ;  /* 0x000000050700728c */ /* 0x004fe2000bf06270 */
[----:B------:R-:W-:-:S10]  /*0270*/  MOV R139, UR6 ;  /* 0x00000006008b7c02 */ /* 0x000fd40008000f00 */
[----:B------:R-:W1:Y:S01]  /*0280*/  @UP0 LDCU UR4, c[0x0][0x388] ;  /* 0x00007100ff0407ac */ /* 0x000e620008000800 */
[----:B------:R-:W-:Y:S01]  /*0290*/  NOP ;  /* 0x0000000000007918 */ /* 0x000fe20000000000 */
.L_x_0:
[----:B------:R-:W2:Y:S01]  /*02a0*/  S2R R2, SR_TID.X ;  /* 0x0000000000027919 */ /* 0x000ea20000002100 */
[----:B-1----:R-:W-:Y:S01]  /*02b0*/  IADD3 R135, PT, PT, -R139, UR4, RZ ;  /* 0x000000048b877c10 */ /* 0x002fe2000fffe1ff */
[----:B------:R-:W1:Y:S01]  /*02c0*/  LDCU.64 UR6, c[0x0][0x380] ;  /* 0x00007000ff0677ac */ /* 0x000e620008000a00 */
[----:B------:R-:W-:Y:S02]  /*02d0*/  CS2R R54, SRZ ;  /* 0x0000000000367805 */ /* 0x000fe4000001ff00 */
[----:B------:R-:W-:Y:S02]  /*02e0*/  CS2R R52, SRZ ;  /* 0x0000000000347805 */ /* 0x000fe4000001ff00 */
[----:B------:R-:W-:Y:S01]  /*02f0*/  SHF.R.S32.HI R136, RZ, 0x1f, R135 ;  /* 0x0000001fff887819 */ /* 0x000fe20000011487 */
[----:B------:R-:W-:Y:S01]  /*0300*/  VIADD R0, R135, 0x1e ;  /* 0x0000001e87007836 */ /* 0x000fe20000000000 */
[----:B------:R-:W3:Y:S01]  /*0310*/  LDCU.128 UR16, c[0x0][0x4e0] ;  /* 0x00009c00ff1077ac */ /* 0x000ee20008000c00 */
[----:B------:R-:W-:-:S02]  /*0320*/  CS2R R50, SRZ ;  /* 0x0000000000327805 */ /* 0x000fc4000001ff00 */
[----:B------:R-:W-:Y:S02]  /*0330*/  LEA.HI R136, R136, R135, RZ, 0x4 ;  /* 0x0000008788887211 */ /* 0x000fe400078f20ff */
[----:B------:R-:W-:Y:S02]  /*0340*/  CS2R R48, SRZ ;  /* 0x0000000000307805 */ /* 0x000fe4000001ff00 */
[----:B------:R-:W-:Y:S01]  /*0350*/  ISETP.GE.U32.AND P2, PT, R0, 0x1f, PT ;  /* 0x0000001f0000780c */ /* 0x000fe20003f46070 */
[----:B------:R-:W4:Y:S01]  /*0360*/  LDCU.128 UR12, c[0x0][0x3b0] ;  /* 0x00007600ff0c77ac */ /* 0x000f220008000c00 */
[----:B------:R-:W-:Y:S02]  /*0370*/  LOP3.LUT R136, R136, 0xfffffff0, RZ, 0xc0, !PT ;  /* 0xfffffff088887812 */ /* 0x000fe400078ec0ff */
[----:B------:R-:W-:Y:S02]  /*0380*/  CS2R R58, SRZ ;  /* 0x00000000003a7805 */ /* 0x000fe4000001ff00 */
[----:B------:R-:W-:Y:S01]  /*0390*/  CS2R R56, SRZ ;  /* 0x0000000000387805 */ /* 0x000fe2000001ff00 */
[----:B------:R-:W3:Y:S01]  /*03a0*/  LDCU.64 UR20, c[0x0][0x3a8] ;  /* 0x00007500ff1477ac */ /* 0x000ee20008000a00 */
[----:B------:R-:W-:Y:S01]  /*03b0*/  CS2R R46, SRZ ;  /* 0x00000000002e7805 */ /* 0x000fe2000001ff00 */
[----:B------:R-:W-:Y:S01]  /*03c0*/  IMAD.IADD R136, R135, 0x1, -R136 ;  /* 0x0000000187887824 */ /* 0x000fe200078e0a88 */
[----:B------:R-:W-:Y:S01]  /*03d0*/  CS2R R44, SRZ ;  /* 0x00000000002c7805 */ /* 0x000fe2000001ff00 */
[----:B------:R-:W1:Y:S01]  /*03e0*/  LDCU.128 UR8, c[0x0][0x3d0] ;  /* 0x00007a00ff0877ac */ /* 0x000e620008000c00 */
[----:B------:R-:W-:-:S02]  /*03f0*/  CS2R R62, SRZ ;  /* 0x00000000003e7805 */ /* 0x000fc4000001ff00 */
[----:B------:R-:W-:Y:S02]  /*0400*/  CS2R R60, SRZ ;  /* 0x00000000003c7805 */ /* 0x000fe4000001ff00 */
[C---:B------:R-:W-:Y:S02]  /*0410*/  ISETP.NE.AND P0, PT, R136.reuse, RZ, PT ;  /* 0x000000ff8800720c */ /* 0x040fe40003f05270 */
[----:B------:R-:W-:Y:S02]  /*0420*/  CS2R R42, SRZ ;  /* 0x00000000002a7805 */ /* 0x000fe4000001ff00 */
[----:B------:R-:W-:Y:S02]  /*0430*/  CS2R R40, SRZ ;  /* 0x0000000000287805 */ /* 0x000fe4000001ff00 */
[----:B------:R-:W-:Y:S02]  /*0440*/  CS2R R66, SRZ ;  /* 0x0000000000427805 */ /* 0x000fe4000001ff00 */
[----:B------:R-:W-:-:S02]  /*0450*/  SEL R136, R136, 0x10, P0 ;  /* 0x0000001088887807 */ /* 0x000fc40000000000 */
[----:B------:R-:W-:Y:S02]  /*0460*/  CS2R R64, SRZ ;  /* 0x0000000000407805 */ /* 0x000fe4000001ff00 */
[----:B------:R-:W-:Y:S01]  /*0470*/  CS2R R38, SRZ ;  /* 0x0000000000267805 */ /* 0x000fe2000001ff00 */
[----:B----4-:R-:W-:Y:S01]  /*0480*/  UIADD3 UR12, UP1, UPT, UR12, -UR14, URZ ;  /* 0x8000000e0c0c7290 */ /* 0x010fe2000ff3e0ff */
[----:B------:R-:W-:Y:S01]  /*0490*/  VIADDMNMX R11, R139, R136, UR4, PT ;  /* 0x000000048b0b7e46 */ /* 0x000fe2000b800188 */
[----:B------:R-:W4:Y:S01]  /*04a0*/  LDCU.64 UR4, c[0x0][0x3a0] ;  /* 0x00007400ff0477ac */ /* 0x000f220008000a00 */
[--C-:B--2---:R-:W-:Y:S02]  /*04b0*/  SHF.R.U32.HI R85, RZ, 0x4, R2.reuse ;  /* 0x00000004ff557819 */ /* 0x104fe40000011602 */
[----:B------:R-:W-:Y:S02]  /*04c0*/  CS2R R36, SRZ ;  /* 0x0000000000247805 */ /* 0x000fe4000001ff00 */
[----:B------:R-:W-:Y:S01]  /*04d0*/  LOP3.LUT R4, R2, 0xf, RZ, 0xc0, !PT ;  /* 0x0000000f02047812 */ /* 0x000fe200078ec0ff */
[----:B------:R-:W-:Y:S01]  /*04e0*/  UIADD3.X UR13, UPT, UPT, UR13, ~UR15, URZ, UP1, !UPT ;  /* 0x8000000f0d0d7290 */ /* 0x000fe20008ffe4ff */
[----:B------:R-:W-:Y:S01]  /*04f0*/  SHF.R.U32.HI R0, RZ, 0x5, R2 ;  /* 0x00000005ff007819 */ /* 0x000fe20000011602 */
[----:B-1----:R-:W-:Y:S01]  /*0500*/  UIADD3 UR8, UP0, UPT, UR8, -UR10, URZ ;  /* 0x8000000a08087290 */ /* 0x002fe2000ff1e0ff */
[----:B------:R-:W-:Y:S01]  /*0510*/  LOP3.LUT R5, R85, 0x1, RZ, 0xc0, !PT ;  /* 0x0000000155057812 */ /* 0x000fe200078ec0ff */
[----:B------:R-:W-:Y:S01]  /*0520*/  IMAD R32, R33, 0x40, R4 ;  /* 0x0000004021207824 */ /* 0x000fe200078e0204 */
[----:B------:R-:W-:Y:S01]  /*0530*/  SHF.R.U32.HI R84, RZ, 0x1, R2 ;  /* 0x00000001ff547819 */ /* 0x000fe20000011602 */
[--C-:B------:R-:W-:Y:S01]  /*0540*/  IMAD R30, R31, 0x40, R4.reuse ;  /* 0x000000401f1e7824 */ /* 0x100fe200078e0204 */
[----:B------:R-:W-:Y:S01]  /*0550*/  SHF.R.U32.HI R4, RZ, 0x3, R4 ;  /* 0x00000003ff047819 */ /* 0x000fe20000011604 */
[----:B------:R-:W-:Y:S01]  /*0560*/  IMAD R5, R0, 0x2, R5 ;  /* 0x0000000200057824 */ /* 0x000fe200078e0205 */
[C---:B------:R-:W-:Y:S01]  /*0570*/  ISETP.GE.AND P3, PT, R32.reuse, UR6, PT ;  /* 0x0000000620007c0c */ /* 0x040fe2000bf66270 */
[----:B------:R-:W-:Y:S01]  /*0580*/  VIADD R3, R32, 0x10 ;  /* 0x0000001020037836 */ /* 0x000fe20000000000 */
[----:B------:R-:W-:Y:S01]  /*0590*/  LOP3.LUT R84, R84, 0x3, RZ, 0xc0, !PT ;  /* 0x0000000354547812 */ /* 0x000fe200078ec0ff */
[----:B------:R-:W-:Y:S01]  /*05a0*/  IMAD.IADD R28, R5, 0x1, R139 ;  /* 0x00000001051c7824 */ /* 0x000fe200078e028b */
[----:B------:R-:W-:Y:S01]  /*05b0*/  SEL R13, RZ, 0x100, P3 ;  /* 0x00000100ff0d7807 */ /* 0x000fe20001800000 */
[C---:B------:R-:W-:Y:S01]  /*05c0*/  VIADD R7, R32.reuse, 0x20 ;  /* 0x0000002020077836 */ /* 0x040fe20000000000 */
[----:B------:R-:W-:Y:S01]  /*05d0*/  ISETP.GE.AND P4, PT, R3, UR6, PT ;  /* 0x0000000603007c0c */ /* 0x000fe2000bf86270 */
[----:B------:R-:W-:Y:S01]  /*05e0*/  VIADD R6, R32, 0x30 ;  /* 0x0000003020067836 */ /* 0x000fe20000000000 */
[-C--:B------:R-:W-:Y:S01]  /*05f0*/  ISETP.LT.AND P1, PT, R28, R11.reuse, !P3 ;  /* 0x0000000b1c00720c */ /* 0x080fe20005f21270 */
[C---:B------:R-:W-:Y:S01]  /*0600*/  VIADD R3, R30.reuse, 0x10 ;  /* 0x000000101e037836 */ /* 0x040fe20000000000 */
[----:B------:R-:W-:Y:S01]  /*0610*/  ISETP.GE.AND P6, PT, R7, UR6, PT ;  /* 0x0000000607007c0c */ /* 0x000fe2000bfc6270 */
[----:B------:R-:W-:Y:S01]  /*0620*/  VIADD R9, R30, 0x20 ;  /* 0x000000201e097836 */ /* 0x000fe20000000000 */
[----:B------:R-:W-:Y:S01]  /*0630*/  SEL R7, RZ, 0x1, !P1 ;  /* 0x00000001ff077807 */ /* 0x000fe20004800000 */
[----:B------:R-:W1:Y:S01]  /*0640*/  SHFL.IDX PT, R0, R0, RZ, 0x1f ;  /* 0x00001fff00007589 */ /* 0x000e6200000e0000 */
[----:B------:R-:W-:Y:S01]  /*0650*/  SEL R26, RZ, 0x2, P4 ;  /* 0x00000002ff1a7807 */ /* 0x000fe20002000000 */
[----:B------:R-:W-:Y:S01]  /*0660*/  UIADD3.X UR9, UPT, UPT, UR9, ~UR11, URZ, UP0, !UPT ;  /* 0x8000000b09097290 */ /* 0x000fe200087fe4ff */
[----:B------:R-:W-:-:S02]  /*0670*/  ISETP.GE.AND P1, PT, R28, R11, PT ;  /* 0x0000000b1c00720c */ /* 0x000fc40003f26270 */
[----:B------:R-:W-:Y:S02]  /*0680*/  CS2R R34, SRZ ;  /* 0x0000000000227805 */ /* 0x000fe4000001ff00 */
[----:B------:R-:W-:Y:S02]  /*0690*/  SEL R25, RZ, 0x4, P6 ;  /* 0x00000004ff197807 */ /* 0x000fe40003000000 */
[----:B------:R-:W-:Y:S01]  /*06a0*/  ISETP.GE.AND P0, PT, R6, UR6, PT ;  /* 0x0000000606007c0c */ /* 0x000fe2000bf06270 */
[----:B------:R-:W-:Y:S01]  /*06b0*/  VIADD R6, R28, 0x8 ;  /* 0x000000081c067836 */ /* 0x000fe20000000000 */
[----:B------:R-:W-:Y:S01]  /*06c0*/  ISETP.GE.AND P5, PT, R3, UR7, PT ;  /* 0x0000000703007c0c */ /* 0x000fe2000bfa6270 */
[----:B------:R-:W2:Y:S01]  /*06d0*/  S2UR UR6, SR_CgaCtaId ;  /* 0x00000000000679c3 */ /* 0x000ea20000008800 */
[----:B------:R-:W-:Y:S02]  /*06e0*/  SEL R8, R26, RZ, !P1 ;  /* 0x000000ff1a087207 */ /* 0x000fe40004800000 */
[----:B------:R-:W-:-:S02]  /*06f0*/  SEL R3, R25, RZ, !P1 ;  /* 0x000000ff19037207 */ /* 0x000fc40004800000 */
[----:B------:R-:W-:Y:S02]  /*0700*/  SEL R146, RZ, 0x400, P6 ;  /* 0x00000400ff927807 */ /* 0x000fe40003000000 */
[----:B------:R-:W-:Y:S02]  /*0710*/  ISETP.GE.AND P6, PT, R6, R11, PT ;  /* 0x0000000b0600720c */ /* 0x000fe40003fc6270 */
[----:B------:R-:W-:Y:S01]  /*0720*/  IADD3 R6, PT, PT, R3, R8, R7 ;  /* 0x0000000803067210 */ /* 0x000fe20007ffe007 */
[----:B------:R-:W-:Y:S01]  /*0730*/  IMAD.SHL.U32 R3, R2, 0x4, RZ ;  /* 0x0000000402037824 */ /* 0x000fe200078e00ff */
[----:B------:R-:W-:Y:S02]  /*0740*/  SEL R18, RZ, 0x8, P0 ;  /* 0x00000008ff127807 */ /* 0x000fe40000000000 */
[----:B------:R-:W-:Y:S02]  /*0750*/  SEL R15, RZ, 0x200, P4 ;  /* 0x00000200ff0f7807 */ /* 0x000fe40002000000 */
[----:B------:R-:W-:-:S02]  /*0760*/  ISETP.GE.AND P4, PT, R9, UR7, PT ;  /* 0x0000000709007c0c */ /* 0x000fc4000bf86270 */
[----:B------:R-:W-:Y:S02]  /*0770*/  SEL R9, RZ, 0x800, P0 ;  /* 0x00000800ff097807 */ /* 0x000fe40000000000 */
[----:B------:R-:W-:Y:S02]  /*0780*/  SEL R7, R18, RZ, !P1 ;  /* 0x000000ff12077207 */ /* 0x000fe40004800000 */
[----:B------:R-:W-:Y:S02]  /*0790*/  SEL R10, R13, RZ, !P6 ;  /* 0x000000ff0d0a7207 */ /* 0x000fe40007000000 */
[----:B------:R-:W-:Y:S02]  /*07a0*/  ISETP.GE.AND P0, PT, R30, UR7, PT ;  /* 0x000000071e007c0c */ /* 0x000fe4000bf06270 */
[----:B------:R-:W-:Y:S02]  /*07b0*/  LOP3.LUT R8, R84, 0x4, R3, 0xf8, !PT ;  /* 0x0000000454087812 */ /* 0x000fe400078ef803 */
[----:B------:R-:W-:-:S02]  /*07c0*/  SEL R22, RZ, 0x1, P3 ;  /* 0x00000001ff167807 */ /* 0x000fc40001800000 */
[----:B------:R-:W-:Y:S01]  /*07d0*/  IADD3 R10, PT, PT, R10, R7, R6 ;  /* 0x000000070a0a7210 */ /* 0x000fe20007ffe006 */
[----:B------:R-:W-:Y:S01]  /*07e0*/  VIADD R6, R30, 0x30 ;  /* 0x000000301e067836 */ /* 0x000fe20000000000 */
[----:B------:R-:W-:Y:S02]  /*07f0*/  ISETP.LT.AND P3, PT, R28, R11, !P0 ;  /* 0x0000000b1c00720c */ /* 0x000fe40004761270 */
[----:B------:R-:W-:Y:S02]  /*0800*/  LOP3.LUT R7, R8, 0x1, R85, 0x78, !PT ;  /* 0x0000000108077812 */ /* 0x000fe400078e7855 */
[----:B------:R-:W-:Y:S02]  /*0810*/  SEL R11, R15, RZ, !P6 ;  /* 0x000000ff0f0b7207 */ /* 0x000fe40007000000 */
[----:B------:R-:W-:Y:S01]  /*0820*/  SEL R8, R146, RZ, !P6 ;  /* 0x000000ff92087207 */ /* 0x000fe20007000000 */
[----:B------:R-:W-:Y:S01]  /*0830*/  IMAD R4, R7, 0x2, R4 ;  /* 0x0000000207047824 */ /* 0x000fe200078e0204 */
[----:B------:R-:W-:-:S02]  /*0840*/  SEL R14, RZ, 0x1, !P3 ;  /* 0x00000001ff0e7807 */ /* 0x000fc40005800000 */
[----:B------:R-:W-:Y:S01]  /*0850*/  ISETP.GE.AND P3, PT, R6, UR7, PT ;  /* 0x0000000706007c0c */ /* 0x000fe2000bf66270 */
[----:B------:R-:W-:Y:S01]  /*0860*/  UMOV UR7, 0x400 ;  /* 0x0000040000077882 */ /* 0x000fe20000000000 */
[----:B------:R-:W-:Y:S01]  /*0870*/  IADD3 R11, PT, PT, R8, R11, R10 ;  /* 0x0000000b080b7210 */ /* 0x000fe20007ffe00a */
[----:B--2---:R-:W-:Y:S01]  /*0880*/  ULEA UR6, UR6, UR7, 0x18 ;  /* 0x0000000706067291 */ /* 0x004fe2000f8ec0ff */
[----:B------:R-:W-:Y:S02]  /*0890*/  SHF.R.U32.HI R7, RZ, 0x3, R2 ;  /* 0x00000003ff077819 */ /* 0x000fe40000011602 */
[----:B------:R-:W-:Y:S02]  /*08a0*/  SEL R6, R9, RZ, !P6 ;  /* 0x000000ff09067207 */ /* 0x000fe40007000000 */
[----:B------:R-:W-:Y:S02]  /*08b0*/  LOP3.LUT R20, R4, 0x4, R7, 0x78, !PT ;  /* 0x0000000404147812 */ /* 0x000fe400078e7807 */
[----:B------:R-:W-:Y:S01]  /*08c0*/  SHF.R.S32.HI R19, RZ, 0x1f, R28 ;  /* 0x0000001fff137819 */ /* 0x000fe2000001141c */
[----:B------:R-:W-:Y:S01]  /*08d0*/  IMAD.IADD R4, R11, 0x1, R6 ;  /* 0x000000010b047824 */ /* 0x000fe200078e0206 */
[----:B------:R-:W-:-:S02]  /*08e0*/  SHF.R.S32.HI R33, RZ, 0x1f, R32 ;  /* 0x0000001fff217819 */ /* 0x000fc40000011420 */
[----:B------:R-:W-:Y:S01]  /*08f0*/  SEL R24, RZ, 0x2, P5 ;  /* 0x00000002ff187807 */ /* 0x000fe20002800000 */
[----:B----4-:R-:W-:Y:S01]  /*0900*/  IMAD R17, R19, UR4, RZ ;  /* 0x0000000413117c24 */ /* 0x010fe2000f8e02ff */
[----:B------:R-:W-:Y:S01]  /*0910*/  SEL R4, R4, RZ, P2 ;  /* 0x000000ff04047207 */ /* 0x000fe20001000000 */
[----:B------:R-:W-:Y:S01]  /*0920*/  IMAD.WIDE.U32 R32, R28, UR4, R32 ;  /* 0x000000041c207c25 */ /* 0x000fe2000f8e0020 */
[----:B------:R-:W-:Y:S02]  /*0930*/  SEL R23, RZ, 0x4, P4 ;  /* 0x00000004ff177807 */ /* 0x000fe40002000000 */
[----:B------:R-:W-:Y:S01]  /*0940*/  SEL R8, RZ, 0x8, P3 ;  /* 0x00000008ff087807 */ /* 0x000fe20001800000 */
[----:B------:R-:W-:Y:S01]  /*0950*/  IMAD.SHL.U32 R134, R4, 0x8, RZ ;  /* 0x0000000804867824 */ /* 0x000fe200078e00ff */
[----:B------:R-:W-:Y:S01]  /*0960*/  LOP3.LUT R5, R84, 0x3c, R5, 0xf8, !PT ;  /* 0x0000003c54057812 */ /* 0x000fe200078ef805 */
[----:B------:R-:W-:Y:S01]  /*0970*/  IMAD R17, R28, UR5, R17 ;  /* 0x000000051c117c24 */ /* 0x000fe2000f8e0211 */
[----:B------:R-:W-:Y:S01]  /*0980*/  SEL R11, R24, RZ, !P1 ;  /* 0x000000ff180b7207 */ /* 0x000fe20004800000 */
[----:B------:R-:W-:Y:S01]  /*0990*/  IMAD.SHL.U32 R133, R4, 0x4, RZ ;  /* 0x0000000404857824 */ /* 0x000fe200078e00ff */
[----:B------:R-:W-:Y:S01]  /*09a0*/  SEL R10, R23, RZ, !P1 ;  /* 0x000000ff170a7207 */ /* 0x000fe20004800000 */
[----:B------:R-:W-:Y:S01]  /*09b0*/  IMAD.IADD R17, R33, 0x1, R17 ;  /* 0x0000000121117824 */ /* 0x000fe200078e0211 */
[----:B------:R-:W-:Y:S01]  /*09c0*/  SEL R6, R8, RZ, !P1 ;  /* 0x000000ff08067207 */ /* 0x000fe20004800000 */
[----:B------:R-:W-:Y:S01]  /*09d0*/  IMAD R5, R5, 0x40, R20 ;  /* 0x0000004005057824 */ /* 0x000fe200078e0214 */
[----:B------:R-:W-:Y:S01]  /*09e0*/  SEL R7, RZ, 0x100, P0 ;  /* 0x00000100ff077807 */ /* 0x000fe20000000000 */
[----:B------:R-:W-:Y:S01]  /*09f0*/  IMAD.SHL.U32 R132, R4, 0x2, RZ ;  /* 0x0000000204847824 */ /* 0x000fe200078e00ff */
[----:B------:R-:W-:Y:S01]  /*0a00*/  SEL R12, RZ, 0x1, P0 ;  /* 0x00000001ff0c7807 */ /* 0x000fe20000000000 */
[C---:B------:R-:W-:Y:S01]  /*0a10*/  VIADD R20, R135.reuse, 0xffffffff ;  /* 0xffffffff87147836 */ /* 0x040fe20000000000 */
[----:B------:R-:W-:Y:S01]  /*0a20*/  LOP3.LUT P1, R134, R134, 0x8, RZ, 0xc0, !PT ;  /* 0x0000000886867812 */ /* 0x000fe2000782c0ff */
[----:B------:R-:W-:Y:S01]  /*0a30*/  VIADD R135, R135, 0xf ;  /* 0x0000000f87877836 */ /* 0x000fe20000000000 */
[----:B---3--:R-:W-:-:S02]  /*0a40*/  LEA R16, P0, R32, UR16, 0x3 ;  /* 0x0000001020107c11 */ /* 0x008fc4000f8018ff */
[----:B------:R-:W-:Y:S02]  /*0a50*/  LEA R5, R5, UR6, 0x3 ;  /* 0x0000000605057c11 */ /* 0x000fe4000f8e18ff */
[----:B------:R-:W-:Y:S01]  /*0a60*/  LEA.HI.X R17, R32, UR17, R17, 0x3, P0 ;  /* 0x0000001120117c11 */ /* 0x000fe200080f1c11 */
[----:B------:R-:W-:Y:S01]  /*0a70*/  BAR.SYNC.DEFER_BLOCKING 0x0 ;  /* 0x0000000000007b1d */ /* 0x000fe20000010000 */
[----:B------:R-:W-:Y:S02]  /*0a80*/  LOP3.LUT P0, R133, R133, 0x8, RZ, 0xc0, !PT ;  /* 0x0000000885857812 */ /* 0x000fe4000780c0ff */
[----:B------:R-:W-:Y:S02]  /*0a90*/  CS2R R32, SRZ ;  /* 0x0000000000207805 */ /* 0x000fe4000001ff00 */
[----:B------:R-:W-:Y:S02]  /*0aa0*/  SHF.R.S32.HI R31, RZ, 0x1f, R30 ;  /* 0x0000001fff1f7819 */ /* 0x000fe4000001141e */
[----:B------:R-:W-:Y:S01]  /*0ab0*/  IADD3 R22, PT, PT, R25, R26, R22 ;  /* 0x0000001a19167210 */ /* 0x000fe20007ffe016 */
[----:B------:R-:W2:Y:S01]  /*0ac0*/  LDCU.64 UR16, c[0x0][0x3c0] ;  /* 0x00007800ff1077ac */ /* 0x000ea20008000a00 */
[----:B------:R-:W-:-:S02]  /*0ad0*/  IADD3 R23, PT, PT, R23, R24, R12 ;  /* 0x0000001817177210 */ /* 0x000fc40007ffe00c */
[----:B------:R-:W-:Y:S02]  /*0ae0*/  CS2R R26, SRZ ;  /* 0x00000000001a7805 */ /* 0x000fe4000001ff00 */
[----:B------:R-:W-:Y:S02]  /*0af0*/  SHF.R.S32.HI R118, RZ, 0x1f, R136 ;  /* 0x0000001fff767819 */ /* 0x000fe40000011488 */
[----:B------:R-:W-:Y:S02]  /*0b00*/  CS2R R24, SRZ ;  /* 0x0000000000187805 */ /* 0x000fe4000001ff00 */
[----:B------:R-:W-:Y:S02]  /*0b10*/  IADD3 R22, PT, PT, R13, R18, R22 ;  /* 0x000000120d167210 */ /* 0x000fe40007ffe016 */
[----:B------:R-:W-:Y:S02]  /*0b20*/  IADD3 R10, PT, PT, R10, R11, R14 ;  /* 0x0000000b0a0a7210 */ /* 0x000fe40007ffe00e */
[----:B------:R-:W-:-:S02]  /*0b30*/  IADD3 R146, PT, PT, R146, R15, R22 ;  /* 0x0000000f92927210 */ /* 0x000fc40007ffe016 */
[----:B------:R-:W-:Y:S02]  /*0b40*/  SEL R145, RZ, 0x200, P5 ;  /* 0x00000200ff917807 */ /* 0x000fe40002800000 */
[----:B------:R-:W-:Y:S01]  /*0b50*/  IADD3 R23, PT, PT, R7, R8, R23 ;  /* 0x0000000807177210 */ /* 0x000fe20007ffe017 */
[----:B------:R-:W-:Y:S01]  /*0b60*/  IMAD.IADD R146, R9, 0x1, R146 ;  /* 0x0000000109927824 */ /* 0x000fe200078e0292 */
[----:B------:R-:W-:Y:S02]  /*0b70*/  SEL R8, RZ, 0x800, P3 ;  /* 0x00000800ff087807 */ /* 0x000fe40001800000 */
[----:B------:R-:W-:Y:S01]  /*0b80*/  SEL R14, R145, RZ, !P6 ;  /* 0x000000ff910e7207 */ /* 0x000fe20007000000 */
[----:B------:R-:W-:Y:S01]  /*0b90*/  @!PT LDS RZ, [RZ] ;  /* 0x00000000fffff984 */ /* 0x000fe20000000800 */
[----:B------:R-:W-:Y:S01]  /*0ba0*/  @!PT LDS RZ, [RZ] ;  /* 0x00000000fffff984 */ /* 0x000fe20000000800 */
[----:B------:R-:W-:Y:S01]  /*0bb0*/  @!PT LDS RZ, [RZ] ;  /* 0x00000000fffff984 */ /* 0x000fe20000000800 */
[----:B------:R-:W-:Y:S01]  /*0bc0*/  LDGSTS.E.LTC128B.64 [R5], desc[UR22][R16.64], P1 ;  /* 0x0000000010057fae */ /* 0x000fe200089a1616 */
[----:B------:R-:W-:Y:S01]  /*0bd0*/  LOP3.LUT P1, R132, R132, 0x8, RZ, 0xc0, !PT ;  /* 0x0000000884847812 */ /* 0x000fe2000782c0ff */
[----:B--2---:R-:W-:Y:S01]  /*0be0*/  IMAD R19, R19, UR16, RZ ;  /* 0x0000001013137c24 */ /* 0x004fe2000f8e02ff */
[--C-:B------:R-:W-:Y:S01]  /*0bf0*/  SHF.R.U32.HI R130, RZ, 0x5, R4.reuse ;  /* 0x00000005ff827819 */ /* 0x100fe20000011604 */
[----:B------:R-:W-:Y:S01]  /*0c00*/  LDGSTS.E.LTC128B.64 [R5+0x80], desc[UR22][R16.64+0x80], P0 ;  /* 0x0008008010057fae */ /* 0x000fe200081a1616 */
[----:B------:R-:W-:Y:S01]  /*0c10*/  LOP3.LUT P0, R131, R4, 0x8, RZ, 0xc0, !PT ;  /* 0x0000000804837812 */ /* 0x000fe2000780c0ff */
[----:B------:R-:W-:Y:S01]  /*0c20*/  IMAD R19, R28, UR17, R19 ;  /* 0x000000111c137c24 */ /* 0x000fe2000f8e0213 */
[----:B------:R-:W-:-:S02]  /*0c30*/  SHF.R.U32.HI R129, RZ, 0x6, R4 ;  /* 0x00000006ff817819 */ /* 0x000fc40000011604 */
[--C-:B------:R-:W-:Y:S02]  /*0c40*/  SHF.R.U32.HI R128, RZ, 0x7, R4.reuse ;  /* 0x00000007ff807819 */ /* 0x100fe40000011604 */
[----:B------:R-:W-:Y:S02]  /*0c50*/  SHF.R.U32.HI R127, RZ, 0x8, R4 ;  /* 0x00000008ff7f7819 */ /* 0x000fe40000011604 */
[----:B------:R-:W-:Y:S01]  /*0c60*/  LOP3.LUT P5, R129, R129, 0x8, RZ, 0xc0, !PT ;  /* 0x0000000881817812 */ /* 0x000fe200078ac0ff */
[----:B------:R-:W-:Y:S01]  /*0c70*/  LDGSTS.E.LTC128B.64 [R5+0x100], desc[UR22][R16.64+0x100], P1 ;  /* 0x0010010010057fae */ /* 0x000fe200089a1616 */
[----:B------:R-:W-:Y:S01]  /*0c80*/  ISETP.GE.U32.AND P1, PT, R20, 0x10, PT ;  /* 0x000000101400780c */ /* 0x000fe20003f26070 */
[----:B------:R-:W-:Y:S01]  /*0c90*/  IMAD.WIDE.U32 R20, R28, UR16, R30 ;  /* 0x000000101c147c25 */ /* 0x000fe2000f8e001e */
[----:B------:R-:W-:Y:S01]  /*0ca0*/  LOP3.LUT P3, R127, R127, 0x8, RZ, 0xc0, !PT ;  /* 0x000000087f7f7812 */ /* 0x000fe2000786c0ff */
[----:B------:R2:W-:Y:S01]  /*0cb0*/  LDGSTS.E.LTC128B.64 [R5+0x180], desc[UR22][R16.64+0x180], P0 ;  /* 0x0018018010057fae */ /* 0x0005e200081a1616 */
[----:B------:R-:W-:Y:S01]  /*0cc0*/  SEL R146, R146, RZ, P1 ;  /* 0x000000ff92927207 */ /* 0x000fe20000800000 */
[----:B------:R-:W-:Y:S01]  /*0cd0*/  IMAD.IADD R19, R21, 0x1, R19 ;  /* 0x0000000115137824 */ /* 0x000fe200078e0213 */
[----:B------:R-:W-:-:S02]  /*0ce0*/  LEA R12, P0, R20, UR18, 0x3 ;  /* 0x00000012140c7c11 */ /* 0x000fc4000f8018ff */
[----:B------:R-:W-:Y:S02]  /*0cf0*/  CS2R R30, SRZ ;  /* 0x00000000001e7805 */ /* 0x000fe4000001ff00 */
[--C-:B------:R-:W-:Y:S01]  /*0d00*/  SHF.R.U32.HI R113, RZ, 0x5, R146.reuse ;  /* 0x00000005ff717819 */ /* 0x100fe20000011692 */
[----:B------:R-:W-:Y:S01]  /*0d10*/  IMAD.SHL.U32 R117, R146, 0x8, RZ ;  /* 0x0000000892757824 */ /* 0x000fe200078e00ff */
[----:B------:R-:W-:Y:S01]  /*0d20*/  LEA.HI.X R13, R20, UR19, R19, 0x3, P0 ;  /* 0x00000013140d7c11 */ /* 0x000fe200080f1c13 */
[----:B------:R-:W-:Y:S01]  /*0d30*/  IMAD R19, R118, UR4, RZ ;  /* 0x0000000476137c24 */ /* 0x000fe2000f8e02ff */
[--C-:B------:R-:W-:Y:S01]  /*0d40*/  SHF.R.U32.HI R112, RZ, 0x6, R146.reuse ;  /* 0x00000006ff707819 */ /* 0x100fe20000011692 */
[----:B------:R-:W-:Y:S01]  /*0d50*/  IMAD.WIDE.U32 R20, R136, UR4, RZ ;  /* 0x0000000488147c25 */ /* 0x000fe2000f8e00ff */
[----:B------:R-:W-:Y:S02]  /*0d60*/  SHF.R.U32.HI R111, RZ, 0x7, R146 ;  /* 0x00000007ff6f7819 */ /* 0x000fe40000011692 */
[----:B------:R-:W-:-:S02]  /*0d70*/  CS2R R28, SRZ ;  /* 0x00000000001c7805 */ /* 0x000fc4000001ff00 */
[----:B------:R-:W-:Y:S01]  /*0d80*/  SHF.R.U32.HI R110, RZ, 0x8, R146 ;  /* 0x00000008ff6e7819 */ /* 0x000fe20000011692 */
[----:B------:R-:W-:Y:S01]  /*0d90*/  IMAD R18, R136, UR5, R19 ;  /* 0x0000000588127c24 */ /* 0x000fe2000f8e0213 */
[----:B------:R-:W-:Y:S01]  /*0da0*/  SEL R19, R7, RZ, !P6 ;  /* 0x000000ff07137207 */ /* 0x000fe20007000000 */
[----:B------:R-:W3:Y:S01]  /*0db0*/  LDCU.64 UR4, c[0x0][0x3c8] ;  /* 0x00007900ff0477ac */ /* 0x000ee20008000a00 */
[----:B------:R-:W-:Y:S01]  /*0dc0*/  LEA R152, P0, R20, UR12, 0x3 ;  /* 0x0000000c14987c11 */ /* 0x000fe2000f8018ff */
[----:B------:R-:W-:Y:S01]  /*0dd0*/  IMAD.IADD R11, R21, 0x1, R18 ;  /* 0x00000001150b7824 */ /* 0x000fe200078e0212 */
[----:B------:R-:W-:Y:S01]  /*0de0*/  IADD3 R15, PT, PT, R19, R6, R10 ;  /* 0x00000006130f7210 */ /* 0x000fe20007ffe00a */
[C---:B------:R-:W-:Y:S01]  /*0df0*/  IMAD.SHL.U32 R116, R146.reuse, 0x4, RZ ;  /* 0x0000000492747824 */ /* 0x040fe200078e00ff */
[----:B------:R-:W-:Y:S01]  /*0e00*/  SEL R10, RZ, 0x400, P4 ;  /* 0x00000400ff0a7807 */ /* 0x000fe20002000000 */
[----:B------:R-:W-:Y:S01]  /*0e10*/  IMAD.SHL.U32 R115, R146, 0x2, RZ ;  /* 0x0000000292737824 */ /* 0x000fe200078e00ff */
[----:B------:R-:W-:-:S02]  /*0e20*/  LEA.HI.X R6, R20, UR13, R11, 0x3, P0 ;  /* 0x0000000d14067c11 */ /* 0x000fc400080f1c0b */
[----:B------:R-:W-:Y:S02]  /*0e30*/  CS2R R20, SRZ ;  /* 0x0000000000147805 */ /* 0x000fe4000001ff00 */
[----:B------:R-:W-:Y:S02]  /*0e40*/  SEL R11, R10, RZ, !P6 ;  /* 0x000000ff0a0b7207 */ /* 0x000fe40007000000 */
[----:B------:R-:W-:Y:S02]  /*0e50*/  CS2R R18, SRZ ;  /* 0x0000000000127805 */ /* 0x000fe4000001ff00 */
[----:B------:R-:W-:Y:S02]  /*0e60*/  SEL R7, R8, RZ, !P6 ;  /* 0x000000ff08077207 */ /* 0x000fe40007000000 */
[----:B------:R-:W-:Y:S01]  /*0e70*/  IADD3 R14, PT, PT, R11, R14, R15 ;  /* 0x0000000e0b0e7210 */ /* 0x000fe20007ffe00f */
[----:B------:R-:W-:Y:S01]  /*0e80*/  IMAD R15, R118, UR16, RZ ;  /* 0x00000010760f7c24 */ /* 0x000fe2000f8e02ff */
[----:B------:R-:W-:-:S02]  /*0e90*/  LOP3.LUT P6, R130, R130, 0x8, RZ, 0xc0, !PT ;  /* 0x0000000882827812 */ /* 0x000fc400078cc0ff */
[----:B------:R-:W-:Y:S01]  /*0ea0*/  LOP3.LUT P4, R128, R128, 0x8, RZ, 0xc0, !PT ;  /* 0x0000000880807812 */ /* 0x000fe2000788c0ff */
[----:B------:R-:W-:Y:S01]  /*0eb0*/  IMAD.IADD R7, R14, 0x1, R7 ;  /* 0x000000010e077824 */ /* 0x000fe200078e0207 */
[----:B--2---:R-:W-:Y:S01]  /*0ec0*/  IADD3 R16, P0, PT, R16, UR20, RZ ;  /* 0x0000001410107c10 */ /* 0x004fe2000ff1e0ff */
[----:B------:R-:W-:Y:S01]  /*0ed0*/  IMAD R15, R136, UR17, R15 ;  /* 0x00000011880f7c24 */ /* 0x000fe2000f8e020f */
[----:B------:R-:W-:Y:S01]  /*0ee0*/  IADD3 R145, PT, PT, R10, R145, R23 ;  /* 0x000000910a917210 */ /* 0x000fe20007ffe017 */
[----:B------:R-:W-:Y:S01]  /*0ef0*/  IMAD.WIDE.U32 R10, R136, UR16, RZ ;  /* 0x00000010880a7c25 */ /* 0x000fe2000f8e00ff */
[----:B------:R-:W-:Y:S02]  /*0f00*/  SEL R119, R7, RZ, P2 ;  /* 0x000000ff07777207 */ /* 0x000fe40001000000 */
[----:B------:R-:W-:Y:S02]  /*0f10*/  CS2R R22, SRZ ;  /* 0x0000000000167805 */ /* 0x000fe4000001ff00 */
[----:B------:R-:W-:Y:S01]  /*0f20*/  IADD3.X R17, PT, PT, R17, UR21, RZ, P0, !PT ;  /* 0x0000001511117c10 */ /* 0x000fe200087fe4ff */
[----:B------:R-:W-:Y:S01]  /*0f30*/  IMAD.IADD R4, R11, 0x1, R15 ;  /* 0x000000010b047824 */ /* 0x000fe200078e020f */
[----:B------:R-:W-:Y:S01]  /*0f40*/  IADD3 R152, P0, PT, R152, R16, RZ ;  /* 0x0000001098987210 */ /* 0x000fe20007f1e0ff */
[C---:B------:R-:W-:Y:S01]  /*0f50*/  IMAD.SHL.U32 R126, R119.reuse, 0x8, RZ ;  /* 0x00000008777e7824 */ /* 0x040fe200078e00ff */
[--C-:B------:R-:W-:Y:S01]  /*0f60*/  SHF.R.U32.HI R122, RZ, 0x5, R119.reuse ;  /* 0x00000005ff7a7819 */ /* 0x100fe20000011677 */
[C---:B------:R-:W-:Y:S01]  /*0f70*/  IMAD.SHL.U32 R125, R119.reuse, 0x4, RZ ;  /* 0x00000004777d7824 */ /* 0x040fe200078e00ff */
[----:B------:R-:W-:Y:S01]  /*0f80*/  LDGSTS.E.LTC128B.64 [R5+0x1000], desc[UR22][R16.64], P6 ;  /* 0x0100000010057fae */ /* 0x000fe2000b1a1616 */
[----:B------:R-:W-:Y:S01]  /*0f90*/  IMAD.SHL.U32 R124, R119, 0x2, RZ ;  /* 0x00000002777c7824 */ /* 0x000fe200078e00ff */
[----:B------:R-:W-:Y:S01]  /*0fa0*/  SHF.R.U32.HI R121, RZ, 0x6, R119 ;  /* 0x00000006ff797819 */ /* 0x000fe20000011677 */
[----:B------:R-:W-:Y:S01]  /*0fb0*/  IMAD.X R153, R6, 0x1, R17, P0 ;  /* 0x0000000106997824 */ /* 0x000fe200000e0611 */
[----:B------:R-:W-:Y:S01]  /*0fc0*/  LDGSTS.E.LTC128B.64 [R5+0x1080], desc[UR22][R16.64+0x80], P5 ;  /* 0x0108008010057fae */ /* 0x000fe2000a9a1616 */
[----:B---3--:R-:W-:Y:S01]  /*0fd0*/  IADD3 R6, P5, PT, R12, UR4, RZ ;  /* 0x000000040c067c10 */ /* 0x008fe2000ffbe0ff */
[----:B------:R-:W-:Y:S01]  /*0fe0*/  IMAD.IADD R145, R8, 0x1, R145 ;  /* 0x0000000108917824 */ /* 0x000fe200078e0291 */
[----:B------:R-:W-:Y:S01]  /*0ff0*/  LOP3.LUT P2, R124, R124, 0x8, RZ, 0xc0, !PT ;  /* 0x000000087c7c7812 */ /* 0x000fe2000784c0ff */
[----:B------:R-:W-:Y:S01]  /*1000*/  LDGSTS.E.LTC128B.64 [R5+0x1100], desc[UR22][R16.64+0x100], P4 ;  /* 0x0110010010057fae */ /* 0x000fe2000a1a1616 */
[----:B------:R-:W-:-:S02]  /*1010*/  LOP3.LUT P4, R126, R126, 0x8, RZ, 0xc0, !PT ;  /* 0x000000087e7e7812 */ /* 0x000fc4000788c0ff */
[----:B------:R-:W-:Y:S02]  /*1020*/  CS2R R14, SRZ ;  /* 0x00000000000e7805 */ /* 0x000fe4000001ff00 */
[----:B------:R-:W-:Y:S01]  /*1030*/  LOP3.LUT P6, R123, R119, 0x8, RZ, 0xc0, !PT ;  /* 0x00000008777b7812 */ /* 0x000fe200078cc0ff */
[----:B------:R2:W-:Y:S01]  /*1040*/  LDGSTS.E.LTC128B.64 [R5+0x1180], desc[UR22][R16.64+0x180], P3 ;  /* 0x0118018010057fae */ /* 0x0005e200099a1616 */
[----:B------:R-:W-:Y:S02]  /*1050*/  LOP3.LUT P3, R125, R125, 0x8, RZ, 0xc0, !PT ;  /* 0x000000087d7d7812 */ /* 0x000fe4000786c0ff */
[--C-:B------:R-:W-:Y:S02]  /*1060*/  SHF.R.U32.HI R120, RZ, 0x7, R119.reuse ;  /* 0x00000007ff787819 */ /* 0x100fe40000011677 */
[----:B------:R-:W-:Y:S02]  /*1070*/  IADD3.X R7, PT, PT, R13, UR5, RZ, P5, !PT ;  /* 0x000000050d077c10 */ /* 0x000fe4000affe4ff */
[----:B------:R-:W-:-:S02]  /*1080*/  SHF.R.U32.HI R119, RZ, 0x8, R119 ;  /* 0x00000008ff777819 */ /* 0x000fc40000011677 */
[----:B------:R-:W-:Y:S01]  /*1090*/  LOP3.LUT P5, R122, R122, 0x8, RZ, 0xc0, !PT ;  /* 0x000000087a7a7812 */ /* 0x000fe200078ac0ff */
[----:B------:R-:W-:Y:S01]  /*10a0*/  LDGSTS.E.LTC128B.64 [R5+0x6000], desc[UR22][R12.64], P4 ;  /* 0x060000000c057fae */ /* 0x000fe2000a1a1616 */
[----:B------:R-:W-:Y:S02]  /*10b0*/  LOP3.LUT P4, R121, R121, 0x8, RZ, 0xc0, !PT ;  /* 0x0000000879797812 */ /* 0x000fe4000788c0ff */
[----:B------:R-:W-:Y:S01]  /*10c0*/  LEA R151, P0, R10, UR8, 0x3 ;  /* 0x000000080a977c11 */ /* 0x000fe2000f8018ff */
[----:B------:R-:W-:Y:S01]  /*10d0*/  LDGSTS.E.LTC128B.64 [R5+0x6080], desc[UR22][R12.64+0x80], P3 ;  /* 0x060800800c057fae */ /* 0x000fe200099a1616 */
[----:B------:R-:W-:Y:S02]  /*10e0*/  LOP3.LUT P3, R120, R120, 0x8, RZ, 0xc0, !PT ;  /* 0x0000000878787812 */ /* 0x000fe4000786c0ff */
[----:B------:R-:W-:Y:S01]  /*10f0*/  LEA.HI.X R4, R10, UR9, R4, 0x3, P0 ;  /* 0x000000090a047c11 */ /* 0x000fe200080f1c04 */
[----:B------:R-:W-:Y:S01]  /*1100*/  LDGSTS.E.LTC128B.64 [R5+0x6100], desc[UR22][R12.64+0x100], P2 ;  /* 0x061001000c057fae */ /* 0x000fe200091a1616 */
[----:B------:R-:W-:-:S02]  /*1110*/  LOP3.LUT P2, R119, R119, 0x8, RZ, 0xc0, !PT ;  /* 0x0000000877777812 */ /* 0x000fc4000784c0ff */
[----:B------:R-:W-:Y:S01]  /*1120*/  IADD3 R150, P0, PT, R151, R6, RZ ;  /* 0x0000000697967210 */ /* 0x000fe20007f1e0ff */
[----:B------:R3:W-:Y:S01]  /*1130*/  LDGSTS.E.LTC128B.64 [R5+0x6180], desc[UR22][R12.64+0x180], P6 ;  /* 0x061801800c057fae */ /* 0x0007e2000b1a1616 */
[----:B------:R-:W-:Y:S02]  /*1140*/  SEL R145, R145, RZ, P1 ;  /* 0x000000ff91917207 */ /* 0x000fe40000800000 */
[----:B------:R-:W-:Y:S01]  /*1150*/  LOP3.LUT P1, R116, R116, 0x8, RZ, 0xc0, !PT ;  /* 0x0000000874747812 */ /* 0x000fe2000782c0ff */
[----:B------:R-:W-:Y:S01]  /*1160*/  LDGSTS.E.LTC128B.64 [R5+0x7000], desc[UR22][R6.64], P5 ;  /* 0x0700000006057fae */ /* 0x000fe2000a9a1616 */
[----:B------:R-:W-:Y:S01]  /*1170*/  IMAD.X R151, R4, 0x1, R7, P0 ;  /* 0x0000000104977824 */ /* 0x000fe200000e0607 */
[----:B------:R-:W-:Y:S01]  /*1180*/  IADD3 R10, P5, PT, R152, UR20, RZ ;  /* 0x00000014980a7c10 */ /* 0x000fe2000ffbe0ff */
[C---:B------:R-:W-:Y:S01]  /*1190*/  IMAD.SHL.U32 R109, R145.reuse, 0x8, RZ ;  /* 0x00000008916d7824 */ /* 0x040fe200078e00ff */
[----:B------:R-:W-:Y:S01]  /*11a0*/  LDGSTS.E.LTC128B.64 [R5+0x7080], desc[UR22][R6.64+0x80], P4 ;  /* 0x0708008006057fae */ /* 0x000fe2000a1a1616 */
[----:B------:R-:W-:Y:S01]  /*11b0*/  IADD3 R8, P0, PT, R150, UR4, RZ ;  /* 0x0000000496087c10 */ /* 0x000fe2000ff1e0ff */
[----:B------:R-:W-:Y:S01]  /*11c0*/  IMAD.SHL.U32 R108, R145, 0x4, RZ ;  /* 0x00000004916c7824 */ /* 0x000fe200078e00ff */
[----:B------:R-:W-:Y:S01]  /*11d0*/  IADD3.X R11, PT, PT, R153, UR21, RZ, P5, !PT ;  /* 0x00000015990b7c10 */ /* 0x000fe2000affe4ff */
[----:B------:R-:W-:Y:S01]  /*11e0*/  LDGSTS.E.LTC128B.64 [R5+0x7100], desc[UR22][R6.64+0x100], P3 ;  /* 0x0710010006057fae */ /* 0x000fe200099a1616 */
[----:B------:R-:W-:Y:S01]  /*11f0*/  LOP3.LUT P6, R115, R115, 0x8, RZ, 0xc0, !PT ;  /* 0x0000000873737812 */ /* 0x000fe200078cc0ff */
[----:B------:R-:W-:Y:S01]  /*1200*/  IMAD.SHL.U32 R107, R145, 0x2, RZ ;  /* 0x00000002916b7824 */ /* 0x000fe200078e00ff */
[----:B------:R-:W-:Y:S01]  /*1210*/  IADD3.X R9, PT, PT, R151, UR5, RZ, P0, !PT ;  /* 0x0000000597097c10 */ /* 0x000fe200087fe4ff */
[----:B------:R4:W-:Y:S01]  /*1220*/  LDGSTS.E.LTC128B.64 [R5+0x7180], desc[UR22][R6.64+0x180], P2 ;  /* 0x0718018006057fae */ /* 0x0009e200091a1616 */
[----:B------:R-:W-:-:S02]  /*1230*/  LOP3.LUT P2, R117, R117, 0x8, RZ, 0xc0, !PT ;  /* 0x0000000875757812 */ /* 0x000fc4000784c0ff */
[----:B--2---:R-:W-:Y:S02]  /*1240*/  CS2R R16, SRZ ;  /* 0x0000000000107805 */ /* 0x004fe4000001ff00 */
[----:B------:R-:W-:Y:S01]  /*1250*/  LOP3.LUT P5, R114, R146, 0x8, RZ, 0xc0, !PT ;  /* 0x0000000892727812 */ /* 0x000fe200078ac0ff */
[----:B------:R-:W0:Y:S01]  /*1260*/  LDGDEPBAR ;  /* 0x00000000000079af */ /* 0x000e220000000000 */
[----:B-1----:R-:W-:Y:S02]  /*1270*/  R2UR UR5, R0 ;  /* 0x00000000000572ca */ /* 0x002fe400000e0000 */
[----:B------:R-:W-:Y:S02]  /*1280*/  LOP3.LUT P4, R113, R113, 0x8, RZ, 0xc0, !PT ;  /* 0x0000000871717812 */ /* 0x000fe4000788c0ff */
[----:B------:R-:W-:Y:S02]  /*1290*/  LOP3.LUT P3, R112, R112, 0x8, RZ, 0xc0, !PT ;  /* 0x0000000870707812 */ /* 0x000fe4000786c0ff */
[----:B------:R-:W-:-:S02]  /*12a0*/  LOP3.LUT P0, R109, R109, 0x8, RZ, 0xc0, !PT ;  /* 0x000000086d6d7812 */ /* 0x000fc4000780c0ff */
[----:B---3--:R-:W-:Y:S02]  /*12b0*/  CS2R R12, SRZ ;  /* 0x00000000000c7805 */ /* 0x008fe4000001ff00 */
[--C-:B------:R-:W-:Y:S01]  /*12c0*/  SHF.R.U32.HI R105, RZ, 0x5, R145.reuse ;  /* 0x00000005ff697819 */ /* 0x100fe20000011691 */
[----:B------:R-:W-:Y:S01]  /*12d0*/  LDGSTS.E.LTC128B.64 [R5+0x2000], desc[UR22][R152.64], P2 ;  /* 0x0200000098057fae */ /* 0x000fe200091a1616 */
[----:B------:R-:W-:Y:S02]  /*12e0*/  LOP3.LUT P2, R111, R111, 0x8, RZ, 0xc0, !PT ;  /* 0x000000086f6f7812 */ /* 0x000fe4000784c0ff */
[--C-:B------:R-:W-:Y:S01]  /*12f0*/  SHF.R.U32.HI R104, RZ, 0x6, R145.reuse ;  /* 0x00000006ff687819 */ /* 0x100fe20000011691 */
[----:B------:R-:W-:Y:S01]  /*1300*/  LDGSTS.E.LTC128B.64 [R5+0x2080], desc[UR22][R152.64+0x80], P1 ;  /* 0x0208008098057fae */ /* 0x000fe200089a1616 */
[----:B------:R-:W-:Y:S01]  /*1310*/  LOP3.LUT P1, R110, R110, 0x8, RZ, 0xc0, !PT ;  /* 0x000000086e6e7812 */ /* 0x000fe2000782c0ff */
[----:B------:R-:W-:Y:S01]  /*1320*/  USHF.R.S32.HI UR26, URZ, 0x1f, UR5 ;  /* 0x0000001fff1a7899 */ /* 0x000fe20008011405 */
[--C-:B------:R-:W-:Y:S01]  /*1330*/  SHF.R.U32.HI R103, RZ, 0x7, R145.reuse ;  /* 0x00000007ff677819 */ /* 0x100fe20000011691 */
[----:B------:R-:W-:Y:S01]  /*1340*/  LDGSTS.E.LTC128B.64 [R5+0x2100], desc[UR22][R152.64+0x100], P6 ;  /* 0x0210010098057fae */ /* 0x000fe2000b1a1616 */
[----:B------:R-:W-:Y:S01]  /*1350*/  LOP3.LUT P6, R108, R108, 0x8, RZ, 0xc0, !PT ;  /* 0x000000086c6c7812 */ /* 0x000fe200078cc0ff */
[----:B------:R-:W-:Y:S01]  /*1360*/  ULEA.HI UR26, UR26, UR5, URZ, 0x2 ;  /* 0x000000051a1a7291 */ /* 0x000fe2000f8f10ff */
[----:B------:R-:W-:Y:S01]  /*1370*/  SHF.R.U32.HI R102, RZ, 0x8, R145 ;  /* 0x00000008ff667819 */ /* 0x000fe20000011691 */
[----:B------:R-:W-:Y:S01]  /*1380*/  LDGSTS.E.LTC128B.64 [R5+0x2180], desc[UR22][R152.64+0x180], P5 ;  /* 0x0218018098057fae */ /* 0x000fe2000a9a1616 */
[----:B------:R-:W-:Y:S01]  /*1390*/  LOP3.LUT P5, R107, R107, 0x8, RZ, 0xc0, !PT ;  /* 0x000000086b6b7812 */ /* 0x000fe200078ac0ff */
[----:B------:R-:W-:Y:S01]  /*13a0*/  ULOP3.LUT UR4, UR26, 0xfffc, URZ, 0xc0, !UPT ;  /* 0x0000fffc1a047892 */ /* 0x000fe2000f8ec0ff */
[----:B----4-:R-:W-:Y:S01]  /*13b0*/  LOP3.LUT R7, R2, 0x1f, RZ, 0xc0, !PT ;  /* 0x0000001f02077812 */ /* 0x010fe200078ec0ff */
[----:B------:R-:W-:Y:S01]  /*13c0*/  LDGSTS.E.LTC128B.64 [R5+0x3000], desc[UR22][R10.64], P4 ;  /* 0x030000000a057fae */ /* 0x000fe2000a1a1616 */
[----:B------:R-:W-:Y:S01]  /*13d0*/  LOP3.LUT P4, R106, R145, 0x8, RZ, 0xc0, !PT ;  /* 0x00000008916a7812 */ /* 0x000fe2000788c0ff */
[----:B------:R-:W-:Y:S01]  /*13e0*/  UIADD3 UR4, UPT, UPT, UR5, -UR4, URZ ;  /* 0x8000000405047290 */ /* 0x000fe2000fffe0ff */
[----:B------:R-:W-:Y:S01]  /*13f0*/  SHF.R.U32.HI R7, RZ, 0x3, R7 ;  /* 0x00000003ff077819 */ /* 0x000fe20000011607 */
[----:B------:R-:W-:Y:S01]  /*1400*/  LDGSTS.E.LTC128B.64 [R5+0x3080], desc[UR22][R10.64+0x80], P3 ;  /* 0x030800800a057fae */ /* 0x000fe200099a1616 */
[----:B------:R-:W-:Y:S01]  /*1410*/  LOP3.LUT P3, R105, R105, 0x8, RZ, 0xc0, !PT ;  /* 0x0000000869697812 */ /* 0x000fe2000786c0ff */
[----:B------:R-:W-:Y:S01]  /*1420*/  ULOP3.LUT UR24, UR4, 0x80, URZ, 0xc0, !UPT ;  /* 0x0000008004187892 */ /* 0x000fe2000f8ec0ff */
[----:B------:R-:W-:Y:S01]  /*1430*/  LOP3.LUT R4, R7, 0x7, R2, 0x78, !PT ;  /* 0x0000000707047812 */ /* 0x000fe200078e7802 */
[----:B------:R-:W-:Y:S01]  /*1440*/  LDGSTS.E.LTC128B.64 [R5+0x3100], desc[UR22][R10.64+0x100], P2 ;  /* 0x031001000a057fae */ /* 0x000fe200091a1616 */
[----:B------:R-:W-:Y:S01]  /*1450*/  LOP3.LUT P2, R104, R104, 0x8, RZ, 0xc0, !PT ;  /* 0x0000000868687812 */ /* 0x000fe2000784c0ff */
[----:B------:R-:W-:-:S02]  /*1460*/  ULEA.HI UR24, UR24, UR4, URZ, 0x19 ;  /* 0x0000000418187291 */ /* 0x000fc4000f8fc8ff */
[----:B------:R1:W-:Y:S01]  /*1470*/  LDGSTS.E.LTC128B.64 [R5+0x3180], desc[UR22][R10.64+0x180], P1 ;  /* 0x031801800a057fae */ /* 0x0003e200089a1616 */
[----:B------:R-:W-:Y:S01]  /*1480*/  LOP3.LUT P1, R103, R103, 0x8, RZ, 0xc0, !PT ;  /* 0x0000000867677812 */ /* 0x000fe2000782c0ff */
[----:B------:R-:W-:Y:S01]  /*1490*/  ULOP3.LUT UR25, UR24, 0xfffe, URZ, 0xc0, !UPT ;  /* 0x0000fffe18197892 */ /* 0x000fe2000f8ec0ff */
[----:B------:R-:W-:Y:S01]  /*14a0*/  IMAD R0, R7, 0x20, R4 ;  /* 0x0000002007007824 */ /* 0x000fe200078e0204 */
[----:B------:R-:W-:Y:S01]  /*14b0*/  LDGSTS.E.LTC128B.64 [R5+0x8000], desc[UR22][R150.64], P0 ;  /* 0x0800000096057fae */ /* 0x000fe200081a1616 */
[----:B------:R-:W-:Y:S01]  /*14c0*/  LOP3.LUT P0, R102, R102, 0x8, RZ, 0xc0, !PT ;  /* 0x0000000866667812 */ /* 0x000fe2000780c0ff */
[----:B------:R-:W-:Y:S01]  /*14d0*/  UIADD3 UR25, UPT, UPT, URZ, -UR25, URZ ;  /* 0x80000019ff197290 */ /* 0x000fe2000fffe0ff */
[----:B------:R-:W-:Y:S01]  /*14e0*/  SHF.R.S32.HI R4, RZ, 0x1f, R135 ;  /* 0x0000001fff047819 */ /* 0x000fe20000011487 */
[----:B------:R-:W-:Y:S01]  /*14f0*/  LDGSTS.E.LTC128B.64 [R5+0x8080], desc[UR22][R150.64+0x80], P6 ;  /* 0x0808008096057fae */ /* 0x000fe2000b1a1616 */
[----:B------:R-:W-:Y:S01]  /*1500*/  UPRMT UR24, UR24, 0x8880, URZ ;  /* 0x0000888018187896 */ /* 0x000fe200080000ff */
[----:B------:R-:W-:Y:S01]  /*1510*/  LEA R0, R0, UR6, 0x4 ;  /* 0x0000000600007c11 */ /* 0x000fe2000f8e20ff */
[----:B------:R-:W-:Y:S01]  /*1520*/  UPRMT UR25, UR25, 0x7710, URZ ;  /* 0x0000771019197896 */ /* 0x000fe200080000ff */
[----:B------:R-:W-:Y:S01]  /*1530*/  LDGSTS.E.LTC128B.64 [R5+0x8100], desc[UR22][R150.64+0x100], P5 ;  /* 0x0810010096057fae */ /* 0x000fe2000a9a1616 */
[----:B------:R-:W-:Y:S01]  /*1540*/  LEA.HI R137, R4, R135, RZ, 0x4 ;  /* 0x0000008704897211 */ /* 0x000fe200078f20ff */
[----:B------:R-:W-:Y:S01]  /*1550*/  USHF.R.S32.HI UR26, URZ, 0x2, UR26 ;  /* 0x00000002ff1a7899 */ /* 0x000fe2000801141a */
[----:B------:R-:W-:Y:S01]  /*1560*/  CS2R R6, SRZ ;  /* 0x0000000000067805 */ /* 0x000fe2000001ff00 */
[----:B------:R-:W-:Y:S01]  /*1570*/  LDGSTS.E.LTC128B.64 [R5+0x8180], desc[UR22][R150.64+0x180], P4 ;  /* 0x0818018096057fae */ /* 0x000fe2000a1a1616 */
[----:B------:R-:W-:Y:S01]  /*1580*/  UIADD3 UR25, UPT, UPT, UR4, UR25, URZ ;  /* 0x0000001904197290 */ /* 0x000fe2000fffe0ff */
[----:B------:R-:W-:Y:S01]  /*1590*/  LEA.HI.SX32 R137, R137, 0xfffffffe, 0x1c ;  /* 0xfffffffe89897811 */ /* 0x000fe200078fe2ff */
[----:B------:R-:W-:Y:S01]  /*15a0*/  USHF.R.S32.HI UR24, URZ, 0x1, UR24 ;  /* 0x00000001ff187899 */ /* 0x000fe20008011418 */
[----:B------:R-:W-:Y:S01]  /*15b0*/  LDGSTS.E.LTC128B.64 [R5+0x9000], desc[UR22][R8.64], P3 ;  /* 0x0900000008057fae */ /* 0x000fe200099a1616 */
[----:B------:R-:W-:-:S02]  /*15c0*/  UPRMT UR5, UR25, 0x8880, URZ ;  /* 0x0000888019057896 */ /* 0x000fc400080000ff */
[----:B------:R-:W-:Y:S01]  /*15d0*/  UPRMT UR24, UR24, 0x9910, URZ ;  /* 0x0000991018187896 */ /* 0x000fe200080000ff */
[----:B------:R-:W-:Y:S01]  /*15e0*/  LDGSTS.E.LTC128B.64 [R5+0x9080], desc[UR22][R8.64+0x80], P2 ;  /* 0x0908008008057fae */ /* 0x000fe200091a1616 */
[----:B------:R-:W-:Y:S02]  /*15f0*/  ULOP3.LUT UR25, UR25, 0xffff, URZ, 0xc0, !UPT ;  /* 0x0000ffff19197892 */ /* 0x000fe4000f8ec0ff */
[----:B------:R-:W-:Y:S01]  /*1600*/  USHF.L.U32 UR7, UR26, 0xd, URZ ;  /* 0x0000000d1a077899 */ /* 0x000fe200080006ff */
[----:B------:R-:W-:Y:S01]  /*1610*/  LDGSTS.E.LTC128B.64 [R5+0x9100], desc[UR22][R8.64+0x100], P1 ;  /* 0x0910010008057fae */ /* 0x000fe200089a1616 */
[----:B------:R-:W-:Y:S01]  /*1620*/  ISETP.NE.AND P1, PT, R137, RZ, PT ;  /* 0x000000ff8900720c */ /* 0x000fe20003f25270 */
[----:B------:R-:W-:Y:S01]  /*1630*/  UPRMT UR25, UR25, 0x8880, URZ ;  /* 0x0000888019197896 */ /* 0x000fe200080000ff */
[----:B-1----:R-:W-:Y:S01]  /*1640*/  CS2R R10, SRZ ;  /* 0x00000000000a7805 */ /* 0x002fe2000001ff00 */
[----:B------:R1:W-:Y:S01]  /*1650*/  LDGSTS.E.LTC128B.64 [R5+0x9180], desc[UR22][R8.64+0x180], P0 ;  /* 0x0918018008057fae */ /* 0x0003e200081a1616 */
[----:B------:R-:W-:Y:S01]  /*1660*/  ISETP.GE.AND P0, PT, R135, 0x10, PT ;  /* 0x000000108700780c */ /* 0x000fe20003f06270 */
[----:B------:R-:W-:Y:S01]  /*1670*/  ULEA UR4, UR24, UR7, 0x8 ;  /* 0x0000000718047291 */ /* 0x000fe2000f8e40ff */
[----:B------:R-:W-:Y:S01]  /*1680*/  SEL R146, R146, RZ, P1 ;  /* 0x000000ff92927207 */ /* 0x000fe20000800000 */
[----:B------:R-:W0:Y:S01]  /*1690*/  LDGDEPBAR ;  /* 0x00000000000079af */ /* 0x000e220000000000 */
[----:B------:R-:W-:Y:S01]  /*16a0*/  ULEA UR5, UR5, UR7, 0x8 ;  /* 0x0000000705057291 */ /* 0x000fe2000f8e40ff */
[----:B------:R-:W-:-:S02]  /*16b0*/  SEL R145, R145, RZ, P1 ;  /* 0x000000ff91917207 */ /* 0x000fc40000800000 */
[----:B-1----:R-:W-:Y:S01]  /*16c0*/  CS2R R8, SRZ ;  /* 0x0000000000087805 */ /* 0x002fe2000001ff00 */
[----:B------:R-:W-:-:S04]  /*16d0*/  DEPBAR.LE SB0, 0x1 ;  /* 0x000080400000791a */ /* 0x000fc80000000000 */
[----:B------:R-:W-:Y:S01]  /*16e0*/  CS2R R4, SRZ ;  /* 0x0000000000047805 */ /* 0x000fe2000001ff00 */
[----:B------:R-:W-:Y:S06]  /*16f0*/  BAR.SYNC.DEFER_BLOCKING 0x0 ;  /* 0x0000000000007b1d */ /* 0x000fec0000010000 */
[----:B------:R-:W-:Y:S05]  /*1700*/  @!P0 BRA `(.L_x_1) ;  /* 0x0000001000108947 */ /* 0x000fea0003800000 */
[----:B------:R1:W2:Y:S01]  /*1710*/  LDS.128 R76, [R0+UR4+0x6080] ;  /* 0x00608004004c7984 */ /* 0x0002a20008000c00 */
[----:B------:R-:W-:Y:S01]  /*1720*/  LOP3.LUT R54, R84, 0x4, R3, 0xf8, !PT ;  /* 0x0000000454367812 */ /* 0x000fe200078ef803 */
[----:B------:R-:W3:Y:S01]  /*1730*/  LDC.64 R100, c[0x0][0x3d0] ;  /* 0x0000f400ff647b82 */ /* 0x000ee20000000a00 */
[----:B------:R-:W-:Y:S01]  /*1740*/  LOP3.LUT R3, R2, 0x8, RZ, 0xc0, !PT ;  /* 0x0000000802037812 */ /* 0x000fe200078ec0ff */
[----:B------:R1:W1:Y:S01]  /*1750*/  LDS.128 R72, [R0+UR4+0x6000] ;  /* 0x0060000400487984 */ /* 0x0002620008000c00 */
[----:B------:R-:W-:Y:S01]  /*1760*/  LOP3.LUT R55, R54, 0x1, R85, 0x78, !PT ;  /* 0x0000000136377812 */ /* 0x000fe200078e7855 */
[----:B------:R-:W-:Y:S01]  /*1770*/  IMAD.MOV.U32 R144, RZ, RZ, R145 ;  /* 0x000000ffff907224 */ /* 0x000fe200078e0091 */
[----:B------:R-:W-:Y:S01]  /*1780*/  SHF.R.U32.HI R54, RZ, 0x3, R3 ;  /* 0x00000003ff367819 */ /* 0x000fe20000011603 */
[----:B------:R1:W1:Y:S01]  /*1790*/  LDS.128 R80, [R0+UR5+0x80] ;  /* 0x0000800500507984 */ /* 0x0002620008000c00 */
[----:B------:R-:W-:Y:S01]  /*17a0*/  LOP3.LUT R141, R84, 0x3c, R85, 0xf8, !PT ;  /* 0x0000003c548d7812 */ /* 0x000fe200078ef855 */
[----:B------:R-:W-:Y:S01]  /*17b0*/  IMAD.MOV.U32 R143, RZ, RZ, R146 ;  /* 0x000000ffff8f7224 */ /* 0x000fe200078e0092 */
[----:B------:R-:W1:Y:S01]  /*17c0*/  LDCU.64 UR10, c[0x0][0x3c8] ;  /* 0x00007900ff0a77ac */ /* 0x000e620008000a00 */
[----:B------:R1:W1:Y:S01]  /*17d0*/  LDS.128 R68, [R0+UR5] ;  /* 0x0000000500447984 */ /* 0x0002620008000c00 */
[----:B------:R-:W-:Y:S01]  /*17e0*/  IMAD R55, R55, 0x2, R54 ;  /* 0x0000000237377824 */ /* 0x000fe200078e0236 */
[----:B------:R-:W-:Y:S01]  /*17f0*/  SHF.R.U32.HI R54, RZ, 0x3, R2 ;  /* 0x00000003ff367819 */ /* 0x000fe20000011602 */
[----:B------:R-:W-:Y:S01]  /*1800*/  IMAD.MOV.U32 R142, RZ, RZ, R137 ;  /* 0x000000ffff8e7224 */ /* 0x000fe200078e0089 */
[----:B------:R-:W1:Y:S01]  /*1810*/  LDC.64 R2, c[0x0][0x3b0] ;  /* 0x0000ec00ff027b82 */ /* 0x000e620000000a00 */
[----:B------:R-:W1:Y:S01]  /*1820*/  LDCU.64 UR8, c[0x0][0x3a8] ;  /* 0x00007500ff0877ac */ /* 0x000e620008000a00 */
[----:B------:R-:W-:Y:S01]  /*1830*/  LOP3.LUT R54, R55, 0x4, R54, 0x78, !PT ;  /* 0x0000000437367812 */ /* 0x000fe200078e7836 */
[----:B------:R-:W-:Y:S01]  /*1840*/  UMOV UR13, 0x4000 ;  /* 0x00004000000d7882 */ /* 0x000fe20000000000 */
[----:B------:R-:W-:-:S03]  /*1850*/  UMOV UR12, 0x2 ;  /* 0x00000002000c7882 */ /* 0x000fc60000000000 */
[----:B------:R-:W-:Y:S01]  /*1860*/  IMAD R141, R141, 0x40, R54 ;  /* 0x000000408d8d7824 */ /* 0x000fe200078e0236 */
[----:B------:R-:W-:Y:S01]  /*1870*/  CS2R R54, SRZ ;  /* 0x0000000000367805 */ /* 0x000fe2000001ff00 */
[----:B------:R-:W-:Y:S01]  /*1880*/  UMOV UR7, URZ ;  /* 0x000000ff00077c82 */ /* 0x000fe20008000000 */
[----:B------:R-:W-:Y:S01]  /*1890*/  UMOV UR16, 0x4000 ;  /* 0x0000400000107882 */ /* 0x000fe20000000000 */
[----:B------:R-:W-:Y:S01]  /*18a0*/  UMOV UR14, 0xffffc000 ;  /* 0xffffc000000e7882 */ /* 0x000fe20000000000 */
[----:B------:R-:W-:-:S07]  /*18b0*/  LEA R141, R141, UR6, 0x3 ;  /* 0x000000068d8d7c11 */ /* 0x000fce000f8e18ff */
.L_x_2:
[----:B------:R-:W-:-:S04]  /*18c0*/  DEPBAR.LE SB5, 0xc ;  /* 0x0000d3000000791a */ /* 0x000fc80000000000 */
[C---:B-1----:R-:W5:Y:S01]  /*18d0*/  DMMA.8x8x4 R4, R68.reuse, R72, R4 ;  /* 0x000000484404723f */ /* 0x042f620000000004 */
[----:B---3--:R-:W-:Y:S01]  /*18e0*/  LDS.128 R84, [R0+UR5+0x800] ;  /* 0x0008000500547984 */ /* 0x008fe20008000c00 */
[----:B------:R-:W-:Y:S02]  /*18f0*/  UIADD3 UR7, UPT, UPT, UR7, 0x1, URZ ;  /* 0x0000000107077890 */ /* 0x000fe4000fffe0ff */
[----:B---3--:R-:W-:Y:S01]  /*1900*/  IADD3 R150, P3, P2, R150, UR10, R100 ;  /* 0x0000000a96967c10 */ /* 0x008fe2000fa7e064 */
[----:B------:R-:W-:Y:S01]  /*1910*/  VIADD R148, R141, UR16 ;  /* 0x000000108d947c36 */ /* 0x000fe20008000000 */
[----:B------:R-:W-:Y:S01]  /*1920*/  IADD3 R152, P1, P0, R152, UR8, R2 ;  /* 0x0000000898987c10 */ /* 0x000fe2000f83e002 */
[C---:B------:R-:W-:Y:S01]  /*1930*/  VIADD R140, R0.reuse, UR5 ;  /* 0x00000005008c7c36 */ /* 0x040fe20008000000 */
[----:B------:R-:W-:Y:S01]  /*1940*/  IADD3.X R151, PT, PT, R151, UR11, R101, P3, P2 ;  /* 0x0000000b97977c10 */ /* 0x000fe20009fe4465 */
[----:B--2---:R-:W2:Y:S01]  /*1950*/  LDS.128 R88, [R0+UR4+0x6800] ;  /* 0x0068000400587984 */ /* 0x004ea20008000c00 */
[----:B------:R-:W-:Y:S01]  /*1960*/  LOP3.LUT P3, RZ, R143, 0x1, RZ, 0xc0, !PT ;  /* 0x000000018fff7812 */ /* 0x000fe2000786c0ff */
[----:B------:R-:W-:Y:S01]  /*1970*/  VIADD R138, R0, UR4 ;  /* 0x00000004008a7c36 */ /* 0x000fe20008000000 */
[----:B------:R-:W-:Y:S01]  /*1980*/  IADD3.X R153, PT, PT, R153, UR9, R3, P1, P0 ;  /* 0x0000000999997c10 */ /* 0x000fe20008fe0403 */
[----:B------:R-:W-:Y:S01]  /*1990*/  UISETP.NE.AND UP0, UPT, UR7, 0x3, UPT ;  /* 0x000000030700788c */ /* 0x000fe2000bf05270 */
[----:B------:R-:W-:Y:S01]  /*19a0*/  LOP3.LUT P1, RZ, R144, 0x1, RZ, 0xc0, !PT ;  /* 0x0000000190ff7812 */ /* 0x000fe2000782c0ff */
[----:B------:R-:W-:Y:S01]  /*19b0*/  UIADD3 UR12, UPT, UPT, UR12, 0x1, URZ ;  /* 0x000000010c0c7890 */ /* 0x000fe2000fffe0ff */
[C---:B------:R-:W5:Y:S01]  /*19c0*/  DMMA.8x8x4 R8, R68.reuse, R74, R8 ;  /* 0x0000004a4408723f */ /* 0x040f620000000008 */
[----:B------:R-:W2:Y:S01]  /*19d0*/  LDS.128 R92, [R0+UR4+0x6880] ;  /* 0x00688004005c7984 */ /* 0x000ea20008000c00 */
[----:B------:R-:W-:Y:S02]  /*19e0*/  USEL UR6, UR14, 0x2000, !UP0 ;  /* 0x000020000e067887 */ /* 0x000fe4000c000000 */
[--C-:B------:R-:W-:Y:S01]  /*19f0*/  SHF.R.U32.HI R147, RZ, 0x1, R143.reuse ;  /* 0x00000001ff937819 */ /* 0x100fe2000001168f */
[----:B------:R-:W-:Y:S01]  /*1a00*/  UISETP.NE.AND UP1, UPT, UR12, 0x3, UPT ;  /* 0x000000030c00788c */ /* 0x000fe2000bf25270 */
[--C-:B------:R-:W-:Y:S01]  /*1a10*/  SHF.R.U32.HI R149, RZ, 0x1, R144.reuse ;  /* 0x00000001ff957819 */ /* 0x100fe20000011690 */
[----:B------:R-:W-:Y:S01]  /*1a20*/  USEL UR7, UR7, URZ, UP0 ;  /* 0x000000ff07077287 */ /* 0x000fe20008000000 */
[----:B------:R-:W-:Y:S01]  /*1a30*/  LOP3.LUT P2, RZ, R147, 0x1, RZ, 0xc0, !PT ;  /* 0x0000000193ff7812 */ /* 0x000fe2000784c0ff */
[----:B------:R-:W1:Y:S01]  /*1a40*/  LDS.128 R96, [R0+UR5+0x880] ;  /* 0x0008800500607984 */ /* 0x000e620008000c00 */
[----:B------:R-:W-:Y:S01]  /*1a50*/  VIADD R147, R141, UR13 ;  /* 0x0000000d8d937c36 */ /* 0x000fe20008000000 */
[----:B------:R-:W-:Y:S01]  /*1a60*/  LOP3.LUT P0, RZ, R149, 0x1, RZ, 0xc0, !PT ;  /* 0x0000000195ff7812 */ /* 0x000fe2000780c0ff */
[----:B------:R-:W-:Y:S01]  /*1a70*/  USEL UR15, UR14, 0x2000, !UP1 ;  /* 0x000020000e0f7887 */ /* 0x000fe2000c800000 */
[--C-:B------:R-:W-:Y:S01]  /*1a80*/  SHF.R.U32.HI R156, RZ, 0x2, R143.reuse ;  /* 0x00000002ff9c7819 */ /* 0x100fe2000001168f */
[----:B------:R-:W-:Y:S01]  /*1a90*/  USEL UR12, UR12, URZ, UP1 ;  /* 0x000000ff0c0c7287 */ /* 0x000fe20008800000 */
[--C-:B------:R-:W-:Y:S01]  /*1aa0*/  SHF.R.U32.HI R155, RZ, 0x3, R143.reuse ;  /* 0x00000003ff9b7819 */ /* 0x100fe2000001168f */
[C---:B------:R-:W5:Y:S01]  /*1ab0*/  DMMA.8x8x4 R12, R68.reuse, R76, R12 ;  /* 0x0000004c440c723f */ /* 0x040f62000000000c */
[----:B------:R-:W-:Y:S01]  /*1ac0*/  @!PT LDS RZ, [RZ] ;  /* 0x00000000fffff984 */ /* 0x000fe20000000800 */
[----:B------:R-:W-:Y:S01]  /*1ad0*/  @!PT LDS RZ, [RZ] ;  /* 0x00000000fffff984 */ /* 0x000fe20000000800 */
[----:B------:R-:W-:Y:S01]  /*1ae0*/  @!PT LDS RZ, [RZ] ;  /* 0x00000000fffff984 */ /* 0x000fe20000000800 */
[----:B------:R3:W-:Y:S01]  /*1af0*/  @P3 LDGSTS.E.LTC128B.64 [R148], desc[UR22][R152.64] ;  /* 0x0000000098943fae */ /* 0x0007e2000b9a1616 */
[----:B------:R-:W-:Y:S01]  /*1b00*/  UIADD3 UR16, UPT, UPT, UR15, UR16, URZ ;  /* 0x000000100f107290 */ /* 0x000fe2000fffe0ff */
[----:B------:R-:W-:Y:S01]  /*1b10*/  LOP3.LUT P5, RZ, R156, 0x1, RZ, 0xc0, !PT ;  /* 0x000000019cff7812 */ /* 0x000fe200078ac0ff */
[----:B------:R-:W-:Y:S01]  /*1b20*/  UIADD3 UR13, UPT, UPT, UR15, UR13, URZ ;  /* 0x0000000d0f0d7290 */ /* 0x000fe2000fffe0ff */
[----:B------:R-:W-:Y:S02]  /*1b30*/  LOP3.LUT P4, RZ, R155, 0x1, RZ, 0xc0, !PT ;  /* 0x000000019bff7812 */ /* 0x000fe4000788c0ff */
[----:B------:R3:W-:Y:S01]  /*1b40*/  @P2 LDGSTS.E.LTC128B.64 [R148+0x80], desc[UR22][R152.64+0x80] ;  /* 0x0008008098942fae */ /* 0x0007e2000b9a1616 */
[--C-:B------:R-:W-:Y:S02]  /*1b50*/  SHF.R.U32.HI R154, RZ, 0x2, R144.reuse ;  /* 0x00000002ff9a7819 */ /* 0x100fe40000011690 */
[--C-:B------:R-:W-:Y:S02]  /*1b60*/  SHF.R.U32.HI R149, RZ, 0x3, R144.reuse ;  /* 0x00000003ff957819 */ /* 0x100fe40000011690 */
[----:B------:R-:W-:Y:S01]  /*1b70*/  LOP3.LUT P3, RZ, R154, 0x1, RZ, 0xc0, !PT ;  /* 0x000000019aff7812 */ /* 0x000fe2000786c0ff */
[----:B------:R3:W-:Y:S01]  /*1b80*/  @P1 LDGSTS.E.LTC128B.64 [R147+0x6000], desc[UR22][R150.64] ;  /* 0x0600000096931fae */ /* 0x0007e2000b9a1616 */
[----:B------:R-:W-:Y:S02]  /*1b90*/  LOP3.LUT P2, RZ, R149, 0x1, RZ, 0xc0, !PT ;  /* 0x0000000195ff7812 */ /* 0x000fe4000784c0ff */
[-C--:B------:R-:W5:Y:S03]  /*1ba0*/  DMMA.8x8x4 R16, R68, R78.reuse, R16 ;  /* 0x0000004e4410723f */ /* 0x080f660000000010 */
[----:B------:R3:W-:Y:S01]  /*1bb0*/  @P0 LDGSTS.E.LTC128B.64 [R147+0x6080], desc[UR22][R150.64+0x80] ;  /* 0x0608008096930fae */ /* 0x0007e2000b9a1616 */
[----:B------:R-:W-:Y:S02]  /*1bc0*/  IADD3 R156, P0, PT, R150, UR10, RZ ;  /* 0x0000000a969c7c10 */ /* 0x000fe4000ff1e0ff */
[----:B------:R-:W-:Y:S02]  /*1bd0*/  IADD3 R158, P1, PT, R152, UR8, RZ ;  /* 0x00000008989e7c10 */ /* 0x000fe4000ff3e0ff */
[----:B------:R-:W-:Y:S02]  /*1be0*/  IADD3.X R157, PT, PT, R151, UR11, RZ, P0, !PT ;  /* 0x0000000b979d7c10 */ /* 0x000fe400087fe4ff */
[----:B------:R-:W-:Y:S01]  /*1bf0*/  IADD3.X R159, PT, PT, R153, UR9, RZ, P1, !PT ;  /* 0x00000009999f7c10 */ /* 0x000fe20008ffe4ff */
[----:B------:R-:W-:Y:S05]  /*1c00*/  DEPBAR.LE SB5, 0xc ;  /* 0x0000d3000000791a */ /* 0x000fea0000000000 */
[C---:B------:R-:W5:Y:S04]  /*1c10*/  DMMA.8x8x4 R20, R70.reuse, R78, R20 ;  /* 0x0000004e4614723f */ /* 0x040f680000000014 */
[--C-:B------:R-:W-:Y:S02]  /*1c20*/  SHF.R.U32.HI R155, RZ, 0x8, R143.reuse ;  /* 0x00000008ff9b7819 */ /* 0x100fe4000001168f */
[--C-:B------:R-:W-:Y:S02]  /*1c30*/  SHF.R.U32.HI R149, RZ, 0x9, R143.reuse ;  /* 0x00000009ff957819 */ /* 0x100fe4000001168f */
[----:B------:R-:W-:Y:S02]  /*1c40*/  LOP3.LUT P0, RZ, R155, 0x1, RZ, 0xc0, !PT ;  /* 0x000000019bff7812 */ /* 0x000fe4000780c0ff */
[----:B------:R-:W-:Y:S02]  /*1c50*/  LOP3.LUT P6, RZ, R149, 0x1, RZ, 0xc0, !PT ;  /* 0x0000000195ff7812 */ /* 0x000fe400078cc0ff */
[--C-:B------:R-:W-:Y:S02]  /*1c60*/  SHF.R.U32.HI R154, RZ, 0x8, R144.reuse ;  /* 0x00000008ff9a7819 */ /* 0x100fe40000011690 */
[----:B------:R-:W-:Y:S02]  /*1c70*/  SHF.R.U32.HI R149, RZ, 0x9, R144 ;  /* 0x00000009ff957819 */ /* 0x000fe40000011690 */
[----:B------:R-:W-:Y:S01]  /*1c80*/  SHF.R.U32.HI R155, RZ, 0xb, R143 ;  /* 0x0000000bff9b7819 */ /* 0x000fe2000001168f */
[C---:B------:R-:W5:Y:S11]  /*1c90*/  DMMA.8x8x4 R24, R70.reuse, R76, R24 ;  /* 0x0000004c4618723f */ /* 0x040f760000000018 */
[----:B------:R-:W-:Y:S05]  /*1ca0*/  @!UPT UIADD3 URZ, UPT, UPT, URZ, URZ, URZ ;  /* 0x000000fffffff290 */ /* 0x000fea000fffe0ff */
[C---:B------:R-:W5:Y:S11]  /*1cb0*/  DMMA.8x8x4 R28, R70.reuse, R74, R28 ;  /* 0x0000004a461c723f */ /* 0x040f76000000001c */
[----:B------:R-:W-:Y:S05]  /*1cc0*/  @!UPT UIADD3 URZ, UPT, UPT, URZ, URZ, URZ ;  /* 0x000000fffffff290 */ /* 0x000fea000fffe0ff */
[-C--:B---3--:R3:W5:Y:S02]  /*1cd0*/  DMMA.8x8x4 R32, R70, R72.reuse, R32 ;  /* 0x000000484620723f */ /* 0x0887640000000020 */
[----:B---3--:R-:W-:Y:S01]  /*1ce0*/  LDS.128 R68, [R0+UR5+0x1000] ;  /* 0x0010000500447984 */ /* 0x008fe20008000c00 */
[----:B------:R-:W-:Y:S11]  /*1cf0*/  DEPBAR.LE SB5, 0xc ;  /* 0x0000d3000000791a */ /* 0x000ff60000000000 */
[----:B------:R-:W-:Y:S02]  /*1d00*/  @!UPT UIADD3 URZ, UPT, UPT, URZ, URZ, URZ ;  /* 0x000000fffffff290 */ /* 0x000fe4000fffe0ff */
[C---:B------:R-:W5:Y:S11]  /*1d10*/  DMMA.8x8x4 R36, R80.reuse, R72, R36 ;  /* 0x000000485024723f */ /* 0x040f760000000024 */
[----:B------:R-:W-:Y:S05]  /*1d20*/  @!UPT UIADD3 URZ, UPT, UPT, URZ, URZ, URZ ;  /* 0x000000fffffff290 */ /* 0x000fea000fffe0ff */
[C---:B------:R-:W5:Y:S11]  /*1d30*/  DMMA.8x8x4 R40, R80.reuse, R74, R40 ;  /* 0x0000004a5028723f */ /* 0x040f760000000028 */
[----:B------:R-:W-:Y:S05]  /*1d40*/  @!UPT UIADD3 URZ, UPT, UPT, URZ, URZ, URZ ;  /* 0x000000fffffff290 */ /* 0x000fea000fffe0ff */
[C---:B------:R-:W5:Y:S11]  /*1d50*/  DMMA.8x8x4 R44, R80.reuse, R76, R44 ;  /* 0x0000004c502c723f */ /* 0x040f76000000002c */
[----:B------:R-:W-:Y:S05]  /*1d60*/  @!UPT UIADD3 URZ, UPT, UPT, URZ, URZ, URZ ;  /* 0x000000fffffff290 */ /* 0x000fea000fffe0ff */
[-C--:B------:R-:W5:Y:S01]  /*1d70*/  DMMA.8x8x4 R48, R80, R78.reuse, R48 ;  /* 0x0000004e5030723f */ /* 0x080f620000000030 */
[----:B------:R-:W-:Y:S11]  /*1d80*/  DEPBAR.LE SB5, 0xc ;  /* 0x0000d3000000791a */ /* 0x000ff60000000000 */
[----:B------:R-:W-:Y:S04]  /*1d90*/  @!UPT UIADD3 URZ, UPT, UPT, URZ, URZ, URZ ;  /* 0x000000fffffff290 */ /* 0x000fe8000fffe0ff */
[C---:B------:R-:W5:Y:S11]  /*1da0*/  DMMA.8x8x4 R52, R82.reuse, R78, R52 ;  /* 0x0000004e5234723f */ /* 0x040f760000000034 */
[----:B------:R-:W-:Y:S05]  /*1db0*/  @!UPT UIADD3 URZ, UPT, UPT, URZ, URZ, URZ ;  /* 0x000000fffffff290 */ /* 0x000fea000fffe0ff */
[C---:B------:R3:W5:Y:S02]  /*1dc0*/  DMMA.8x8x4 R56, R82.reuse, R76, R56 ;  /* 0x0000004c5238723f */ /* 0x0407640000000038 */
[----:B---3--:R-:W-:Y:S11]  /*1dd0*/  LDS.128 R76, [R0+UR4+0x7080] ;  /* 0x00708004004c7984 */ /* 0x008ff60008000c00 */
[----:B------:R-:W-:Y:S03]  /*1de0*/  @!UPT UIADD3 URZ, UPT, UPT, URZ, URZ, URZ ;  /* 0x000000fffffff290 */ /* 0x000fe6000fffe0ff */
[C---:B------:R-:W5:Y:S11]  /*1df0*/  DMMA.8x8x4 R60, R82.reuse, R74, R60 ;  /* 0x0000004a523c723f */ /* 0x040f76000000003c */
[----:B------:R-:W-:Y:S05]  /*1e00*/  @!UPT UIADD3 URZ, UPT, UPT, URZ, URZ, URZ ;  /* 0x000000fffffff290 */ /* 0x000fea000fffe0ff */
[----:B------:R3:W5:Y:S02]  /*1e10*/  DMMA.8x8x4 R64, R82, R72, R64 ;  /* 0x000000485240723f */ /* 0x0007640000000040 */
[----:B---3--:R-:W3:Y:S08]  /*1e20*/  LDS.128 R72, [R0+UR4+0x7000] ;  /* 0x0070000400487984 */ /* 0x008ef00008000c00 */
[----:B------:R-:W4:Y:S01]  /*1e30*/  LDS.128 R80, [R0+UR5+0x1080] ;  /* 0x0010800500507984 */ /* 0x000f220008000c00 */
[----:B------:R-:W-:-:S05]  /*1e40*/  DEPBAR.LE SB5, 0xc ;  /* 0x0000d3000000791a */ /* 0x000fca0000000000 */
[C---:B--2---:R-:W5:Y:S02]  /*1e50*/  DMMA.8x8x4 R4, R84.reuse, R88, R4 ;  /* 0x000000585404723f */ /* 0x044f640000000004 */
[----:B------:R-:W-:Y:S01]  /*1e60*/  @!PT LDS RZ, [RZ] ;  /* 0x00000000fffff984 */ /* 0x000fe20000000800 */
[----:B------:R-:W-:Y:S01]  /*1e70*/  @!PT LDS RZ, [RZ] ;  /* 0x00000000fffff984 */ /* 0x000fe20000000800 */
[----:B------:R-:W-:Y:S01]  /*1e80*/  @!PT LDS RZ, [RZ] ;  /* 0x00000000fffff984 */ /* 0x000fe20000000800 */
[----:B------:R2:W-:Y:S02]  /*1e90*/  @P5 LDGSTS.E.LTC128B.64 [R148+0x100], desc[UR22][R152.64+0x100] ;  /* 0x0010010098945fae */ /* 0x0005e4000b9a1616 */
[----:B------:R-:W-:Y:S02]  /*1ea0*/  LOP3.LUT P5, RZ, R154, 0x1, RZ, 0xc0, !PT ;  /* 0x000000019aff7812 */ /* 0x000fe400078ac0ff */
[----:B------:R-:W-:Y:S02]  /*1eb0*/  SHF.R.U32.HI R154, RZ, 0xa, R143 ;  /* 0x0000000aff9a7819 */ /* 0x000fe4000001168f */
[----:B------:R2:W-:Y:S01]  /*1ec0*/  @P4 LDGSTS.E.LTC128B.64 [R148+0x180], desc[UR22][R152.64+0x180] ;  /* 0x0018018098944fae */ /* 0x0005e2000b9a1616 */
[----:B------:R-:W-:Y:S02]  /*1ed0*/  LOP3.LUT P4, RZ, R149, 0x1, RZ, 0xc0, !PT ;  /* 0x0000000195ff7812 */ /* 0x000fe4000788c0ff */
[--C-:B------:R-:W-:Y:S05]  /*1ee0*/  SHF.R.U32.HI R149, RZ, 0xa, R144.reuse ;  /* 0x0000000aff957819 */ /* 0x100fea0000011690 */
[C---:B------:R-:W5:Y:S01]  /*1ef0*/  DMMA.8x8x4 R8, R84.reuse, R90, R8 ;  /* 0x0000005a5408723f */ /* 0x040f620000000008 */
[----:B------:R2:W-:Y:S02]  /*1f00*/  @P3 LDGSTS.E.LTC128B.64 [R147+0x6100], desc[UR22][R150.64+0x100] ;  /* 0x0610010096933fae */ /* 0x0005e4000b9a1616 */
[----:B------:R-:W-:Y:S02]  /*1f10*/  LOP3.LUT P3, RZ, R154, 0x1, RZ, 0xc0, !PT ;  /* 0x000000019aff7812 */ /* 0x000fe4000786c0ff */
[----:B------:R-:W-:Y:S01]  /*1f20*/  LOP3.LUT P1, RZ, R149, 0x1, RZ, 0xc0, !PT ;  /* 0x0000000195ff7812 */ /* 0x000fe2000782c0ff */
[----:B------:R-:W-:Y:S01]  /*1f30*/  VIADD R149, R142, 0xffffffff ;  /* 0xffffffff8e957836 */ /* 0x000fe20000000000 */
[----:B------:R-:W-:Y:S01]  /*1f40*/  SHF.R.U32.HI R154, RZ, 0xb, R144 ;  /* 0x0000000bff9a7819 */ /* 0x000fe20000011690 */
[----:B------:R2:W-:Y:S01]  /*1f50*/  @P2 LDGSTS.E.LTC128B.64 [R147+0x6180], desc[UR22][R150.64+0x180] ;  /* 0x0618018096932fae */ /* 0x0005e2000b9a1616 */
[----:B------:R-:W-:Y:S07]  /*1f60*/  LOP3.LUT P2, RZ, R155, 0x1, RZ, 0xc0, !PT ;  /* 0x000000019bff7812 */ /* 0x000fee000784c0ff */
[C---:B------:R-:W5:Y:S11]  /*1f70*/  DMMA.8x8x4 R12, R84.reuse, R92, R12 ;  /* 0x0000005c540c723f */ /* 0x040f76000000000c */
[----:B------:R-:W-:Y:S05]  /*1f80*/  @!UPT UIADD3 URZ, UPT, UPT, URZ, URZ, URZ ;  /* 0x000000fffffff290 */ /* 0x000fea000fffe0ff */
[-C--:B------:R-:W5:Y:S01]  /*1f90*/  DMMA.8x8x4 R16, R84, R94.reuse, R16 ;  /* 0x0000005e5410723f */ /* 0x080f620000000010 */
[----:B------:R-:W-:Y:S11]  /*1fa0*/  DEPBAR.LE SB5, 0xc ;  /* 0x0000d3000000791a */ /* 0x000ff60000000000 */
[----:B------:R-:W-:Y:S04]  /*1fb0*/  @!UPT UIADD3 URZ, UPT, UPT, URZ, URZ, URZ ;  /* 0x000000fffffff290 */ /* 0x000fe8000fffe0ff */
[C---:B------:R-:W5:Y:S11]  /*1fc0*/  DMMA.8x8x4 R20, R86.reuse, R94, R20 ;  /* 0x0000005e5614723f */ /* 0x040f760000000014 */
[----:B------:R-:W-:Y:S05]  /*1fd0*/  @!UPT UIADD3 URZ, UPT, UPT, URZ, URZ, URZ ;  /* 0x000000fffffff290 */ /* 0x000fea000fffe0ff */
[C---:B------:R-:W5:Y:S11]  /*1fe0*/  DMMA.8x8x4 R24, R86.reuse, R92, R24 ;  /* 0x0000005c5618723f */ /* 0x040f760000000018 */
[----:B------:R-:W-:Y:S05]  /*1ff0*/  @!UPT UIADD3 URZ, UPT, UPT, URZ, URZ, URZ ;  /* 0x000000fffffff290 */ /* 0x000fea000fffe0ff */
[C---:B------:R-:W5:Y:S11]  /*2000*/  DMMA.8x8x4 R28, R86.reuse, R90, R28 ;  /* 0x0000005a561c723f */ /* 0x040f76000000001c */
[----:B------:R-:W-:Y:S05]  /*2010*/  @!UPT UIADD3 URZ, UPT, UPT, URZ, URZ, URZ ;  /* 0x000000fffffff290 */ /* 0x000fea000fffe0ff */
[-C--:B--2---:R2:W5:Y:S02]  /*2020*/  DMMA.8x8x4 R32, R86, R88.reuse, R32 ;  /* 0x000000585620723f */ /* 0x0845640000000020 */
[----:B--2---:R-:W-:Y:S01]  /*2030*/  LDS.128 R84, [R0+UR5+0x1800] ;  /* 0x0018000500547984 */ /* 0x004fe20008000c00 */
[----:B------:R-:W-:Y:S11]  /*2040*/  DEPBAR.LE SB5, 0xc ;  /* 0x0000d3000000791a */ /* 0x000ff60000000000 */
[----:B------:R-:W-:Y:S02]  /*2050*/  @!UPT UIADD3 URZ, UPT, UPT, URZ, URZ, URZ ;  /* 0x000000fffffff290 */ /* 0x000fe4000fffe0ff */
[C---:B-1----:R-:W5:Y:S11]  /*2060*/  DMMA.8x8x4 R36, R96.reuse, R88, R36 ;  /* 0x000000586024723f */ /* 0x042f760000000024 */
        /* <DEDUP_REMOVED lines=11> */
[----:B-1----:R-:W-:Y:S11]  /*2120*/  LDS.128 R92, [R0+UR4+0x7880] ;  /* 0x00788004005c7984 */ /* 0x002ff60008000c00 */
[----:B------:R-:W-:Y:S03]  /*2130*/  @!UPT UIADD3 URZ, UPT, UPT, URZ, URZ, URZ ;  /* 0x000000fffffff290 */ /* 0x000fe6000fffe0ff */
[C---:B------:R-:W5:Y:S11]  /*2140*/  DMMA.8x8x4 R60, R98.reuse, R90, R60 ;  /* 0x0000005a623c723f */ /* 0x040f76000000003c */
[----:B------:R-:W-:Y:S05]  /*2150*/  @!UPT UIADD3 URZ, UPT, UPT, URZ, URZ, URZ ;  /* 0x000000fffffff290 */ /* 0x000fea000fffe0ff */
[----:B------:R1:W5:Y:S02]  /*2160*/  DMMA.8x8x4 R64, R98, R88, R64 ;  /* 0x000000586240723f */ /* 0x0003640000000040 */
[----:B-1----:R-:W1:Y:S01]  /*2170*/  LDS.128 R88, [R0+UR4+0x7800] ;  /* 0x0078000400587984 */ /* 0x002e620008000c00 */
[----:B------:R-:W-:Y:S07]  /*2180*/  UIADD3 UR4, UPT, UPT, UR6, UR4, URZ ;  /* 0x0000000406047290 */ /* 0x000fee000fffe0ff */
[----:B------:R-:W2:Y:S01]  /*2190*/  LDS.128 R96, [R0+UR5+0x1880] ;  /* 0x0018800500607984 */ /* 0x000ea20008000c00 */
[----:B------:R-:W-:Y:S01]  /*21a0*/  UIADD3 UR5, UPT, UPT, UR6, UR5, URZ ;  /* 0x0000000506057290 */ /* 0x000fe2000fffe0ff */
[----:B------:R-:W-:-:S04]  /*21b0*/  DEPBAR.LE SB5, 0xc ;  /* 0x0000d3000000791a */ /* 0x000fc80000000000 */
[C---:B---3--:R-:W5:Y:S02]  /*21c0*/  DMMA.8x8x4 R4, R68.reuse, R72, R4 ;  /* 0x000000484404723f */ /* 0x048f640000000004 */
[----:B------:R-:W-:Y:S01]  /*21d0*/  @!PT LDS RZ, [RZ] ;  /* 0x00000000fffff984 */ /* 0x000fe20000000800 */
[----:B------:R-:W-:Y:S01]  /*21e0*/  @!PT LDS RZ, [RZ] ;  /* 0x00000000fffff984 */ /* 0x000fe20000000800 */
[----:B------:R-:W-:Y:S01]  /*21f0*/  @!PT LDS RZ, [RZ] ;  /* 0x00000000fffff984 */ /* 0x000fe20000000800 */
[----:B------:R3:W-:Y:S02]  /*2200*/  @P0 LDGSTS.E.LTC128B.64 [R148+0x1000], desc[UR22][R158.64] ;  /* 0x010000009e940fae */ /* 0x0007e4000b9a1616 */
[----:B------:R-:W-:Y:S04]  /*2210*/  LOP3.LUT P0, RZ, R154, 0x1, RZ, 0xc0, !PT ;  /* 0x000000019aff7812 */ /* 0x000fe8000780c0ff */
[----:B------:R3:W-:Y:S08]  /*2220*/  @P6 LDGSTS.E.LTC128B.64 [R148+0x1080], desc[UR22][R158.64+0x80] ;  /* 0x010800809e946fae */ /* 0x0007f0000b9a1616 */
[C---:B------:R-:W5:Y:S01]  /*2230*/  DMMA.8x8x4 R8, R68.reuse, R74, R8 ;  /* 0x0000004a4408723f */ /* 0x040f620000000008 */
[----:B------:R3:W-:Y:S06]  /*2240*/  @P5 LDGSTS.E.LTC128B.64 [R147+0x7000], desc[UR22][R156.64] ;  /* 0x070000009c935fae */ /* 0x0007ec000b9a1616 */
[----:B------:R3:W-:Y:S06]  /*2250*/  @P4 LDGSTS.E.LTC128B.64 [R147+0x7080], desc[UR22][R156.64+0x80] ;  /* 0x070800809c934fae */ /* 0x0007ec000b9a1616 */
[----:B------:R3:W-:Y:S03]  /*2260*/  @P3 LDGSTS.E.LTC128B.64 [R148+0x1100], desc[UR22][R158.64+0x100] ;  /* 0x011001009e943fae */ /* 0x0007e6000b9a1616 */
[C---:B------:R-:W5:Y:S03]  /*2270*/  DMMA.8x8x4 R12, R68.reuse, R76, R12 ;  /* 0x0000004c440c723f */ /* 0x040f66000000000c */
[----:B------:R3:W-:Y:S06]  /*2280*/  @P2 LDGSTS.E.LTC128B.64 [R148+0x1180], desc[UR22][R158.64+0x180] ;  /* 0x011801809e942fae */ /* 0x0007ec000b9a1616 */
[----:B------:R3:W-:Y:S07]  /*2290*/  @P1 LDGSTS.E.LTC128B.64 [R147+0x7100], desc[UR22][R156.64+0x100] ;  /* 0x071001009c931fae */ /* 0x0007ee000b9a1616 */
[-C--:B------:R-:W5:Y:S01]  /*22a0*/  DMMA.8x8x4 R16, R68, R78.reuse, R16 ;  /* 0x0000004e4410723f */ /* 0x080f620000000010 */
[----:B------:R3:W-:Y:S02]  /*22b0*/  @P0 LDGSTS.E.LTC128B.64 [R147+0x7180], desc[UR22][R156.64+0x180] ;  /* 0x071801809c930fae */ /* 0x0007e4000b9a1616 */
[----:B------:R-:W-:Y:S04]  /*22c0*/  ISETP.NE.AND P0, PT, R149, RZ, PT ;  /* 0x000000ff9500720c */ /* 0x000fe80003f05270 */
[----:B------:R-:W0:Y:S01]  /*22d0*/  LDGDEPBAR ;  /* 0x00000000000079af */ /* 0x000e220000000000 */
[----:B------:R-:W-:Y:S02]  /*22e0*/  SEL R143, R143, RZ, P0 ;  /* 0x000000ff8f8f7207 */ /* 0x000fe40000000000 */
[----:B------:R-:W-:Y:S01]  /*22f0*/  SEL R144, R144, RZ, P0 ;  /* 0x000000ff90907207 */ /* 0x000fe20000000000 */
[----:B------:R-:W-:Y:S05]  /*2300*/  DEPBAR.LE SB5, 0xc ;  /* 0x0000d3000000791a */ /* 0x000fea0000000000 */
[C---:B------:R-:W5:Y:S04]  /*2310*/  DMMA.8x8x4 R20, R70.reuse, R78, R20 ;  /* 0x0000004e4614723f */ /* 0x040f680000000014 */
[----:B------:R-:W-:Y:S01]  /*2320*/  ISETP.GT.AND P0, PT, R142, -0x1, PT ;  /* 0xffffffff8e00780c */ /* 0x000fe20003f04270 */
[----:B------:R-:W-:Y:S11]  /*2330*/  IMAD.MOV.U32 R142, RZ, RZ, R149 ;  /* 0x000000ffff8e7224 */ /* 0x000ff600078e0095 */
[C---:B------:R-:W5:Y:S01]  /*2340*/  DMMA.8x8x4 R24, R70.reuse, R76, R24 ;  /* 0x0000004c4618723f */ /* 0x040f620000000018 */
[----:B------:R-:W-:Y:S04]  /*2350*/  DEPBAR.LE SB0, 0x1 ;  /* 0x000080400000791a */ /* 0x000fe80000000000 */
[----:B------:R-:W-:Y:S11]  /*2360*/  BAR.SYNC.DEFER_BLOCKING 0x0 ;  /* 0x0000000000007b1d */ /* 0x000ff60000010000 */
[C---:B------:R-:W5:Y:S11]  /*2370*/  DMMA.8x8x4 R28, R70.reuse, R74, R28 ;  /* 0x0000004a461c723f */ /* 0x040f76000000001c */
[----:B------:R-:W-:Y:S05]  /*2380*/  @!UPT UIADD3 URZ, UPT, UPT, URZ, URZ, URZ ;  /* 0x000000fffffff290 */ /* 0x000fea000fffe0ff */
[-C--:B---3--:R3:W5:Y:S02]  /*2390*/  DMMA.8x8x4 R32, R70, R72.reuse, R32 ;  /* 0x000000484620723f */ /* 0x0887640000000020 */
[----:B---3--:R3:W1:Y:S01]  /*23a0*/  LDS.128 R68, [R140+UR6] ;  /* 0x000000068c447984 */ /* 0x0086620008000c00 */
[----:B------:R-:W-:Y:S11]  /*23b0*/  DEPBAR.LE SB5, 0xc ;  /* 0x0000d3000000791a */ /* 0x000ff60000000000 */
[----:B------:R-:W-:Y:S02]  /*23c0*/  @!UPT UIADD3 URZ, UPT, UPT, URZ, URZ, URZ ;  /* 0x000000fffffff290 */ /* 0x000fe4000fffe0ff */
[C---:B----4-:R-:W5:Y:S11]  /*23d0*/  DMMA.8x8x4 R36, R80.reuse, R72, R36 ;  /* 0x000000485024723f */ /* 0x050f760000000024 */
        /* <DEDUP_REMOVED lines=10> */
[C---:B---3--:R3:W5:Y:S02]  /*2480*/  DMMA.8x8x4 R56, R82.reuse, R76, R56 ;  /* 0x0000004c5238723f */ /* 0x0487640000000038 */
[----:B---3--:R3:W1:Y:S11]  /*2490*/  LDS.128 R76, [R138+UR6+0x6080] ;  /* 0x006080068a4c7984 */ /* 0x0086760008000c00 */
[----:B------:R-:W-:Y:S03]  /*24a0*/  @!UPT UIADD3 URZ, UPT, UPT, URZ, URZ, URZ ;  /* 0x000000fffffff290 */ /* 0x000fe6000fffe0ff */
[C---:B------:R-:W5:Y:S11]  /*24b0*/  DMMA.8x8x4 R60, R82.reuse, R74, R60 ;  /* 0x0000004a523c723f */ /* 0x040f76000000003c */
[----:B------:R-:W-:Y:S05]  /*24c0*/  @!UPT UIADD3 URZ, UPT, UPT, URZ, URZ, URZ ;  /* 0x000000fffffff290 */ /* 0x000fea000fffe0ff */
[----:B---3--:R3:W5:Y:S02]  /*24d0*/  DMMA.8x8x4 R64, R82, R72, R64 ;  /* 0x000000485240723f */ /* 0x0087640000000040 */
[----:B---3--:R3:W2:Y:S08]  /*24e0*/  LDS.128 R80, [R140+UR6+0x80] ;  /* 0x000080068c507984 */ /* 0x0086b00008000c00 */
[----:B------:R3:W2:Y:S01]  /*24f0*/  LDS.128 R72, [R138+UR6+0x6000] ;  /* 0x006000068a487984 */ /* 0x0006a20008000c00 */
[----:B------:R-:W-:-:S05]  /*2500*/  DEPBAR.LE SB5, 0xc ;  /* 0x0000d3000000791a */ /* 0x000fca0000000000 */
[C---:B-1----:R3:W5:Y:S11]  /*2510*/  DMMA.8x8x4 R4, R84.reuse, R88, R4 ;  /* 0x000000585404723f */ /* 0x0427760000000004 */
[----:B------:R-:W-:Y:S05]  /*2520*/  @!UPT UIADD3 URZ, UPT, UPT, URZ, URZ, URZ ;  /* 0x000000fffffff290 */ /* 0x000fea000fffe0ff */
[C---:B------:R3:W5:Y:S11]  /*2530*/  DMMA.8x8x4 R8, R84.reuse, R90, R8 ;  /* 0x0000005a5408723f */ /* 0x0407760000000008 */
[----:B------:R-:W-:Y:S05]  /*2540*/  @!UPT UIADD3 URZ, UPT, UPT, URZ, URZ, URZ ;  /* 0x000000fffffff290 */ /* 0x000fea000fffe0ff */
[C---:B------:R3:W5:Y:S11]  /*2550*/  DMMA.8x8x4 R12, R84.reuse, R92, R12 ;  /* 0x0000005c540c723f */ /* 0x040776000000000c */
[----:B------:R-:W-:Y:S05]  /*2560*/  @!UPT UIADD3 URZ, UPT, UPT, URZ, URZ, URZ ;  /* 0x000000fffffff290 */ /* 0x000fea000fffe0ff */
[-C--:B------:R3:W5:Y:S01]  /*2570*/  DMMA.8x8x4 R16, R84, R94.reuse, R16 ;  /* 0x0000005e5410723f */ /* 0x0807620000000010 */
[----:B------:R-:W-:Y:S11]  /*2580*/  DEPBAR.LE SB5, 0xc ;  /* 0x0000d3000000791a */ /* 0x000ff60000000000 */
[----:B------:R-:W-:Y:S04]  /*2590*/  @!UPT UIADD3 URZ, UPT, UPT, URZ, URZ, URZ ;  /* 0x000000fffffff290 */ /* 0x000fe8000fffe0ff */
[C---:B------:R3:W5:Y:S11]  /*25a0*/  DMMA.8x8x4 R20, R86.reuse, R94, R20 ;  /* 0x0000005e5614723f */ /* 0x0407760000000014 */
        /* <DEDUP_REMOVED lines=8> */
[C---:B--2---:R3:W5:Y:S11]  /*2630*/  DMMA.8x8x4 R36, R96.reuse, R88, R36 ;  /* 0x000000586024723f */ /* 0x0447760000000024 */
        /* <DEDUP_REMOVED lines=14> */
[----:B------:R3:W5:Y:S01]  /*2720*/  DMMA.8x8x4 R64, R98, R88, R64 ;  /* 0x000000586240723f */ /* 0x0007620000000040 */
[----:B------:R-:W-:Y:S03]  /*2730*/  @!UPT UIADD3 URZ, UPT, UPT, URZ, URZ, URZ ;  /* 0x000000fffffff290 */ /* 0x000fe6000fffe0ff */
[----:B------:R-:W-:Y:S11]  /*2740*/  @P0 BRA `(.L_x_2) ;  /* 0xfffffff0005c0947 */ /* 0x000ff6000383ffff */
.L_x_1:
[----:B------:R-:W1:Y:S01]  /*2750*/  S2R R74, SR_TID.X ;  /* 0x00000000004a7919 */ /* 0x000e620000002100 */
[----:B------:R-:W2:Y:S01]  /*2760*/  LDC R3, c[0x0][0x398] ;  /* 0x0000e600ff037b82 */ /* 0x000ea20000000800 */
[----:B------:R-:W3:Y:S01]  /*2770*/  LDCU.64 UR18, c[0x0][0x3e0] ;  /* 0x00007c00ff1277ac */ /* 0x000ee20008000a00 */
[----:B------:R-:W-:Y:S01]  /*2780*/  ISETP.NE.U32.AND P5, PT, R134, RZ, PT ;  /* 0x000000ff8600720c */ /* 0x000fe20003fa5070 */
[----:B------:R-:W2:Y:S01]  /*2790*/  S2R R0, SR_CTAID.X ;  /* 0x0000000000007919 */ /* 0x000ea20000002500 */
[----:B------:R-:W-:Y:S01]  /*27a0*/  ISETP.NE.U32.AND P2, PT, R133, RZ, PT ;  /* 0x000000ff8500720c */ /* 0x000fe20003f45070 */
[----:B------:R-:W4:Y:S01]  /*27b0*/  LDCU.64 UR4, c[0x0][0x4e8] ;  /* 0x00009d00ff0477ac */ /* 0x000f220008000a00 */
[----:B------:R-:W-:Y:S01]  /*27c0*/  ISETP.NE.U32.AND P4, PT, R132, RZ, PT ;  /* 0x000000ff8400720c */ /* 0x000fe20003f85070 */
[----:B------:R-:W0:Y:S01]  /*27d0*/  LDGDEPBAR ;  /* 0x00000000000079af */ /* 0x000e220000000000 */
[----:B------:R-:W4:Y:S01]  /*27e0*/  S2UR UR27, SR_CgaCtaId ;  /* 0x00000000001b79c3 */ /* 0x000f220000008800 */
[----:B------:R-:W4:Y:S01]  /*27f0*/  LDCU.64 UR16, c[0x0][0x3e8] ;  /* 0x00007d00ff1077ac */ /* 0x000f220008000a00 */
[----:B------:R-:W-:Y:S01]  /*2800*/  ISETP.NE.U32.AND P1, PT, R131, RZ, PT ;  /* 0x000000ff8300720c */ /* 0x000fe20003f25070 */
[----:B------:R-:W0:Y:S01]  /*2810*/  LDGDEPBAR ;  /* 0x00000000000079af */ /* 0x000e220000000000 */
[----:B------:R-:W-:Y:S01]  /*2820*/  ISETP.NE.U32.AND P0, PT, R130, RZ, PT ;  /* 0x000000ff8200720c */ /* 0x000fe20003f05070 */
[----:B------:R-:W4:Y:S01]  /*2830*/  LDCU.64 UR14, c[0x0][0x400] ;  /* 0x00008000ff0e77ac */ /* 0x000f220008000a00 */
[----:B------:R-:W-:Y:S01]  /*2840*/  ISETP.NE.U32.AND P3, PT, R129, RZ, PT ;  /* 0x000000ff8100720c */ /* 0x000fe20003f65070 */
[----:B------:R-:W4:Y:S01]  /*2850*/  S2R R70, SR_CTAID.Y ;  /* 0x0000000000467919 */ /* 0x000f220000002600 */
[----:B------:R-:W4:Y:S01]  /*2860*/  LDCU.64 UR12, c[0x0][0x4e0] ;  /* 0x00009c00ff0c77ac */ /* 0x000f220008000a00 */
[----:B---3--:R-:W-:Y:S01]  /*2870*/  IMAD.WIDE.U32 R84, R136, UR18, RZ ;  /* 0x0000001288547c25 */ /* 0x008fe2000f8e00ff */
[----:B------:R-:W3:Y:S01]  /*2880*/  LDCU.128 UR8, c[0x0][0x3f0] ;  /* 0x00007e00ff0877ac */ /* 0x000ee20008000c00 */
[----:B------:R-:W4:Y:S01]  /*2890*/  LDCU.64 UR20, c[0x0][0x408] ;  /* 0x00008100ff1477ac */ /* 0x000f220008000a00 */
[----:B-1----:R-:W-:-:S02]  /*28a0*/  SHF.R.U32.HI R72, RZ, 0x4, R74 ;  /* 0x00000004ff487819 */ /* 0x002fc4000001164a */
[----:B------:R-:W-:Y:S02]  /*28b0*/  LOP3.LUT R2, R74, 0xf, RZ, 0xc0, !PT ;  /* 0x0000000f4a027812 */ /* 0x000fe400078ec0ff */
[----:B--2---:R-:W-:Y:S01]  /*28c0*/  SHF.R.U32.HI R69, RZ, R3, R0 ;  /* 0x00000003ff457219 */ /* 0x004fe20000011600 */
[----:B------:R-:W-:Y:S01]  /*28d0*/  IMAD.IADD R139, R72, 0x1, R139 ;  /* 0x00000001488b7824 */ /* 0x000fe200078e028b */
[----:B------:R-:W-:Y:S01]  /*28e0*/  SHF.R.U32.HI R71, RZ, 0x1, R74 ;  /* 0x00000001ff477819 */ /* 0x000fe2000001164a */
[----:B------:R-:W-:-:S04]  /*28f0*/  DEPBAR.LE SB0, 0x0 ;  /* 0x000080000000791a */ /* 0x000fc80000000000 */
[----:B------:R-:W-:Y:S01]  /*2900*/  IMAD R80, R69, 0x40, R2 ;  /* 0x0000004045507824 */ /* 0x000fe200078e0202 */
[----:B------:R-:W-:Y:S01]  /*2910*/  SHF.R.S32.HI R68, RZ, 0x1f, R139 ;  /* 0x0000001fff447819 */ /* 0x000fe2000001148b */
[----:B------:R-:W-:Y:S01]  /*2920*/  IMAD.SHL.U32 R69, R74, 0x4, RZ ;  /* 0x000000044a457824 */ /* 0x000fe200078e00ff */
[----:B---3--:R-:W-:Y:S02]  /*2930*/  UIADD3 UR8, UP0, UPT, UR8, -UR10, URZ ;  /* 0x8000000a08087290 */ /* 0x008fe4000ff1e0ff */
[----:B------:R-:W-:Y:S01]  /*2940*/  SHF.R.S32.HI R81, RZ, 0x1f, R80 ;  /* 0x0000001fff517819 */ /* 0x000fe20000011450 */
[C---:B------:R-:W-:Y:S01]  /*2950*/  IMAD R76, R68.reuse, UR18, RZ ;  /* 0x00000012444c7c24 */ /* 0x040fe2000f8e02ff */
[----:B------:R-:W-:Y:S01]  /*2960*/  LOP3.LUT R78, R69, 0x4, RZ, 0xc0, !PT ;  /* 0x00000004454e7812 */ /* 0x000fe200078ec0ff */
[----:B----4-:R-:W-:Y:S01]  /*2970*/  IMAD R68, R68, UR14, RZ ;  /* 0x0000000e44447c24 */ /* 0x010fe2000f8e02ff */
[----:B------:R-:W-:Y:S01]  /*2980*/  SHF.R.U32.HI R69, RZ, 0x3, R74 ;  /* 0x00000003ff457819 */ /* 0x000fe2000001164a */
[C---:B------:R-:W-:Y:S01]  /*2990*/  IMAD R76, R139.reuse, UR19, R76 ;  /* 0x000000138b4c7c24 */ /* 0x040fe2000f8e024c */
[----:B------:R-:W-:Y:S01]  /*29a0*/  LOP3.LUT R75, R78, 0x3, R71, 0xf8, !PT ;  /* 0x000000034e4b7812 */ /* 0x000fe200078ef847 */
[----:B------:R-:W-:Y:S01]  /*29b0*/  IMAD.WIDE.U32 R80, R139, UR18, R80 ;  /* 0x000000128b507c25 */ /* 0x000fe2000f8e0050 */
[----:B------:R-:W-:Y:S01]  /*29c0*/  LOP3.LUT R78, R72, 0x3c, RZ, 0xc0, !PT ;  /* 0x0000003c484e7812 */ /* 0x000fe200078ec0ff */
[----:B------:R-:W-:Y:S01]  /*29d0*/  UIADD3.X UR9, UPT, UPT, UR9, ~UR11, URZ, UP0, !UPT ;  /* 0x8000000b09097290 */ /* 0x000fe200087fe4ff */
[----:B------:R-:W-:Y:S01]  /*29e0*/  LOP3.LUT R75, R75, 0x1, R72, 0x78, !PT ;  /* 0x000000014b4b7812 */ /* 0x000fe200078e7848 */
[----:B------:R-:W-:Y:S01]  /*29f0*/  IMAD.IADD R76, R81, 0x1, R76 ;  /* 0x00000001514c7824 */ /* 0x000fe200078e024c */
[----:B------:R-:W-:Y:S01]  /*2a00*/  BAR.SYNC.DEFER_BLOCKING 0x0 ;  /* 0x0000000000007b1d */ /* 0x000fe20000010000 */
[----:B------:R-:W-:Y:S01]  /*2a10*/  LEA R82, P6, R80, UR4, 0x3 ;  /* 0x0000000450527c11 */ /* 0x000fe2000f8c18ff */
[----:B------:R-:W-:Y:S01]  /*2a20*/  IMAD R68, R139, UR15, R68 ;  /* 0x0000000f8b447c24 */ /* 0x000fe2000f8e0244 */
[----:B------:R-:W-:-:S02]  /*2a30*/  LOP3.LUT R72, R69, 0x4, RZ, 0xc0, !PT ;  /* 0x0000000445487812 */ /* 0x000fc400078ec0ff */
[----:B------:R-:W-:Y:S01]  /*2a40*/  LEA.HI.X R83, R80, UR5, R76, 0x3, P6 ;  /* 0x0000000550537c11 */ /* 0x000fe2000b0f1c4c */
[----:B------:R-:W-:Y:S01]  /*2a50*/  IMAD.MOV.U32 R76, RZ, RZ, -0x1 ;  /* 0xffffffffff4c7424 */ /* 0x000fe200078e00ff */
[----:B------:R-:W-:Y:S01]  /*2a60*/  SHF.R.U32.HI R80, RZ, 0x3, R2 ;  /* 0x00000003ff507819 */ /* 0x000fe20000011602 */
[----:B------:R-:W-:Y:S01]  /*2a70*/  UMOV UR4, 0x400 ;  /* 0x0000040000047882 */ /* 0x000fe20000000000 */
[----:B------:R-:W-:Y:S01]  /*2a80*/  ISETP.NE.U32.AND P6, PT, R128, RZ, PT ;  /* 0x000000ff8000720c */ /* 0x000fe20003fc5070 */
[----:B------:R-:W-:Y:S01]  /*2a90*/  ULEA UR27, UR27, UR4, 0x18 ;  /* 0x000000041b1b7291 */ /* 0x000fe2000f8ec0ff */
[-C--:B------:R-:W-:Y:S01]  /*2aa0*/  SHF.L.U32 R69, R76, R3.reuse, RZ ;  /* 0x000000034c457219 */ /* 0x080fe200000006ff */
[----:B------:R-:W-:Y:S01]  /*2ab0*/  IMAD R73, R75, 0x2, R80 ;  /* 0x000000024b497824 */ /* 0x000fe200078e0250 */
[----:B------:R-:W-:Y:S01]  /*2ac0*/  LOP3.LUT R76, R78, 0x3, R71, 0xf8, !PT ;  /* 0x000000034e4c7812 */ /* 0x000fe200078ef847 */
[----:B------:R-:W1:Y:S01]  /*2ad0*/  LDCU.128 UR4, c[0x0][0x410] ;  /* 0x00008200ff0477ac */ /* 0x000e620008000c00 */
[----:B------:R-:W-:-:S02]  /*2ae0*/  SHF.L.U32 R3, R70, R3, RZ ;  /* 0x0000000346037219 */ /* 0x000fc400000006ff */
[----:B------:R-:W-:Y:S02]  /*2af0*/  LOP3.LUT R73, R73, R72, RZ, 0x3c, !PT ;  /* 0x0000004849497212 */ /* 0x000fe400078e3cff */
[----:B------:R-:W-:-:S03]  /*2b00*/  LOP3.LUT R78, R0, R69, RZ, 0x30, !PT ;  /* 0x00000045004e7212 */ /* 0x000fc600078e30ff */
[----:B------:R-:W-:Y:S02]  /*2b10*/  IMAD R73, R76, 0x40, R73 ;  /* 0x000000404c497824 */ /* 0x000fe400078e0249 */
[----:B------:R-:W-:-:S03]  /*2b20*/  IMAD.IADD R3, R3, 0x1, R78 ;  /* 0x0000000103037824 */ /* 0x000fc600078e024e */
[----:B------:R-:W-:Y:S01]  /*2b30*/  LEA R73, R73, UR27, 0x3 ;  /* 0x0000001b49497c11 */ /* 0x000fe2000f8e18ff */
[----:B------:R-:W-:-:S04]  /*2b40*/  IMAD R2, R3, 0x40, R2 ;  /* 0x0000004003027824 */ /* 0x000fc800078e0202 */
[----:B------:R-:W-:Y:S01]  /*2b50*/  @!PT LDS RZ, [RZ] ;  /* 0x00000000fffff984 */ /* 0x000fe20000000800 */
[----:B------:R-:W-:Y:S01]  /*2b60*/  @!PT LDS RZ, [RZ] ;  /* 0x00000000fffff984 */ /* 0x000fe20000000800 */
[----:B------:R-:W-:Y:S01]  /*2b70*/  @!PT LDS RZ, [RZ] ;  /* 0x00000000fffff984 */ /* 0x000fe20000000800 */
[----:B------:R-:W-:Y:S01]  /*2b80*/  LDGSTS.E.LTC128B.64 [R73], desc[UR22][R82.64], P5 ;  /* 0x0000000052497fae */ /* 0x000fe2000a9a1616 */
[--C-:B------:R-:W-:Y:S01]  /*2b90*/  SHF.R.S32.HI R3, RZ, 0x1f, R2.reuse ;  /* 0x0000001fff037819 */ /* 0x100fe20000011402 */
[----:B-1----:R-:W-:Y:S01]  /*2ba0*/  UIADD3 UR4, UP0, UPT, UR4, -UR6, URZ ;  /* 0x8000000604047290 */ /* 0x002fe2000ff1e0ff */
[----:B------:R-:W-:Y:S01]  /*2bb0*/  ISETP.NE.U32.AND P5, PT, R127, RZ, PT ;  /* 0x000000ff7f00720c */ /* 0x000fe20003fa5070 */
[----:B------:R-:W-:Y:S01]  /*2bc0*/  LDGSTS.E.LTC128B.64 [R73+0x80], desc[UR22][R82.64+0x80], P2 ;  /* 0x0008008052497fae */ /* 0x000fe200091a1616 */
[----:B------:R-:W-:Y:S01]  /*2bd0*/  ISETP.NE.U32.AND P2, PT, R126, RZ, PT ;  /* 0x000000ff7e00720c */ /* 0x000fe20003f45070 */
[----:B------:R-:W-:Y:S01]  /*2be0*/  IMAD.WIDE.U32 R2, R139, UR14, R2 ;  /* 0x0000000e8b027c25 */ /* 0x000fe2000f8e0002 */
[----:B------:R-:W-:Y:S01]  /*2bf0*/  UIADD3.X UR5, UPT, UPT, UR5, ~UR7, URZ, UP0, !UPT ;  /* 0x8000000705057290 */ /* 0x000fe200087fe4ff */
[----:B------:R-:W-:Y:S01]  /*2c00*/  LDGSTS.E.LTC128B.64 [R73+0x100], desc[UR22][R82.64+0x100], P4 ;  /* 0x0010010052497fae */ /* 0x000fe2000a1a1616 */
[----:B------:R-:W-:Y:S01]  /*2c10*/  IADD3 R78, P4, PT, R82, UR16, RZ ;  /* 0x00000010524e7c10 */ /* 0x000fe2000ff9e0ff */
[----:B------:R-:W-:-:S02]  /*2c20*/  IMAD.IADD R68, R3, 0x1, R68 ;  /* 0x0000000103447824 */ /* 0x000fc400078e0244 */
[----:B------:R1:W-:Y:S01]  /*2c30*/  LDGSTS.E.LTC128B.64 [R73+0x180], desc[UR22][R82.64+0x180], P1 ;  /* 0x0018018052497fae */ /* 0x0003e200089a1616 */
[----:B------:R-:W-:Y:S01]  /*2c40*/  IADD3.X R79, PT, PT, R83, UR17, RZ, P4, !PT ;  /* 0x00000011534f7c10 */ /* 0x000fe2000a7fe4ff */
[----:B------:R-:W-:Y:S01]  /*2c50*/  IMAD R3, R118, UR18, RZ ;  /* 0x0000001276037c24 */ /* 0x000fe2000f8e02ff */
[----:B------:R-:W-:Y:S02]  /*2c60*/  ISETP.NE.U32.AND P1, PT, R125, RZ, PT ;  /* 0x000000ff7d00720c */ /* 0x000fe40003f25070 */
[----:B------:R-:W-:Y:S01]  /*2c70*/  ISETP.NE.U32.AND P4, PT, R124, RZ, PT ;  /* 0x000000ff7c00720c */ /* 0x000fe20003f85070 */
[----:B------:R-:W-:Y:S01]  /*2c80*/  LDGSTS.E.LTC128B.64 [R73+0x1000], desc[UR22][R78.64], P0 ;  /* 0x010000004e497fae */ /* 0x000fe200081a1616 */
[----:B------:R-:W-:-:S03]  /*2c90*/  ISETP.NE.U32.AND P0, PT, R123, RZ, PT ;  /* 0x000000ff7b00720c */ /* 0x000fc60003f05070 */
[----:B------:R-:W-:Y:S04]  /*2ca0*/  LDGSTS.E.LTC128B.64 [R73+0x1080], desc[UR22][R78.64+0x80], P3 ;  /* 0x010800804e497fae */ /* 0x000fe800099a1616 */
[----:B------:R-:W-:Y:S01]  /*2cb0*/  LDGSTS.E.LTC128B.64 [R73+0x1100], desc[UR22][R78.64+0x100], P6 ;  /* 0x011001004e497fae */ /* 0x000fe2000b1a1616 */
[----:B------:R-:W-:-:S03]  /*2cc0*/  ISETP.NE.U32.AND P6, PT, R122, RZ, PT ;  /* 0x000000ff7a00720c */ /* 0x000fc60003fc5070 */
[----:B------:R-:W-:Y:S01]  /*2cd0*/  LDGSTS.E.LTC128B.64 [R73+0x1180], desc[UR22][R78.64+0x180], P5 ;  /* 0x011801804e497fae */ /* 0x000fe2000a9a1616 */
[----:B------:R-:W-:Y:S02]  /*2ce0*/  ISETP.NE.U32.AND P5, PT, R120, RZ, PT ;  /* 0x000000ff7800720c */ /* 0x000fe40003fa5070 */
[----:B-1----:R-:W-:-:S04]  /*2cf0*/  LEA R82, P3, R2, UR12, 0x3 ;  /* 0x0000000c02527c11 */ /* 0x002fc8000f8618ff */
[----:B------:R-:W-:Y:S01]  /*2d00*/  LEA.HI.X R83, R2, UR13, R68, 0x3, P3 ;  /* 0x0000000d02537c11 */ /* 0x000fe200098f1c44 */
[----:B------:R-:W-:Y:S01]  /*2d10*/  IMAD R2, R136, UR19, R3 ;  /* 0x0000001388027c24 */ /* 0x000fe2000f8e0203 */
[----:B------:R-:W-:Y:S01]  /*2d20*/  ISETP.NE.U32.AND P3, PT, R121, RZ, PT ;  /* 0x000000ff7900720c */ /* 0x000fe20003f65070 */
[----:B------:R-:W-:Y:S02]  /*2d30*/  IMAD R3, R118, UR14, RZ ;  /* 0x0000000e76037c24 */ /* 0x000fe4000f8e02ff */
[----:B------:R-:W-:Y:S01]  /*2d40*/  LDGSTS.E.LTC128B.64 [R73+0x6000], desc[UR22][R82.64], P2 ;  /* 0x0600000052497fae */ /* 0x000fe200091a1616 */
[----:B------:R-:W-:Y:S01]  /*2d50*/  IMAD.IADD R2, R85, 0x1, R2 ;  /* 0x0000000155027824 */ /* 0x000fe200078e0202 */
[----:B------:R-:W-:Y:S01]  /*2d60*/  ISETP.NE.U32.AND P2, PT, R119, RZ, PT ;  /* 0x000000ff7700720c */ /* 0x000fe20003f45070 */
[----:B------:R-:W-:Y:S01]  /*2d70*/  IMAD R3, R136, UR15, R3 ;  /* 0x0000000f88037c24 */ /* 0x000fe2000f8e0203 */
[----:B------:R-:W-:Y:S01]  /*2d80*/  LDGSTS.E.LTC128B.64 [R73+0x6080], desc[UR22][R82.64+0x80], P1 ;  /* 0x0608008052497fae */ /* 0x000fe200089a1616 */
[----:B------:R-:W-:-:S03]  /*2d90*/  ISETP.NE.U32.AND P1, PT, R117, RZ, PT ;  /* 0x000000ff7500720c */ /* 0x000fc60003f25070 */
[----:B------:R-:W-:Y:S01]  /*2da0*/  LDGSTS.E.LTC128B.64 [R73+0x6100], desc[UR22][R82.64+0x100], P4 ;  /* 0x0610010052497fae */ /* 0x000fe2000a1a1616 */
[----:B------:R-:W-:-:S03]  /*2db0*/  LEA R68, P4, R84, UR8, 0x3 ;  /* 0x0000000854447c11 */ /* 0x000fc6000f8818ff */
[----:B------:R1:W-:Y:S01]  /*2dc0*/  LDGSTS.E.LTC128B.64 [R73+0x6180], desc[UR22][R82.64+0x180], P0 ;  /* 0x0618018052497fae */ /* 0x0003e200081a1616 */
[----:B------:R-:W-:Y:S02]  /*2dd0*/  IADD3 R80, P0, PT, R82, UR20, RZ ;  /* 0x0000001452507c10 */ /* 0x000fe4000ff1e0ff */
[----:B------:R-:W-:Y:S02]  /*2de0*/  LEA.HI.X R2, R84, UR9, R2, 0x3, P4 ;  /* 0x0000000954027c11 */ /* 0x000fe4000a0f1c02 */
[----:B------:R-:W-:Y:S02]  /*2df0*/  IADD3.X R81, PT, PT, R83, UR21, RZ, P0, !PT ;  /* 0x0000001553517c10 */ /* 0x000fe400087fe4ff */
[----:B------:R-:W-:Y:S02]  /*2e00*/  ISETP.NE.U32.AND P0, PT, R116, RZ, PT ;  /* 0x000000ff7400720c */ /* 0x000fe40003f05070 */
[----:B------:R-:W-:Y:S01]  /*2e10*/  IADD3 R118, P4, PT, R68, R78, RZ ;  /* 0x0000004e44767210 */ /* 0x000fe20007f9e0ff */
[----:B------:R2:W-:Y:S01]  /*2e20*/  LDGSTS.E.LTC128B.64 [R73+0x7000], desc[UR22][R80.64], P6 ;  /* 0x0700000050497fae */ /* 0x0005e2000b1a1616 */
[----:B------:R-:W-:-:S03]  /*2e30*/  ISETP.NE.U32.AND P6, PT, R115, RZ, PT ;  /* 0x000000ff7300720c */ /* 0x000fc60003fc5070 */
[----:B------:R2:W-:Y:S01]  /*2e40*/  LDGSTS.E.LTC128B.64 [R73+0x7080], desc[UR22][R80.64+0x80], P3 ;  /* 0x0708008050497fae */ /* 0x0005e200099a1616 */
[----:B------:R-:W-:Y:S01]  /*2e50*/  IMAD.X R119, R2, 0x1, R79, P4 ;  /* 0x0000000102777824 */ /* 0x000fe200020e064f */
[----:B------:R-:W-:Y:S02]  /*2e60*/  ISETP.NE.U32.AND P4, PT, R114, RZ, PT ;  /* 0x000000ff7200720c */ /* 0x000fe40003f85070 */
[----:B------:R2:W-:Y:S04]  /*2e70*/  LDGSTS.E.LTC128B.64 [R73+0x7100], desc[UR22][R80.64+0x100], P5 ;  /* 0x0710010050497fae */ /* 0x0005e8000a9a1616 */
[----:B------:R2:W-:Y:S01]  /*2e80*/  LDGSTS.E.LTC128B.64 [R73+0x7180], desc[UR22][R80.64+0x180], P2 ;  /* 0x0718018050497fae */ /* 0x0005e200091a1616 */
[----:B------:R-:W-:-:S03]  /*2e90*/  ISETP.NE.U32.AND P2, PT, R112, RZ, PT ;  /* 0x000000ff7000720c */ /* 0x000fc60003f45070 */
[----:B------:R-:W0:Y:S01]  /*2ea0*/  LDGDEPBAR ;  /* 0x00000000000079af */ /* 0x000e220000000000 */
[----:B-1----:R-:W-:-:S03]  /*2eb0*/  IMAD.WIDE.U32 R82, R136, UR14, RZ ;  /* 0x0000000e88527c25 */ /* 0x002fc6000f8e00ff */
[----:B------:R2:W-:Y:S01]  /*2ec0*/  LDGSTS.E.LTC128B.64 [R73+0x2000], desc[UR22][R118.64], P1 ;  /* 0x0200000076497fae */ /* 0x0005e200089a1616 */
[----:B------:R-:W-:Y:S01]  /*2ed0*/  IMAD.IADD R3, R83, 0x1, R3 ;  /* 0x0000000153037824 */ /* 0x000fe200078e0203 */
[C---:B------:R-:W-:Y:S02]  /*2ee0*/  LEA R68, P3, R82.reuse, UR4, 0x3 ;  /* 0x0000000452447c11 */ /* 0x040fe4000f8618ff */
[----:B------:R-:W-:Y:S01]  /*2ef0*/  ISETP.NE.U32.AND P1, PT, R111, RZ, PT ;  /* 0x000000ff6f00720c */ /* 0x000fe20003f25070 */
[----:B------:R2:W-:Y:S01]  /*2f00*/  LDGSTS.E.LTC128B.64 [R73+0x2080], desc[UR22][R118.64+0x80], P0 ;  /* 0x0208008076497fae */ /* 0x0005e200081a1616 */
[----:B------:R-:W-:Y:S02]  /*2f10*/  LEA.HI.X R3, R82, UR5, R3, 0x3, P3 ;  /* 0x0000000552037c11 */ /* 0x000fe400098f1c03 */
[----:B------:R-:W-:Y:S01]  /*2f20*/  IADD3 R116, P5, PT, R68, R80, RZ ;  /* 0x0000005044747210 */ /* 0x000fe20007fbe0ff */
[----:B------:R2:W-:Y:S01]  /*2f30*/  LDGSTS.E.LTC128B.64 [R73+0x2100], desc[UR22][R118.64+0x100], P6 ;  /* 0x0210010076497fae */ /* 0x0005e2000b1a1616 */
[----:B------:R-:W-:-:S02]  /*2f40*/  ISETP.NE.U32.AND P3, PT, R113, RZ, PT ;  /* 0x000000ff7100720c */ /* 0x000fc40003f65070 */
[----:B------:R-:W-:Y:S01]  /*2f50*/  ISETP.NE.U32.AND P0, PT, R110, RZ, PT ;  /* 0x000000ff6e00720c */ /* 0x000fe20003f05070 */
[----:B------:R-:W-:Y:S01]  /*2f60*/  IMAD.X R117, R3, 0x1, R81, P5 ;  /* 0x0000000103757824 */ /* 0x000fe200028e0651 */
[----:B------:R-:W-:Y:S01]  /*2f70*/  IADD3 R2, P5, PT, R118, UR16, RZ ;  /* 0x0000001076027c10 */ /* 0x000fe2000ffbe0ff */
[----:B------:R2:W-:Y:S01]  /*2f80*/  LDGSTS.E.LTC128B.64 [R73+0x2180], desc[UR22][R118.64+0x180], P4 ;  /* 0x0218018076497fae */ /* 0x0005e2000a1a1616 */
[----:B------:R-:W-:Y:S02]  /*2f90*/  ISETP.NE.U32.AND P6, PT, R109, RZ, PT ;  /* 0x000000ff6d00720c */ /* 0x000fe40003fc5070 */
[----:B------:R-:W-:Y:S02]  /*2fa0*/  IADD3.X R3, PT, PT, R119, UR17, RZ, P5, !PT ;  /* 0x0000001177037c10 */ /* 0x000fe4000affe4ff */
[----:B------:R-:W-:Y:S02]  /*2fb0*/  ISETP.NE.U32.AND P5, PT, R108, RZ, PT ;  /* 0x000000ff6c00720c */ /* 0x000fe40003fa5070 */
[----:B------:R-:W-:Y:S01]  /*2fc0*/  ISETP.NE.U32.AND P4, PT, R107, RZ, PT ;  /* 0x000000ff6b00720c */ /* 0x000fe20003f85070 */
[----:B------:R2:W-:Y:S01]  /*2fd0*/  LDGSTS.E.LTC128B.64 [R73+0x3000], desc[UR22][R2.64], P3 ;  /* 0x0300000002497fae */ /* 0x0005e200099a1616 */
[----:B------:R-:W-:-:S03]  /*2fe0*/  ISETP.NE.U32.AND P3, PT, R106, RZ, PT ;  /* 0x000000ff6a00720c */ /* 0x000fc60003f65070 */
[----:B------:R2:W-:Y:S01]  /*2ff0*/  LDGSTS.E.LTC128B.64 [R73+0x3080], desc[UR22][R2.64+0x80], P2 ;  /* 0x0308008002497fae */ /* 0x0005e200091a1616 */
[----:B------:R-:W-:-:S03]  /*3000*/  ISETP.NE.U32.AND P2, PT, R105, RZ, PT ;  /* 0x000000ff6900720c */ /* 0x000fc60003f45070 */
[----:B------:R2:W-:Y:S01]  /*3010*/  LDGSTS.E.LTC128B.64 [R73+0x3100], desc[UR22][R2.64+0x100], P1 ;  /* 0x0310010002497fae */ /* 0x0005e200089a1616 */
[----:B------:R-:W-:-:S03]  /*3020*/  ISETP.NE.U32.AND P1, PT, R104, RZ, PT ;  /* 0x000000ff6800720c */ /* 0x000fc60003f25070 */
[----:B------:R2:W-:Y:S01]  /*3030*/  LDGSTS.E.LTC128B.64 [R73+0x3180], desc[UR22][R2.64+0x180], P0 ;  /* 0x0318018002497fae */ /* 0x0005e200081a1616 */
[----:B------:R-:W-:-:S03]  /*3040*/  IADD3 R68, P0, PT, R116, UR20, RZ ;  /* 0x0000001474447c10 */ /* 0x000fc6000ff1e0ff */
[----:B------:R2:W-:Y:S01]  /*3050*/  LDGSTS.E.LTC128B.64 [R73+0x8000], desc[UR22][R116.64], P6 ;  /* 0x0800000074497fae */ /* 0x0005e2000b1a1616 */
[----:B------:R-:W-:Y:S02]  /*3060*/  ISETP.NE.U32.AND P6, PT, R103, RZ, PT ;  /* 0x000000ff6700720c */ /* 0x000fe40003fc5070 */
[----:B------:R-:W-:Y:S01]  /*3070*/  IADD3.X R69, PT, PT, R117, UR21, RZ, P0, !PT ;  /* 0x0000001575457c10 */ /* 0x000fe200087fe4ff */
[----:B------:R2:W-:Y:S01]  /*3080*/  LDGSTS.E.LTC128B.64 [R73+0x8080], desc[UR22][R116.64+0x80], P5 ;  /* 0x0808008074497fae */ /* 0x0005e2000a9a1616 */
[----:B------:R-:W-:-:S03]  /*3090*/  ISETP.NE.U32.AND P0, PT, R102, RZ, PT ;  /* 0x000000ff6600720c */ /* 0x000fc60003f05070 */
[----:B------:R2:W-:Y:S04]  /*30a0*/  LDGSTS.E.LTC128B.64 [R73+0x8100], desc[UR22][R116.64+0x100], P4 ;  /* 0x0810010074497fae */ /* 0x0005e8000a1a1616 */
[----:B------:R2:W-:Y:S04]  /*30b0*/  LDGSTS.E.LTC128B.64 [R73+0x8180], desc[UR22][R116.64+0x180], P3 ;  /* 0x0818018074497fae */ /* 0x0005e800099a1616 */
[----:B------:R2:W-:Y:S04]  /*30c0*/  LDGSTS.E.LTC128B.64 [R73+0x9000], desc[UR22][R68.64], P2 ;  /* 0x0900000044497fae */ /* 0x0005e800091a1616 */
[----:B------:R2:W-:Y:S04]  /*30d0*/  LDGSTS.E.LTC128B.64 [R73+0x9080], desc[UR22][R68.64+0x80], P1 ;  /* 0x0908008044497fae */ /* 0x0005e800089a1616 */
[----:B------:R2:W-:Y:S04]  /*30e0*/  LDGSTS.E.LTC128B.64 [R73+0x9100], desc[UR22][R68.64+0x100], P6 ;  /* 0x0910010044497fae */ /* 0x0005e8000b1a1616 */
[----:B------:R2:W-:Y:S01]  /*30f0*/  LDGSTS.E.LTC128B.64 [R73+0x9180], desc[UR22][R68.64+0x180], P0 ;  /* 0x0918018044497fae */ /* 0x0005e200081a1616 */
[----:B------:R-:W-:-:S03]  /*3100*/  ISETP.GE.AND P0, PT, R135, 0x10, PT ;  /* 0x000000108700780c */ /* 0x000fc60003f06270 */
[----:B------:R-:W0:Y:S01]  /*3110*/  LDGDEPBAR ;  /* 0x00000000000079af */ /* 0x000e220000000000 */
[----:B------:R-:W-:-:S04]  /*3120*/  DEPBAR.LE SB0, 0x1 ;  /* 0x000080400000791a */ /* 0x000fc80000000000 */
[----:B------:R-:W-:Y:S06]  /*3130*/  BAR.SYNC.DEFER_BLOCKING 0x0 ;  /* 0x0000000000007b1d */ /* 0x000fec0000010000 */
[----:B------:R-:W-:Y:S05]  /*3140*/  @!P0 BRA `(.L_x_3) ;  /* 0x0000000c00c88947 */ /* 0x000fea0003800000 */
[C---:B--2---:R-:W-:Y:S01]  /*3150*/  LOP3.LUT R3, R74.reuse, 0x1f, RZ, 0xc0, !PT ;  /* 0x0000001f4a037812 */ /* 0x044fe200078ec0ff */
[----:B------:R-:W-:Y:S01]  /*3160*/  USHF.L.U32 UR11, UR26, 0xd, URZ ;  /* 0x0000000d1a0b7899 */ /* 0x000fe200080006ff */
[----:B------:R-:W-:Y:S01]  /*3170*/  LOP3.LUT R78, R74, 0x8, RZ, 0xc0, !PT ;  /* 0x000000084a4e7812 */ /* 0x000fe200078ec0ff */
[----:B------:R-:W1:Y:S01]  /*3180*/  LDC.64 R68, c[0x0][0x410] ;  /* 0x00010400ff447b82 */ /* 0x000e620000000a00 */
[----:B------:R-:W-:Y:S01]  /*3190*/  SHF.R.U32.HI R3, RZ, 0x3, R3 ;  /* 0x00000003ff037819 */ /* 0x000fe20000011603 */
[----:B------:R-:W-:Y:S01]  /*31a0*/  ULEA UR12, UR24, UR11, 0x8 ;  /* 0x0000000b180c7291 */ /* 0x000fe2000f8e40ff */
[----:B------:R-:W-:Y:S01]  /*31b0*/  SHF.R.U32.HI R78, RZ, 0x3, R78 ;  /* 0x00000003ff4e7819 */ /* 0x000fe2000001164e */
[----:B------:R-:W-:Y:S01]  /*31c0*/  ULEA UR11, UR25, UR11, 0x8 ;  /* 0x0000000b190b7291 */ /* 0x000fe2000f8e40ff */
[----:B------:R-:W-:Y:S01]  /*31d0*/  LOP3.LUT R2, R3, 0x7, R74, 0x78, !PT ;  /* 0x0000000703027812 */ /* 0x000fe200078e784a */
[----:B------:R-:W2:Y:S02]  /*31e0*/  LDCU.64 UR6, c[0x0][0x408] ;  /* 0x00008100ff0677ac */ /* 0x000ea40008000a00 */
[----:B------:R-:W-:-:S02]  /*31f0*/  IMAD R75, R75, 0x2, R78 ;  /* 0x000000024b4b7824 */ /* 0x000fc400078e024e */
[----:B------:R-:W-:Y:S01]  /*3200*/  IMAD R2, R3, 0x20, R2 ;  /* 0x0000002003027824 */ /* 0x000fe200078e0202 */
[----:B------:R-:W3:Y:S02]  /*3210*/  LDCU.64 UR4, c[0x0][0x3e8] ;  /* 0x00007d00ff0477ac */ /* 0x000ee40008000a00 */
[----:B------:R-:W-:Y:S02]  /*3220*/  LOP3.LUT R75, R75, R72, RZ, 0x3c, !PT ;  /* 0x000000484b4b7212 */ /* 0x000fe400078e3cff */
[----:B------:R-:W-:Y:S01]  /*3230*/  LEA R73, R2, UR27, 0x4 ;  /* 0x0000001b02497c11 */ /* 0x000fe2000f8e20ff */
[----:B------:R-:W-:Y:S01]  /*3240*/  UMOV UR10, URZ ;  /* 0x000000ff000a7c82 */ /* 0x000fe20008000000 */
[----:B------:R-:W1:Y:S01]  /*3250*/  LDC.64 R2, c[0x0][0x3f0] ;  /* 0x0000fc00ff027b82 */ /* 0x000e620000000a00 */
[----:B------:R-:W-:Y:S01]  /*3260*/  IMAD R72, R76, 0x40, R75 ;  /* 0x000000404c487824 */ /* 0x000fe200078e024b */
[----:B------:R-:W-:Y:S01]  /*3270*/  UMOV UR9, 0x2 ;  /* 0x0000000200097882 */ /* 0x000fe20000000000 */
[----:B------:R1:W1:Y:S01]  /*3280*/  LDS.128 R92, [R73+UR12+0x6080] ;  /* 0x0060800c495c7984 */ /* 0x0002620008000c00 */
[----:B------:R-:W-:Y:S01]  /*3290*/  UMOV UR8, 0x4000 ;  /* 0x0000400000087882 */ /* 0x000fe20000000000 */
[----:B------:R-:W-:Y:S01]  /*32a0*/  UMOV UR16, 0x4000 ;  /* 0x0000400000107882 */ /* 0x000fe20000000000 */
[----:B------:R-:W-:Y:S01]  /*32b0*/  LEA R72, R72, UR27, 0x3 ;  /* 0x0000001b48487c11 */ /* 0x000fe2000f8e18ff */
[----:B------:R1:W1:Y:S01]  /*32c0*/  LDS.128 R88, [R73+UR12+0x6000] ;  /* 0x0060000c49587984 */ /* 0x0002620008000c00 */
[----:B------:R-:W-:-:S03]  /*32d0*/  UMOV UR13, 0xffffc000 ;  /* 0xffffc000000d7882 */ /* 0x000fc60000000000 */
[----:B------:R1:W1:Y:S04]  /*32e0*/  LDS.128 R84, [R73+UR11+0x80] ;  /* 0x0000800b49547984 */ /* 0x0002680008000c00 */
[----:B--23--:R1:W1:Y:S02]  /*32f0*/  LDS.128 R96, [R73+UR11] ;  /* 0x0000000b49607984 */ /* 0x00c2640008000c00 */
.L_x_4:
[----:B------:R-:W-:-:S04]  /*3300*/  DEPBAR.LE SB5, 0xf ;  /* 0x0000d3c00000791a */ /* 0x000fc80000000000 */
[----:B-1----:R1:W-:Y:S01]  /*3310*/  DMMA.8x8x4 R112, R96, R88, R4 ;  /* 0x000000586070723f */ /* 0x0023e20000000004 */
[----:B------:R-:W-:Y:S01]  /*3320*/  LDS.128 R76, [R73+UR12+0x6880] ;  /* 0x0068800c494c7984 */ /* 0x000fe20008000c00 */
[----:B------:R-:W-:Y:S01]  /*3330*/  IADD3 R116, P3, P2, R116, UR6, R68 ;  /* 0x0000000674747c10 */ /* 0x000fe2000fa7e044 */
[----:B------:R-:W-:Y:S01]  /*3340*/  UIADD3 UR10, UPT, UPT, UR10, 0x1, URZ ;  /* 0x000000010a0a7890 */ /* 0x000fe2000fffe0ff */
[----:B------:R-:W-:Y:S01]  /*3350*/  LOP3.LUT P6, RZ, R146, 0x1, RZ, 0xc0, !PT ;  /* 0x0000000192ff7812 */ /* 0x000fe200078cc0ff */
[----:B-1----:R-:W-:Y:S01]  /*3360*/  LDS.128 R4, [R73+UR12+0x6800] ;  /* 0x0068000c49047984 */ /* 0x002fe20008000c00 */
[----:B------:R-:W-:Y:S01]  /*3370*/  IADD3.X R117, PT, PT, R117, UR7, R69, P3, P2 ;  /* 0x0000000775757c10 */ /* 0x000fe20009fe4445 */
[----:B------:R-:W-:Y:S01]  /*3380*/  UISETP.NE.AND UP0, UPT, UR10, 0x3, UPT ;  /* 0x000000030a00788c */ /* 0x000fe2000bf05270 */
[----:B------:R-:W-:Y:S01]  /*3390*/  LOP3.LUT P4, RZ, R145, 0x1, RZ, 0xc0, !PT ;  /* 0x0000000191ff7812 */ /* 0x000fe2000788c0ff */
[----:B------:R-:W-:Y:S01]  /*33a0*/  LDS.128 R80, [R73+UR11+0x800] ;  /* 0x0008000b49507984 */ /* 0x000fe20008000c00 */
[----:B------:R-:W-:Y:S01]  /*33b0*/  IADD3 R118, P1, P0, R118, UR4, R2 ;  /* 0x0000000476767c10 */ /* 0x000fe2000f83e002 */
[----:B------:R-:W-:Y:S01]  /*33c0*/  UIADD3 UR9, UPT, UPT, UR9, 0x1, URZ ;  /* 0x0000000109097890 */ /* 0x000fe2000fffe0ff */
[----:B------:R-:W-:Y:S01]  /*33d0*/  SHF.R.U32.HI R75, RZ, 0x2, R146 ;  /* 0x00000002ff4b7819 */ /* 0x000fe20000011692 */
[----:B------:R-:W-:Y:S01]  /*33e0*/  USEL UR14, UR13, 0x2000, !UP0 ;  /* 0x000020000d0e7887 */ /* 0x000fe2000c000000 */
[----:B------:R-:W-:Y:S01]  /*33f0*/  IADD3.X R119, PT, PT, R119, UR5, R3, P1, P0 ;  /* 0x0000000577777c10 */ /* 0x000fe20008fe0403 */
[----:B------:R-:W-:Y:S01]  /*3400*/  UISETP.NE.AND UP1, UPT, UR9, 0x3, UPT ;  /* 0x000000030900788c */ /* 0x000fe2000bf25270 */
[----:B------:R-:W-:-:S04]  /*3410*/  DEPBAR.LE SB5, 0xe ;  /* 0x0000d3800000791a */ /* 0x000fc80000000000 */
[----:B------:R1:W-:Y:S01]  /*3420*/  DMMA.8x8x4 R108, R96, R90, R8 ;  /* 0x0000005a606c723f */ /* 0x0003e20000000008 */
[----:B------:R-:W-:Y:S01]  /*3430*/  LOP3.LUT P2, RZ, R75, 0x1, RZ, 0xc0, !PT ;  /* 0x000000014bff7812 */ /* 0x000fe2000784c0ff */
[----:B-1----:R-:W1:Y:S01]  /*3440*/  LDS.128 R8, [R73+UR11+0x880] ;  /* 0x0008800b49087984 */ /* 0x002e620008000c00 */
[----:B------:R-:W-:Y:S01]  /*3450*/  VIADD R75, R72, UR16 ;  /* 0x00000010484b7c36 */ /* 0x000fe20008000000 */
[----:B------:R-:W-:Y:S02]  /*3460*/  USEL UR15, UR13, 0x2000, !UP1 ;  /* 0x000020000d0f7887 */ /* 0x000fe4000c800000 */
[----:B------:R-:W-:Y:S02]  /*3470*/  USEL UR9, UR9, URZ, UP1 ;  /* 0x000000ff09097287 */ /* 0x000fe40008800000 */
[----:B------:R-:W-:Y:S02]  /*3480*/  USEL UR10, UR10, URZ, UP0 ;  /* 0x000000ff0a0a7287 */ /* 0x000fe40008000000 */
[----:B------:R-:W-:Y:S01]  /*3490*/  UIADD3 UR16, UPT, UPT, UR15, UR16, URZ ;  /* 0x000000100f107290 */ /* 0x000fe2000fffe0ff */
[----:B------:R-:W-:-:S05]  /*34a0*/  DEPBAR.LE SB5, 0x7 ;  /* 0x0000d1c00000791a */ /* 0x000fca0000000000 */
[----:B------:R-:W5:Y:S01]  /*34b0*/  DMMA.8x8x4 R36, R84, R88, R36 ;  /* 0x000000585424723f */ /* 0x000f620000000024 */
[----:B------:R-:W-:-:S15]  /*34c0*/  DEPBAR.LE SB5, 0x7 ;  /* 0x0000d1c00000791a */ /* 0x000fde0000000000 */
[----:B------:R-:W5:Y:S01]  /*34d0*/  DMMA.8x8x4 R40, R84, R90, R40 ;  /* 0x0000005a5428723f */ /* 0x000f620000000028 */
[----:B------:R-:W-:-:S15]  /*34e0*/  DEPBAR.LE SB5, 0x7 ;  /* 0x0000d1c00000791a */ /* 0x000fde0000000000 */
[----:B------:R-:W5:Y:S01]  /*34f0*/  DMMA.8x8x4 R44, R84, R92, R44 ;  /* 0x0000005c542c723f */ /* 0x000f62000000002c */
[----:B------:R-:W-:-:S15]  /*3500*/  DEPBAR.LE SB5, 0x7 ;  /* 0x0000d1c00000791a */ /* 0x000fde0000000000 */
[----:B------:R-:W5:-:S15]  /*3510*/  DMMA.8x8x4 R48, R84, R94, R48 ;  /* 0x0000005e5430723f */ /* 0x000f5e0000000030 */
[----:B------:R-:W-:-:S01]  /*3520*/  NOP ;  /* 0x0000000000007918 */ /* 0x000fc20000000000 */
[----:B------:R-:W5:-:S15]  /*3530*/  DMMA.8x8x4 R16, R96, R94, R16 ;  /* 0x0000005e6010723f */ /* 0x000f5e0000000010 */
[----:B------:R-:W-:-:S01]  /*3540*/  NOP ;  /* 0x0000000000007918 */ /* 0x000fc20000000000 */
[----:B------:R-:W5:Y:S01]  /*3550*/  DMMA.8x8x4 R20, R98, R94, R20 ;  /* 0x0000005e6214723f */ /* 0x000f620000000014 */
[----:B------:R-:W-:-:S15]  /*3560*/  DEPBAR.LE SB5, 0x9 ;  /* 0x0000d2400000791a */ /* 0x000fde0000000000 */
[----:B------:R-:W5:Y:S01]  /*3570*/  DMMA.8x8x4 R52, R86, R94, R52 ;  /* 0x0000005e5634723f */ /* 0x000f620000000034 */
[----:B------:R-:W-:-:S15]  /*3580*/  DEPBAR.LE SB5, 0x6 ;  /* 0x0000d1800000791a */ /* 0x000fde0000000000 */
[----:B-1----:R-:W-:Y:S01]  /*3590*/  DMMA.8x8x4 R36, R8, R4, R36 ;  /* 0x000000040824723f */ /* 0x002fe20000000024 */
[----:B------:R-:W-:-:S15]  /*35a0*/  DEPBAR.LE SB5, 0x5 ;  /* 0x0000d1400000791a */ /* 0x000fde0000000000 */
[----:B------:R-:W-:Y:S01]  /*35b0*/  DMMA.8x8x4 R40, R8, R6, R40 ;  /* 0x000000060828723f */ /* 0x000fe20000000028 */
[----:B------:R-:W-:-:S15]  /*35c0*/  DEPBAR.LE SB5, 0x4 ;  /* 0x0000d1000000791a */ /* 0x000fde0000000000 */
[----:B------:R-:W-:Y:S01]  /*35d0*/  DMMA.8x8x4 R44, R8, R76, R44 ;  /* 0x0000004c082c723f */ /* 0x000fe2000000002c */
[----:B------:R-:W-:-:S15]  /*35e0*/  DEPBAR.LE SB5, 0x3 ;  /* 0x0000d0c00000791a */ /* 0x000fde0000000000 */
[----:B------:R1:W-:Y:S02]  /*35f0*/  DMMA.8x8x4 R48, R8, R78, R48 ;  /* 0x0000004e0830723f */ /* 0x0003e40000000030 */
[--C-:B-1----:R-:W-:Y:S02]  /*3600*/  SHF.R.U32.HI R8, RZ, 0x1, R146.reuse ;  /* 0x00000001ff087819 */ /* 0x102fe40000011692 */
[----:B------:R-:W-:Y:S02]  /*3610*/  SHF.R.U32.HI R9, RZ, 0x3, R146 ;  /* 0x00000003ff097819 */ /* 0x000fe40000011692 */
[----:B------:R-:W-:Y:S02]  /*3620*/  LOP3.LUT P5, RZ, R8, 0x1, RZ, 0xc0, !PT ;  /* 0x0000000108ff7812 */ /* 0x000fe400078ac0ff */
[----:B------:R-:W-:Y:S02]  /*3630*/  SHF.R.U32.HI R8, RZ, 0x2, R145 ;  /* 0x00000002ff087819 */ /* 0x000fe40000011691 */
[----:B------:R-:W-:-:S02]  /*3640*/  LOP3.LUT P1, RZ, R9, 0x1, RZ, 0xc0, !PT ;  /* 0x0000000109ff7812 */ /* 0x000fc4000782c0ff */
[----:B------:R-:W-:Y:S02]  /*3650*/  LOP3.LUT P0, RZ, R8, 0x1, RZ, 0xc0, !PT ;  /* 0x0000000108ff7812 */ /* 0x000fe4000780c0ff */
[----:B------:R-:W-:Y:S01]  /*3660*/  SHF.R.U32.HI R8, RZ, 0x3, R145 ;  /* 0x00000003ff087819 */ /* 0x000fe20000011691 */
[----:B------:R-:W-:-:S04]  /*3670*/  DEPBAR.LE SB5, 0x2 ;  /* 0x0000d0800000791a */ /* 0x000fc80000000000 */
[----:B------:R-:W-:-:S15]  /*3680*/  DMMA.8x8x4 R16, R80, R78, R16 ;  /* 0x0000004e5010723f */ /* 0x000fde0000000010 */
[----:B------:R-:W-:-:S01]  /*3690*/  NOP ;  /* 0x0000000000007918 */ /* 0x000fc20000000000 */
[----:B-----5:R-:W-:-:S15]  /*36a0*/  DMMA.8x8x4 R20, R82, R78, R20 ;  /* 0x0000004e5214723f */ /* 0x020fde0000000014 */
[----:B------:R-:W-:-:S01]  /*36b0*/  NOP ;  /* 0x0000000000007918 */ /* 0x000fc20000000000 */
[----:B------:R1:W-:Y:S02]  /*36c0*/  DMMA.8x8x4 R52, R10, R78, R52 ;  /* 0x0000004e0a34723f */ /* 0x0003e40000000034 */
[----:B-1----:R-:W-:-:S04]  /*36d0*/  SHF.R.U32.HI R78, RZ, 0x1, R145 ;  /* 0x00000001ff4e7819 */ /* 0x002fc80000011691 */
[----:B------:R-:W-:-:S10]  /*36e0*/  LOP3.LUT P3, RZ, R78, 0x1, RZ, 0xc0, !PT ;  /* 0x000000014eff7812 */ /* 0x000fd4000786c0ff */
[----:B------:R-:W-:-:S15]  /*36f0*/  DMMA.8x8x4 R32, R98, R88, R32 ;  /* 0x000000586220723f */ /* 0x000fde0000000020 */
[----:B------:R-:W-:-:S01]  /*3700*/  NOP ;  /* 0x0000000000007918 */ /* 0x000fc20000000000 */
[----:B------:R1:W-:Y:S02]  /*3710*/  DMMA.8x8x4 R64, R86, R88, R64 ;  /* 0x000000585640723f */ /* 0x0003e40000000040 */
[----:B-1----:R-:W-:Y:S01]  /*3720*/  VIADD R88, R72, UR8 ;  /* 0x0000000848587c36 */ /* 0x002fe20008000000 */
[----:B------:R-:W-:Y:S01]  /*3730*/  SHF.R.U32.HI R89, RZ, 0x9, R145 ;  /* 0x00000009ff597819 */ /* 0x000fe20000011691 */
[----:B------:R-:W-:-:S03]  /*3740*/  UIADD3 UR8, UPT, UPT, UR15, UR8, URZ ;  /* 0x000000080f087290 */ /* 0x000fc6000fffe0ff */
[----:B------:R-:W-:Y:S01]  /*3750*/  @!PT LDS RZ, [RZ] ;  /* 0x00000000fffff984 */ /* 0x000fe20000000800 */
[----:B------:R-:W-:Y:S01]  /*3760*/  @!PT LDS RZ, [RZ] ;  /* 0x00000000fffff984 */ /* 0x000fe20000000800 */
[----:B------:R-:W-:Y:S01]  /*3770*/  @!PT LDS RZ, [RZ] ;  /* 0x00000000fffff984 */ /* 0x000fe20000000800 */
[----:B------:R-:W-:Y:S04]  /*3780*/  @P6 LDGSTS.E.LTC128B.64 [R88], desc[UR22][R118.64] ;  /* 0x0000000076586fae */ /* 0x000fe8000b9a1616 */
[----:B------:R-:W-:Y:S04]  /*3790*/  @P5 LDGSTS.E.LTC128B.64 [R88+0x80], desc[UR22][R118.64+0x80] ;  /* 0x0008008076585fae */ /* 0x000fe8000b9a1616 */
[----:B------:R-:W-:Y:S01]  /*37a0*/  @P4 LDGSTS.E.LTC128B.64 [R75+0x6000], desc[UR22][R116.64] ;  /* 0x06000000744b4fae */ /* 0x000fe2000b9a1616 */
[----:B------:R-:W5:Y:S01]  /*37b0*/  DMMA.8x8x4 R12, R96, R92, R12 ;  /* 0x0000005c600c723f */ /* 0x000f62000000000c */
[----:B------:R-:W-:-:S02]  /*37c0*/  LOP3.LUT P4, RZ, R89, 0x1, RZ, 0xc0, !PT ;  /* 0x0000000159ff7812 */ /* 0x000fc4000788c0ff */
[----:B------:R-:W-:Y:S01]  /*37d0*/  @P3 LDGSTS.E.LTC128B.64 [R75+0x6080], desc[UR22][R116.64+0x80] ;  /* 0x06080080744b3fae */ /* 0x000fe2000b9a1616 */
[----:B------:R-:W-:Y:S02]  /*37e0*/  LOP3.LUT P3, RZ, R8, 0x1, RZ, 0xc0, !PT ;  /* 0x0000000108ff7812 */ /* 0x000fe4000786c0ff */
[----:B------:R-:W-:Y:S01]  /*37f0*/  SHF.R.U32.HI R89, RZ, 0xb, R146 ;  /* 0x0000000bff597819 */ /* 0x000fe20000011692 */
[----:B------:R-:W-:Y:S04]  /*3800*/  LDS.128 R120, [R73+UR11+0x1000] ;  /* 0x0010000b49787984 */ /* 0x000fe80008000c00 */
[----:B------:R-:W-:Y:S04]  /*3810*/  LDS.128 R104, [R73+UR12+0x7080] ;  /* 0x0070800c49687984 */ /* 0x000fe80008000c00 */
[----:B------:R-:W-:Y:S01]  /*3820*/  LDS.128 R100, [R73+UR11+0x1080] ;  /* 0x0010800b49647984 */ /* 0x000fe20008000c00 */
[----:B------:R-:W5:-:S15]  /*3830*/  DMMA.8x8x4 R24, R98, R92, R24 ;  /* 0x0000005c6218723f */ /* 0x000f5e0000000018 */
[----:B------:R-:W-:-:S01]  /*3840*/  NOP ;  /* 0x0000000000007918 */ /* 0x000fc20000000000 */
[----:B------:R1:W-:Y:S02]  /*3850*/  DMMA.8x8x4 R28, R98, R90, R28 ;  /* 0x0000005a621c723f */ /* 0x0003e4000000001c */
[----:B-1----:R-:W1:Y:S04]  /*3860*/  LDS.128 R96, [R73+UR12+0x7000] ;  /* 0x0070000c49607984 */ /* 0x002e680008000c00 */
[----:B------:R-:W-:Y:S01]  /*3870*/  @!PT LDS RZ, [RZ] ;  /* 0x00000000fffff984 */ /* 0x000fe20000000800 */
[----:B------:R-:W-:Y:S01]  /*3880*/  @!PT LDS RZ, [RZ] ;  /* 0x00000000fffff984 */ /* 0x000fe20000000800 */
[----:B------:R-:W-:Y:S01]  /*3890*/  @!PT LDS RZ, [RZ] ;  /* 0x00000000fffff984 */ /* 0x000fe20000000800 */
[----:B------:R-:W-:Y:S01]  /*38a0*/  @P2 LDGSTS.E.LTC128B.64 [R88+0x100], desc[UR22][R118.64+0x100] ;  /* 0x0010010076582fae */ /* 0x000fe2000b9a1616 */
[----:B------:R-:W-:Y:S02]  /*38b0*/  LOP3.LUT P2, RZ, R89, 0x1, RZ, 0xc0, !PT ;  /* 0x0000000159ff7812 */ /* 0x000fe4000784c0ff */
[--C-:B------:R-:W-:Y:S01]  /*38c0*/  SHF.R.U32.HI R89, RZ, 0xb, R145.reuse ;  /* 0x0000000bff597819 */ /* 0x100fe20000011691 */
[----:B------:R-:W-:Y:S04]  /*38d0*/  @P1 LDGSTS.E.LTC128B.64 [R88+0x180], desc[UR22][R118.64+0x180] ;  /* 0x0018018076581fae */ /* 0x000fe8000b9a1616 */
[----:B------:R-:W-:Y:S02]  /*38e0*/  @P0 LDGSTS.E.LTC128B.64 [R75+0x6100], desc[UR22][R116.64+0x100] ;  /* 0x06100100744b0fae */ /* 0x000fe4000b9a1616 */
[C---:B------:R2:W5:Y:S02]  /*38f0*/  DMMA.8x8x4 R56, R86.reuse, R92, R56 ;  /* 0x0000005c5638723f */ /* 0x0405640000000038 */
[----:B------:R-:W-:Y:S04]  /*3900*/  @P3 LDGSTS.E.LTC128B.64 [R75+0x6180], desc[UR22][R116.64+0x180] ;  /* 0x06180180744b3fae */ /* 0x000fe8000b9a1616 */
[----:B--2---:R-:W-:Y:S10]  /*3910*/  LDS.128 R92, [R73+UR11+0x1800] ;  /* 0x0018000b495c7984 */ /* 0x004ff40008000c00 */
[----:B------:R2:W5:Y:S02]  /*3920*/  DMMA.8x8x4 R60, R86, R90, R60 ;  /* 0x0000005a563c723f */ /* 0x000564000000003c */
[----:B--2---:R-:W-:Y:S01]  /*3930*/  LDS.128 R84, [R73+UR12+0x7880] ;  /* 0x0078800c49547984 */ /* 0x004fe20008000c00 */
[----:B------:R-:W-:-:S02]  /*3940*/  SHF.R.U32.HI R90, RZ, 0x8, R145 ;  /* 0x00000008ff5a7819 */ /* 0x000fc40000011691 */
[--C-:B------:R-:W-:Y:S02]  /*3950*/  SHF.R.U32.HI R91, RZ, 0x9, R146.reuse ;  /* 0x00000009ff5b7819 */ /* 0x100fe40000011692 */
[----:B------:R-:W-:Y:S02]  /*3960*/  LOP3.LUT P5, RZ, R90, 0x1, RZ, 0xc0, !PT ;  /* 0x000000015aff7812 */ /* 0x000fe400078ac0ff */
[----:B------:R-:W-:Y:S02]  /*3970*/  SHF.R.U32.HI R90, RZ, 0xa, R146 ;  /* 0x0000000aff5a7819 */ /* 0x000fe40000011692 */
[----:B------:R-:W-:Y:S02]  /*3980*/  LOP3.LUT P6, RZ, R91, 0x1, RZ, 0xc0, !PT ;  /* 0x000000015bff7812 */ /* 0x000fe400078cc0ff */
[----:B------:R-:W-:Y:S02]  /*3990*/  LOP3.LUT P3, RZ, R90, 0x1, RZ, 0xc0, !PT ;  /* 0x000000015aff7812 */ /* 0x000fe4000786c0ff */
[----:B------:R-:W-:Y:S01]  /*39a0*/  SHF.R.U32.HI R90, RZ, 0xa, R145 ;  /* 0x0000000aff5a7819 */ /* 0x000fe20000011691 */
[----:B-----5:R-:W-:-:S15]  /*39b0*/  DMMA.8x8x4 R12, R80, R76, R12 ;  /* 0x0000004c500c723f */ /* 0x020fde000000000c */
[----:B------:R-:W-:-:S01]  /*39c0*/  NOP ;  /* 0x0000000000007918 */ /* 0x000fc20000000000 */
[----:B------:R-:W-:-:S15]  /*39d0*/  DMMA.8x8x4 R24, R82, R76, R24 ;  /* 0x0000004c5218723f */ /* 0x000fde0000000018 */
[----:B------:R-:W-:-:S01]  /*39e0*/  NOP ;  /* 0x0000000000007918 */ /* 0x000fc20000000000 */
[----:B------:R2:W-:Y:S02]  /*39f0*/  DMMA.8x8x4 R56, R10, R76, R56 ;  /* 0x0000004c0a38723f */ /* 0x0005e40000000038 */
[----:B--2---:R-:W2:-:S14]  /*3a00*/  LDS.128 R76, [R73+UR12+0x7800] ;  /* 0x0078000c494c7984 */ /* 0x004e9c0008000c00 */
[----:B------:R-:W5:-:S15]  /*3a10*/  DMMA.8x8x4 R112, R80, R4, R112 ;  /* 0x000000045070723f */ /* 0x000f5e0000000070 */
[----:B------:R-:W-:-:S01]  /*3a20*/  NOP ;  /* 0x0000000000007918 */ /* 0x000fc20000000000 */
[----:B------:R-:W5:-:S15]  /*3a30*/  DMMA.8x8x4 R108, R80, R6, R108 ;  /* 0x00000006506c723f */ /* 0x000f5e000000006c */
[----:B------:R-:W-:-:S01]  /*3a40*/  NOP ;  /* 0x0000000000007918 */ /* 0x000fc20000000000 */
[----:B------:R-:W5:-:S15]  /*3a50*/  DMMA.8x8x4 R28, R82, R6, R28 ;  /* 0x00000006521c723f */ /* 0x000f5e000000001c */
[----:B------:R-:W-:-:S01]  /*3a60*/  NOP ;  /* 0x0000000000007918 */ /* 0x000fc20000000000 */
[----:B------:R3:W5:Y:S02]  /*3a70*/  DMMA.8x8x4 R32, R82, R4, R32 ;  /* 0x000000045220723f */ /* 0x0007640000000020 */
[----:B---3--:R-:W3:-:S14]  /*3a80*/  LDS.128 R80, [R73+UR11+0x1880] ;  /* 0x0018800b49507984 */ /* 0x008edc0008000c00 */
[----:B------:R-:W-:-:S15]  /*3a90*/  DMMA.8x8x4 R60, R10, R6, R60 ;  /* 0x000000060a3c723f */ /* 0x000fde000000003c */
[----:B------:R-:W-:-:S01]  /*3aa0*/  NOP ;  /* 0x0000000000007918 */ /* 0x000fc20000000000 */
[----:B------:R-:W-:-:S15]  /*3ab0*/  DMMA.8x8x4 R64, R10, R4, R64 ;  /* 0x000000040a40723f */ /* 0x000fde0000000040 */
[----:B------:R-:W-:-:S01]  /*3ac0*/  NOP ;  /* 0x0000000000007918 */ /* 0x000fc20000000000 */
[----:B-1---5:R-:W5:-:S15]  /*3ad0*/  DMMA.8x8x4 R4, R120, R96, R112 ;  /* 0x000000607804723f */ /* 0x022f5e0000000070 */
[----:B------:R-:W-:-:S01]  /*3ae0*/  NOP ;  /* 0x0000000000007918 */ /* 0x000fc20000000000 */
[----:B------:R-:W5:-:S15]  /*3af0*/  DMMA.8x8x4 R8, R120, R98, R108 ;  /* 0x000000627808723f */ /* 0x000f5e000000006c */
        /* <DEDUP_REMOVED lines=13> */
[----:B--2--5:R-:W-:-:S15]  /*3bd0*/  DMMA.8x8x4 R4, R92, R76, R4 ;  /* 0x0000004c5c04723f */ /* 0x024fde0000000004 */
[----:B------:R-:W-:-:S01]  /*3be0*/  NOP ;  /* 0x0000000000007918 */ /* 0x000fc20000000000 */
[----:B------:R-:W-:-:S15]  /*3bf0*/  DMMA.8x8x4 R8, R92, R78, R8 ;  /* 0x0000004e5c08723f */ /* 0x000fde0000000008 */
[----:B------:R-:W-:-:S01]  /*3c00*/  NOP ;  /* 0x0000000000007918 */ /* 0x000fc20000000000 */
[----:B------:R-:W-:-:S15]  /*3c10*/  DMMA.8x8x4 R12, R92, R84, R12 ;  /* 0x000000545c0c723f */ /* 0x000fde000000000c */
[----:B------:R-:W-:-:S01]  /*3c20*/  NOP ;  /* 0x0000000000007918 */ /* 0x000fc20000000000 */
[----:B------:R1:W-:Y:S02]  /*3c30*/  DMMA.8x8x4 R16, R92, R86, R16 ;  /* 0x000000565c10723f */ /* 0x0003e40000000010 */
[----:B-1----:R-:W-:-:S04]  /*3c40*/  SHF.R.U32.HI R92, RZ, 0x8, R146 ;  /* 0x00000008ff5c7819 */ /* 0x002fc80000011692 */
[----:B------:R-:W-:Y:S02]  /*3c50*/  LOP3.LUT P1, RZ, R92, 0x1, RZ, 0xc0, !PT ;  /* 0x000000015cff7812 */ /* 0x000fe4000782c0ff */
[----:B------:R-:W-:-:S04]  /*3c60*/  IADD3 R92, P0, PT, R118, UR4, RZ ;  /* 0x00000004765c7c10 */ /* 0x000fc8000ff1e0ff */
[----:B------:R-:W-:-:S04]  /*3c70*/  IADD3.X R93, PT, PT, R119, UR5, RZ, P0, !PT ;  /* 0x00000005775d7c10 */ /* 0x000fc800087fe4ff */
[----:B------:R-:W-:Y:S03]  /*3c80*/  DMMA.8x8x4 R28, R94, R78, R28 ;  /* 0x0000004e5e1c723f */ /* 0x000fe6000000001c */
[----:B------:R-:W-:Y:S01]  /*3c90*/  @!PT LDS RZ, [RZ] ;  /* 0x00000000fffff984 */ /* 0x000fe20000000800 */
[----:B------:R-:W-:Y:S01]  /*3ca0*/  @!PT LDS RZ, [RZ] ;  /* 0x00000000fffff984 */ /* 0x000fe20000000800 */
[----:B------:R-:W-:Y:S01]  /*3cb0*/  @!PT LDS RZ, [RZ] ;  /* 0x00000000fffff984 */ /* 0x000fe20000000800 */
[----:B------:R-:W-:Y:S01]  /*3cc0*/  @P1 LDGSTS.E.LTC128B.64 [R88+0x1000], desc[UR22][R92.64] ;  /* 0x010000005c581fae */ /* 0x000fe2000b9a1616 */
[----:B------:R-:W-:-:S03]  /*3cd0*/  LOP3.LUT P1, RZ, R90, 0x1, RZ, 0xc0, !PT ;  /* 0x000000015aff7812 */ /* 0x000fc6000782c0ff */
[----:B------:R-:W-:Y:S09]  /*3ce0*/  @P6 LDGSTS.E.LTC128B.64 [R88+0x1080], desc[UR22][R92.64+0x80] ;  /* 0x010800805c586fae */ /* 0x000ff2000b9a1616 */
[----:B------:R-:W-:-:S15]  /*3cf0*/  DMMA.8x8x4 R32, R94, R76, R32 ;  /* 0x0000004c5e20723f */ /* 0x000fde0000000020 */
[----:B------:R-:W-:-:S01]  /*3d00*/  NOP ;  /* 0x0000000000007918 */ /* 0x000fc20000000000 */
[----:B------:R-:W-:-:S15]  /*3d10*/  DMMA.8x8x4 R20, R94, R86, R20 ;  /* 0x000000565e14723f */ /* 0x000fde0000000014 */
[----:B------:R-:W-:-:S01]  /*3d20*/  NOP ;  /* 0x0000000000007918 */ /* 0x000fc20000000000 */
[----:B------:R1:W-:Y:S02]  /*3d30*/  DMMA.8x8x4 R24, R94, R84, R24 ;  /* 0x000000545e18723f */ /* 0x0003e40000000018 */
[----:B-1----:R-:W-:-:S04]  /*3d40*/  IADD3 R94, P0, PT, R116, UR6, RZ ;  /* 0x00000006745e7c10 */ /* 0x002fc8000ff1e0ff */
[----:B------:R-:W-:Y:S02]  /*3d50*/  IADD3.X R95, PT, PT, R117, UR7, RZ, P0, !PT ;  /* 0x00000007755f7c10 */ /* 0x000fe400087fe4ff */
[----:B------:R-:W-:-:S03]  /*3d60*/  LOP3.LUT P0, RZ, R89, 0x1, RZ, 0xc0, !PT ;  /* 0x0000000159ff7812 */ /* 0x000fc6000780c0ff */
[----:B------:R-:W-:Y:S04]  /*3d70*/  @P5 LDGSTS.E.LTC128B.64 [R75+0x7000], desc[UR22][R94.64] ;  /* 0x070000005e4b5fae */ /* 0x000fe8000b9a1616 */
[----:B------:R-:W-:Y:S01]  /*3d80*/  @P4 LDGSTS.E.LTC128B.64 [R75+0x7080], desc[UR22][R94.64+0x80] ;  /* 0x070800805e4b4fae */ /* 0x000fe2000b9a1616 */
[C---:B------:R-:W5:Y:S03]  /*3d90*/  DMMA.8x8x4 R36, R100.reuse, R96, R36 ;  /* 0x000000606424723f */ /* 0x040f660000000024 */
[----:B------:R-:W-:Y:S04]  /*3da0*/  @P3 LDGSTS.E.LTC128B.64 [R88+0x1100], desc[UR22][R92.64+0x100] ;  /* 0x011001005c583fae */ /* 0x000fe8000b9a1616 */
[----:B------:R-:W-:Y:S04]  /*3db0*/  @P2 LDGSTS.E.LTC128B.64 [R88+0x1180], desc[UR22][R92.64+0x180] ;  /* 0x011801805c582fae */ /* 0x000fe8000b9a1616 */
[----:B------:R-:W-:Y:S04]  /*3dc0*/  @P1 LDGSTS.E.LTC128B.64 [R75+0x7100], desc[UR22][R94.64+0x100] ;  /* 0x071001005e4b1fae */ /* 0x000fe8000b9a1616 */
[----:B------:R1:W-:Y:S01]  /*3dd0*/  @P0 LDGSTS.E.LTC128B.64 [R75+0x7180], desc[UR22][R94.64+0x180] ;  /* 0x071801805e4b0fae */ /* 0x0003e2000b9a1616 */
[----:B------:R-:W5:Y:S01]  /*3de0*/  DMMA.8x8x4 R40, R100, R98, R40 ;  /* 0x000000626428723f */ /* 0x000f620000000028 */
[----:B------:R-:W-:-:S02]  /*3df0*/  ISETP.GT.AND P0, PT, R137, -0x1, PT ;  /* 0xffffffff8900780c */ /* 0x000fc40003f04270 */
[----:B------:R-:W0:-:S13]  /*3e00*/  LDGDEPBAR ;  /* 0x00000000000079af */ /* 0x000e1a0000000000 */
[----:B------:R-:W5:Y:S01]  /*3e10*/  DMMA.8x8x4 R44, R100, R104, R44 ;  /* 0x00000068642c723f */ /* 0x000f62000000002c */
[----:B-1----:R-:W-:Y:S01]  /*3e20*/  VIADD R75, R137, 0xffffffff ;  /* 0xffffffff894b7836 */ /* 0x002fe20000000000 */
[----:B------:R-:W-:-:S04]  /*3e30*/  DEPBAR.LE SB0, 0x1 ;  /* 0x000080400000791a */ /* 0x000fc80000000000 */
[----:B------:R-:W-:-:S10]  /*3e40*/  ISETP.NE.AND P1, PT, R75, RZ, PT ;  /* 0x000000ff4b00720c */ /* 0x000fd40003f25270 */
[----:B------:R-:W5:Y:S01]  /*3e50*/  DMMA.8x8x4 R48, R100, R106, R48 ;  /* 0x0000006a6430723f */ /* 0x000f620000000030 */
[----:B------:R-:W-:Y:S01]  /*3e60*/  IMAD.MOV.U32 R137, RZ, RZ, R75 ;  /* 0x000000ffff897224 */ /* 0x000fe200078e004b */
[----:B------:R-:W-:Y:S02]  /*3e70*/  SEL R146, R146, RZ, P1 ;  /* 0x000000ff92927207 */ /* 0x000fe40000800000 */
[----:B------:R-:W-:-:S12]  /*3e80*/  SEL R145, R145, RZ, P1 ;  /* 0x000000ff91917207 */ /* 0x000fd80000800000 */
[----:B------:R-:W5:-:S15]  /*3e90*/  DMMA.8x8x4 R52, R102, R106, R52 ;  /* 0x0000006a6634723f */ /* 0x000f5e0000000034 */
[----:B------:R-:W-:-:S01]  /*3ea0*/  NOP ;  /* 0x0000000000007918 */ /* 0x000fc20000000000 */
[----:B------:R-:W5:-:S15]  /*3eb0*/  DMMA.8x8x4 R56, R102, R104, R56 ;  /* 0x000000686638723f */ /* 0x000f5e0000000038 */
[----:B------:R-:W-:-:S01]  /*3ec0*/  NOP ;  /* 0x0000000000007918 */ /* 0x000fc20000000000 */
[----:B------:R-:W5:-:S15]  /*3ed0*/  DMMA.8x8x4 R60, R102, R98, R60 ;  /* 0x00000062663c723f */ /* 0x000f5e000000003c */
[----:B------:R-:W-:-:S01]  /*3ee0*/  NOP ;  /* 0x0000000000007918 */ /* 0x000fc20000000000 */
[----:B------:R-:W5:Y:S01]  /*3ef0*/  DMMA.8x8x4 R64, R102, R96, R64 ;  /* 0x000000606640723f */ /* 0x000f620000000040 */
[----:B------:R-:W-:-:S15]  /*3f00*/  DEPBAR.LE SB5, 0x1 ;  /* 0x0000d0400000791a */ /* 0x000fde0000000000 */
[----:B---3--:R-:W5:-:S15]  /*3f10*/  DMMA.8x8x4 R36, R80, R76, R36 ;  /* 0x0000004c5024723f */ /* 0x008f5e0000000024 */
[----:B------:R-:W-:-:S01]  /*3f20*/  NOP ;  /* 0x0000000000007918 */ /* 0x000fc20000000000 */
[----:B------:R-:W5:-:S15]  /*3f30*/  DMMA.8x8x4 R40, R80, R78, R40 ;  /* 0x0000004e5028723f */ /* 0x000f5e0000000028 */
[----:B------:R-:W-:-:S01]  /*3f40*/  NOP ;  /* 0x0000000000007918 */ /* 0x000fc20000000000 */
[----:B------:R-:W5:-:S15]  /*3f50*/  DMMA.8x8x4 R44, R80, R84, R44 ;  /* 0x00000054502c723f */ /* 0x000f5e000000002c */
[----:B------:R-:W-:-:S01]  /*3f60*/  NOP ;  /* 0x0000000000007918 */ /* 0x000fc20000000000 */
[----:B------:R1:W5:Y:S02]  /*3f70*/  DMMA.8x8x4 R48, R80, R86, R48 ;  /* 0x000000565030723f */ /* 0x0003640000000030 */
[C---:B-1----:R-:W-:Y:S01]  /*3f80*/  VIADD R81, R73.reuse, UR11 ;  /* 0x0000000b49517c36 */ /* 0x042fe20008000000 */
[----:B------:R-:W-:Y:S01]  /*3f90*/  BAR.SYNC.DEFER_BLOCKING 0x0 ;  /* 0x0000000000007b1d */ /* 0x000fe20000010000 */
[----:B------:R-:W-:Y:S01]  /*3fa0*/  VIADD R80, R73, UR12 ;  /* 0x0000000c49507c36 */ /* 0x000fe20008000000 */
[----:B------:R-:W-:Y:S02]  /*3fb0*/  UIADD3 UR12, UPT, UPT, UR14, UR12, URZ ;  /* 0x0000000c0e0c7290 */ /* 0x000fe4000fffe0ff */
[----:B------:R-:W-:-:S09]  /*3fc0*/  UIADD3 UR11, UPT, UPT, UR14, UR11, URZ ;  /* 0x0000000b0e0b7290 */ /* 0x000fd2000fffe0ff */
[C---:B------:R-:W5:Y:S01]  /*3fd0*/  DMMA.8x8x4 R52, R82.reuse, R86, R52 ;  /* 0x000000565234723f */ /* 0x040f620000000034 */
[----:B------:R3:W1:Y:S04]  /*3fe0*/  LDS.128 R96, [R81+UR14] ;  /* 0x0000000e51607984 */ /* 0x0006680008000c00 */
[----:B------:R3:W2:Y:S11]  /*3ff0*/  LDS.128 R88, [R80+UR14+0x6000] ;  /* 0x0060000e50587984 */ /* 0x0006b60008000c00 */
[C---:B------:R4:W5:Y:S02]  /*4000*/  DMMA.8x8x4 R56, R82.reuse, R84, R56 ;  /* 0x000000545238723f */ /* 0x0409640000000038 */
[----:B----4-:R3:W1:Y:S04]  /*4010*/  LDS.128 R84, [R81+UR14+0x80] ;  /* 0x0000800e51547984 */ /* 0x0106680008000c00 */
[----:B------:R3:W1:Y:S10]  /*4020*/  LDS.128 R92, [R80+UR14+0x6080] ;  /* 0x0060800e505c7984 */ /* 0x0006740008000c00 */
[----:B------:R3:W5:Y:S01]  /*4030*/  DMMA.8x8x4 R60, R82, R78, R60 ;  /* 0x0000004e523c723f */ /* 0x000762000000003c */
[----:B------:R-:W-:-:S15]  /*4040*/  DEPBAR.LE SB5, 0x7 ;  /* 0x0000d1c00000791a */ /* 0x000fde0000000000 */
[----:B------:R3:W5:Y:S02]  /*4050*/  DMMA.8x8x4 R64, R82, R76, R64 ;  /* 0x0000004c5240723f */ /* 0x0007640000000040 */
[----:B--23--:R-:W-:Y:S05]  /*4060*/  @P0 BRA `(.L_x_4) ;  /* 0xfffffff000a40947 */ /* 0x00cfea000383ffff */
.L_x_3:
[----:B------:R-:W0:Y:S01]  /*4070*/  LDGDEPBAR ;  /* 0x00000000000079af */ /* 0x000e220000000000 */
[----:B------:R-:W3:Y:S03]  /*4080*/  LDCU.64 UR4, c[0x0][0x4c0] ;  /* 0x00009800ff0477ac */ /* 0x000ee60008000a00 */
[----:B------:R-:W0:Y:S01]  /*4090*/  LDGDEPBAR ;  /* 0x00000000000079af */ /* 0x000e220000000000 */
[----:B---3--:R-:W-:-:S04]  /*40a0*/  UISETP.NE.U32.AND UP0, UPT, UR4, URZ, UPT ;  /* 0x000000ff0400728c */ /* 0x008fc8000bf05070 */
[----:B------:R-:W-:Y:S01]  /*40b0*/  UISETP.NE.AND.EX UP0, UPT, UR5, URZ, UPT, UP0 ;  /* 0x000000ff0500728c */ /* 0x000fe2000bf05300 */
[----:B------:R-:W-:-:S04]  /*40c0*/  DEPBAR.LE SB0, 0x0 ;  /* 0x000080000000791a */ /* 0x000fc80000000000 */
[----:B------:R-:W-:Y:S06]  /*40d0*/  BAR.SYNC.DEFER_BLOCKING 0x0 ;  /* 0x0000000000007b1d */ /* 0x000fec0000010000 */
[----:B------:R-:W-:Y:S05]  /*40e0*/  BRA.U !UP0, `(.L_x_5) ;  /* 0x00000001081c7547 */ /* 0x000fea000b800000 */
[----:B------:R-:W3:Y:S02]  /*40f0*/  LDC.64 R114, c[0x0][0x4c0] ;  /* 0x00013000ff727b82 */ /* 0x000ee40000000a00 */
[----:B---3--:R-:W3:Y:S02]  /*4100*/  LDG.E.64 R114, desc[UR22][R114.64] ;  /* 0x0000001672727981 */ /* 0x008ee4000c1e1b00 */
[----:B---3--:R-:W-:-:S04]  /*4110*/  ISETP.NE.U32.AND P0, PT, R114, RZ, PT ;  /* 0x000000ff7200720c */ /* 0x008fc80003f05070 */
[----:B------:R-:W-:-:S13]  /*4120*/  ISETP.NE.AND.EX P0, PT, R115, RZ, PT, P0 ;  /* 0x000000ff7300720c */ /* 0x000fda0003f05300 */
[----:B------:R-:W-:Y:S05]  /*4130*/  @!P0 BRA `(.L_x_5) ;  /* 0x0000000000088947 */ /* 0x000fea0003800000 */
[----:B------:R-:W4:Y:S01]  /*4140*/  LD.E.64 R114, desc[UR22][R114.64] ;  /* 0x0000001672727980 */ /* 0x000f22000c101b00 */
[----:B------:R-:W-:Y:S05]  /*4150*/  BRA `(.L_x_6) ;  /* 0x00000000001c7947 */ /* 0x000fea0003800000 */
.L_x_5:
[----:B------:R-:W3:Y:S01]  /*4160*/  LDCU.64 UR4, c[0x0][0x4b0] ;  /* 0x00009600ff0477ac */ /* 0x000ee20008000a00 */
[----:B------:R-:W1:Y:S01]  /*4170*/  LDC.64 R114, c[0x0][0x4a0] ;  /* 0x00012800ff727b82 */ /* 0x000e620000000a00 */
[----:B---3--:R-:W-:-:S04]  /*4180*/  UISETP.NE.U32.AND UP0, UPT, UR4, URZ, UPT ;  /* 0x000000ff0400728c */ /* 0x008fc8000bf05070 */
[----:B------:R-:W-:-:S09]  /*4190*/  UISETP.NE.AND.EX UP0, UPT, UR5, URZ, UPT, UP0 ;  /* 0x000000ff0500728c */ /* 0x000fd2000bf05300 */
[----:B------:R-:W-:Y:S05]  /*41a0*/  BRA.U !UP0, `(.L_x_6) ;  /* 0x0000000108087547 */ /* 0x000fea000b800000 */
[----:B-1----:R-:W1:Y:S02]  /*41b0*/  LDC.64 R114, c[0x0][0x4b0] ;  /* 0x00012c00ff727b82 */ /* 0x002e640000000a00 */
[----:B-1----:R-:W4:Y:S02]  /*41c0*/  LDG.E.64 R114, desc[UR22][R114.64] ;  /* 0x0000001672727981 */ /* 0x002f24000c1e1b00 */
.L_x_6:
[----:B------:R-:W3:Y:S02]  /*41d0*/  LDCU.64 UR4, c[0x0][0x4c8] ;  /* 0x00009900ff0477ac */ /* 0x000ee40008000a00 */
[----:B---3--:R-:W-:-:S04]  /*41e0*/  UISETP.NE.U32.AND UP0, UPT, UR4, URZ, UPT ;  /* 0x000000ff0400728c */ /* 0x008fc8000bf05070 */
[----:B------:R-:W-:-:S09]  /*41f0*/  UISETP.NE.AND.EX UP0, UPT, UR5, URZ, UPT, UP0 ;  /* 0x000000ff0500728c */ /* 0x000fd2000bf05300 */
        /* <DEDUP_REMOVED lines=8> */
.L_x_7:
[----:B------:R-:W3:Y:S01]  /*4280*/  LDCU.64 UR4, c[0x0][0x4b8] ;  /* 0x00009700ff0477ac */ /* 0x000ee20008000a00 */
[----:B------:R-:W1:Y:S01]  /*4290*/  LDC.64 R112, c[0x0][0x4a8] ;  /* 0x00012a00ff707b82 */ /* 0x000e620000000a00 */
[----:B---3--:R-:W-:-:S04]  /*42a0*/  UISETP.NE.U32.AND UP0, UPT, UR4, URZ, UPT ;  /* 0x000000ff0400728c */ /* 0x008fc8000bf05070 */
[----:B------:R-:W-:-:S09]  /*42b0*/  UISETP.NE.AND.EX UP0, UPT, UR5, URZ, UPT, UP0 ;  /* 0x000000ff0500728c */ /* 0x000fd2000bf05300 */
[----:B------:R-:W-:Y:S05]  /*42c0*/  BRA.U !UP0, `(.L_x_8) ;  /* 0x0000000108087547 */ /* 0x000fea000b800000 */
[----:B-1----:R-:W1:Y:S02]  /*42d0*/  LDC.64 R112, c[0x0][0x4b8] ;  /* 0x00012e00ff707b82 */ /* 0x002e640000000a00 */
[----:B-1----:R-:W4:Y:S02]  /*42e0*/  LDG.E.64 R112, desc[UR22][R112.64] ;  /* 0x0000001670707981 */ /* 0x002f24000c1e1b00 */
.L_x_8:
[----:B-1----:R-:W1:Y:S01]  /*42f0*/  LDC R95, c[0x0][0x398] ;  /* 0x0000e600ff5f7b82 */ /* 0x002e620000000800 */
[----:B------:R-:W3:Y:S01]  /*4300*/  LDCU UR15, c[0x0][0x4d0] ;  /* 0x00009a00ff0f77ac */ /* 0x000ee20008000800 */
[----:B--2---:R-:W-:Y:S01]  /*4310*/  IMAD.MOV.U32 R2, RZ, RZ, -0x1 ;  /* 0xffffffffff027424 */ /* 0x004fe200078e00ff */
[----:B------:R-:W2:Y:S01]  /*4320*/  S2R R90, SR_CTAID.Z ;  /* 0x00000000005a7919 */ /* 0x000ea20000002700 */
[----:B------:R-:W1:Y:S04]  /*4330*/  LDCU UR6, c[0x0][0x38c] ;  /* 0x00007180ff0677ac */ /* 0x000e680008000800 */
[----:B------:R-:W2:Y:S01]  /*4340*/  LDC.64 R72, c[0x0][0x520] ;  /* 0x00014800ff487b82 */ /* 0x000ea20000000a00 */
[----:B------:R-:W1:Y:S07]  /*4350*/  LDCU.64 UR4, c[0x0][0x4f0] ;  /* 0x00009e00ff0477ac */ /* 0x000e6e0008000a00 */
[----:B------:R-:W2:Y:S01]  /*4360*/  LDC R68, c[0x0][0x4f8] ;  /* 0x00013e00ff447b82 */ /* 0x000ea20000000800 */
[----:B---3--:R-:W-:-:S07]  /*4370*/  UISETP.NE.AND UP0, UPT, UR15, URZ, UPT ;  /* 0x000000ff0f00728c */ /* 0x008fce000bf05270 */
[----:B------:R-:W3:Y:S01]  /*4380*/  LDC R69, c[0x0][0x4fc] ;  /* 0x00013f00ff457b82 */ /* 0x000ee20000000800 */
[-C--:B-1----:R-:W-:Y:S02]  /*4390*/  SHF.L.U32 R3, R2, R95.reuse, RZ ;  /* 0x0000005f02037219 */ /* 0x082fe400000006ff */
[----:B------:R-:W-:Y:S02]  /*43a0*/  SHF.L.U32 R70, R70, R95, RZ ;  /* 0x0000005f46467219 */ /* 0x000fe400000006ff */
[----:B------:R-:W-:Y:S02]  /*43b0*/  LOP3.LUT R3, R0, R3, RZ, 0x30, !PT ;  /* 0x0000000300037212 */ /* 0x000fe400078e30ff */
[----:B------:R-:W-:Y:S02]  /*43c0*/  SHF.R.U32.HI R95, RZ, R95, R0 ;  /* 0x0000005fff5f7219 */ /* 0x000fe40000011600 */
[----:B------:R-:W-:Y:S01]  /*43d0*/  MOV R2, UR4 ;  /* 0x0000000400027c02 */ /* 0x000fe20008000f00 */
[----:B------:R-:W-:-:S02]  /*43e0*/  IMAD.IADD R70, R70, 0x1, R3 ;  /* 0x0000000146467824 */ /* 0x000fc400078e0203 */
[----:B------:R-:W-:Y:S02]  /*43f0*/  IMAD.U32 R3, RZ, RZ, UR5 ;  /* 0x00000005ff037e24 */ /* 0x000fe4000f8e00ff */
[----:B------:R-:W-:-:S04]  /*4400*/  IMAD R110, R70, UR6, R95 ;  /* 0x00000006466e7c24 */ /* 0x000fc8000f8e025f */
[----:B--2---:R-:W-:Y:S01]  /*4410*/  IMAD.WIDE R110, R110, 0x4, R72 ;  /* 0x000000046e6e7825 */ /* 0x004fe200078e0248 */
[----:B------:R-:W-:Y:S06]  /*4420*/  BRA.U UP0, `(.L_x_9) ;  /* 0x0000000100307547 */ /* 0x000fec000b800000 */
[----:B------:R-:W1:Y:S01]  /*4430*/  LDCU UR4, c[0x0][0x394] ;  /* 0x00007280ff0477ac */ /* 0x000e620008000800 */
[----:B------:R-:W-:Y:S01]  /*4440*/  MOV R79, 0xffffffff ;  /* 0xffffffff004f7802 */ /* 0x000fe20000000f00 */
[----:B-1----:R-:W-:-:S09]  /*4450*/  UISETP.GE.AND UP0, UPT, UR4, 0x2, UPT ;  /* 0x000000020400788c */ /* 0x002fd2000bf06270 */
[----:B------:R-:W-:Y:S05]  /*4460*/  BRA.U !UP0, `(.L_x_10) ;  /* 0x0000000108a47547 */ /* 0x000fea000b800000 */
[----:B------:R-:W-:Y:S01]  /*4470*/  ISETP.NE.AND P0, PT, R74, RZ, PT ;  /* 0x000000ff4a00720c */ /* 0x000fe20003f05270 */
[----:B------:R-:W-:-:S12]  /*4480*/  IMAD.MOV.U32 R79, RZ, RZ, -0x1 ;  /* 0xffffffffff4f7424 */ /* 0x000fd800078e00ff */
[----:B------:R1:W2:Y:S04]  /*4490*/  @!P0 LDG.E.STRONG.GPU R79, desc[UR22][R110.64] ;  /* 0x000000166e4f8981 */ /* 0x0002a8000c1ef900 */
[----:B--2---:R-:W-:Y:S01]  /*44a0*/  @!P0 CCTL.IVALL ;  /* 0x00000000ff00898f */ /* 0x004fe20002000000 */
[----:B------:R-:W-:-:S04]  /*44b0*/  ISETP.NE.AND P0, PT, R90, RZ, PT ;  /* 0x000000ff5a00720c */ /* 0x000fc80003f05270 */
[----:B----4-:R-:W-:Y:S02]  /*44c0*/  FSEL R112, R112, RZ, !P0 ;  /* 0x000000ff70707208 */ /* 0x010fe40004000000 */
[----:B------:R-:W-:Y:S01]  /*44d0*/  FSEL R113, R113, 1.875, !P0 ;  /* 0x3ff0000071717808 */ /* 0x000fe20004000000 */
[----:B------:R-:W-:Y:S06]  /*44e0*/  BRA `(.L_x_10) ;  /* 0x0000000000847947 */ /* 0x000fec0003800000 */
.L_x_9:
[----:B------:R-:W-:Y:S01]  /*44f0*/  UISETP.NE.AND UP0, UPT, UR15, 0x3, UPT ;  /* 0x000000030f00788c */ /* 0x000fe2000bf05270 */
[----:B------:R-:W-:-:S08]  /*4500*/  MOV R79, 0xffffffff ;  /* 0xffffffff004f7802 */ /* 0x000fd00000000f00 */
[----:B------:R-:W-:Y:S05]  /*4510*/  BRA.U !UP0, `(.L_x_11) ;  /* 0x0000000108607547 */ /* 0x000fea000b800000 */
[----:B------:R-:W-:-:S09]  /*4520*/  UISETP.NE.AND UP0, UPT, UR15, 0x2, UPT ;  /* 0x000000020f00788c */ /* 0x000fd2000bf05270 */
[----:B------:R-:W-:Y:S05]  /*4530*/  BRA.U !UP0, `(.L_x_12) ;  /* 0x0000000108247547 */ /* 0x000fea000b800000 */
[----:B------:R-:W-:-:S09]  /*4540*/  UISETP.NE.AND UP0, UPT, UR15, 0x1, UPT ;  /* 0x000000010f00788c */ /* 0x000fd2000bf05270 */
[----:B------:R-:W-:Y:S05]  /*4550*/  BRA.U UP0, `(.L_x_10) ;  /* 0x0000000100687547 */ /* 0x000fea000b800000 */
[----:B------:R-:W1:Y:S08]  /*4560*/  LDC.64 R72, c[0x0][0x518] ;  /* 0x00014600ff487b82 */ /* 0x000e700000000a00 */
[----:B---3--:R-:W2:Y:S01]  /*4570*/  LDC.64 R68, c[0x0][0x4f8] ;  /* 0x00013e00ff447b82 */ /* 0x008ea20000000a00 */
[----:B-1----:R-:W-:-:S04]  /*4580*/  IMAD.WIDE.U32 R76, R90, R72, RZ ;  /* 0x000000485a4c7225 */ /* 0x002fc800078e00ff */
[----:B------:R-:W-:Y:S01]  /*4590*/  IMAD R72, R90, R73, R77 ;  /* 0x000000495a487224 */ /* 0x000fe200078e024d */
[----:B--2---:R-:W-:-:S04]  /*45a0*/  LEA R68, P0, R76, R68, 0x3 ;  /* 0x000000444c447211 */ /* 0x004fc800078018ff */
[----:B------:R-:W-:Y:S01]  /*45b0*/  LEA.HI.X R69, R76, R69, R72, 0x3, P0 ;  /* 0x000000454c457211 */ /* 0x000fe200000f1c48 */
[----:B------:R-:W-:Y:S08]  /*45c0*/  BRA `(.L_x_10) ;  /* 0x00000000004c7947 */ /* 0x000ff00003800000 */
.L_x_12:
[----:B------:R-:W1:Y:S08]  /*45d0*/  LDC.64 R76, c[0x0][0x510] ;  /* 0x00014400ff4c7b82 */ /* 0x000e700000000a00 */
[----:B------:R-:W2:Y:S08]  /*45e0*/  LDC.64 R2, c[0x0][0x518] ;  /* 0x00014600ff027b82 */ /* 0x000eb00000000a00 */
[----:B------:R-:W2:Y:S08]  /*45f0*/  LDC.64 R72, c[0x0][0x4f0] ;  /* 0x00013c00ff487b82 */ /* 0x000eb00000000a00 */
[----:B---3--:R-:W3:Y:S01]  /*4600*/  LDC.64 R68, c[0x0][0x4f8] ;  /* 0x00013e00ff447b82 */ /* 0x008ee20000000a00 */
[----:B-1----:R-:W-:-:S04]  /*4610*/  IMAD.WIDE.U32 R82, R90, R76, RZ ;  /* 0x0000004c5a527225 */ /* 0x002fc800078e00ff */
[C---:B------:R-:W-:Y:S02]  /*4620*/  IMAD R76, R90.reuse, R77, R83 ;  /* 0x0000004d5a4c7224 */ /* 0x040fe400078e0253 */
[----:B--2---:R-:W-:Y:S01]  /*4630*/  IMAD.WIDE.U32 R80, R90, R2, RZ ;  /* 0x000000025a507225 */ /* 0x004fe200078e00ff */
[----:B------:R-:W-:-:S03]  /*4640*/  LEA R2, P1, R82, R72, 0x3 ;  /* 0x0000004852027211 */ /* 0x000fc600078218ff */
[----:B------:R-:W-:Y:S01]  /*4650*/  IMAD R72, R90, R3, R81 ;  /* 0x000000035a487224 */ /* 0x000fe200078e0251 */
[----:B------:R-:W-:Y:S02]  /*4660*/  LEA.HI.X R3, R82, R73, R76, 0x3, P1 ;  /* 0x0000004952037211 */ /* 0x000fe400008f1c4c */
[----:B---3--:R-:W-:-:S04]  /*4670*/  LEA R68, P0, R80, R68, 0x3 ;  /* 0x0000004450447211 */ /* 0x008fc800078018ff */
[----:B------:R-:W-:Y:S01]  /*4680*/  LEA.HI.X R69, R80, R69, R72, 0x3, P0 ;  /* 0x0000004550457211 */ /* 0x000fe200000f1c48 */
[----:B------:R-:W-:Y:S08]  /*4690*/  BRA `(.L_x_10) ;  /* 0x0000000000187947 */ /* 0x000ff00003800000 */
.L_x_11:
[----:B------:R-:W1:Y:S08]  /*46a0*/  LDC.64 R2, c[0x0][0x4f0] ;  /* 0x00013c00ff027b82 */ /* 0x000e700000000a00 */
[----:B---3--:R-:W2:Y:S01]  /*46b0*/  LDC.64 R68, c[0x0][0x4f8] ;  /* 0x00013e00ff447b82 */ /* 0x008ea20000000a00 */
[----:B-1----:R-:W-:-:S06]  /*46c0*/  IMAD.WIDE.U32 R2, R90, 0x8, R2 ;  /* 0x000000085a027825 */ /* 0x002fcc00078e0002 */
[----:B------:R-:W4:Y:S01]  /*46d0*/  LDG.E.64 R2, desc[UR22][R2.64] ;  /* 0x0000001602027981 */ /* 0x000f22000c1e1b00 */
[----:B--2---:R-:W-:-:S06]  /*46e0*/  IMAD.WIDE.U32 R68, R90, 0x8, R68 ;  /* 0x000000085a447825 */ /* 0x004fcc00078e0044 */
[----:B------:R-:W4:Y:S02]  /*46f0*/  LDG.E.64 R68, desc[UR22][R68.64] ;  /* 0x0000001644447981 */ /* 0x000f24000c1e1b00 */
.L_x_10:
[----:B------:R-:W-:Y:S01]  /*4700*/  LOP3.LUT R71, R71, 0x1e0, RZ, 0xc0, !PT ;  /* 0x000001e047477812 */ /* 0x000fe200078ec0ff */
[----:B------:R-:W2:Y:S01]  /*4710*/  LDCU.64 UR4, c[0x0][0x460] ;  /* 0x00008c00ff0477ac */ /* 0x000ea20008000a00 */
[----:B------:R-:W-:Y:S01]  /*4720*/  SHF.R.U32.HI R72, RZ, 0x3, R74 ;  /* 0x00000003ff487819 */ /* 0x000fe2000001164a */
[----:B------:R-:W3:Y:S01]  /*4730*/  S2UR UR14, SR_CgaCtaId ;  /* 0x00000000000e79c3 */ /* 0x000ee20000008800 */
[----:B------:R-:W-:Y:S01]  /*4740*/  IMAD.SHL.U32 R77, R70, 0x40, RZ ;  /* 0x00000040464d7824 */ /* 0x000fe200078e00ff */
[----:B------:R-:W1:Y:S01]  /*4750*/  LDCU.64 UR12, c[0x0][0x420] ;  /* 0x00008400ff0c77ac */ /* 0x000e620008000a00 */
[----:B------:R-:W-:Y:S01]  /*4760*/  LOP3.LUT R76, R71, 0x4, R72, 0xf8, !PT ;  /* 0x00000004474c7812 */ /* 0x000fe200078ef848 */
[----:B------:R-:W3:Y:S01]  /*4770*/  S2R R109, SR_CTAID.Y ;  /* 0x00000000006d7919 */ /* 0x000ee20000002600 */
[----:B------:R-:W-:Y:S01]  /*4780*/  LOP3.LUT R70, R74, 0x1f, RZ, 0xc0, !PT ;  /* 0x0000001f4a467812 */ /* 0x000fe200078ec0ff */
[----:B------:R-:W3:Y:S01]  /*4790*/  LDCU.64 UR10, c[0x0][0x420] ;  /* 0x00008400ff0a77ac */ /* 0x000ee20008000a00 */
[----:B------:R-:W-:Y:S01]  /*47a0*/  LOP3.LUT R94, R77, 0x1f, R74, 0xf8, !PT ;  /* 0x0000001f4d5e7812 */ /* 0x000fe200078ef84a */
[----:B------:R-:W3:Y:S01]  /*47b0*/  LDC R71, c[0x0][0x394] ;  /* 0x0000e500ff477b82 */ /* 0x000ee20000000800 */
[----:B------:R-:W-:Y:S01]  /*47c0*/  LOP3.LUT R75, R72, 0x7c, RZ, 0xc0, !PT ;  /* 0x0000007c484b7812 */ /* 0x000fe200078ec0ff */
[----:B------:R-:W3:Y:S01]  /*47d0*/  LDCU.64 UR8, c[0x0][0x428] ;  /* 0x00008500ff0877ac */ /* 0x000ee20008000a00 */
[----:B------:R-:W-:Y:S01]  /*47e0*/  IMAD R95, R95, 0x40, R76 ;  /* 0x000000405f5f7824 */ /* 0x000fe200078e024c */
[----:B------:R-:W-:Y:S01]  /*47f0*/  LOP3.LUT R93, R74, 0x3, RZ, 0xc0, !PT ;  /* 0x000000034a5d7812 */ /* 0x000fe200078ec0ff */
[----:B------:R-:W-:Y:S01]  /*4800*/  IMAD.WIDE R118, R94, 0x8, RZ ;  /* 0x000000085e767825 */ /* 0x000fe200078e02ff */
[----:B------:R-:W3:Y:S01]  /*4810*/  LDCU.64 UR6, c[0x0][0x440] ;  /* 0x00008800ff0677ac */ /* 0x000ee20008000a00 */
[----:B------:R-:W-:-:S02]  /*4820*/  SHF.R.U32.HI R72, RZ, 0x2, R70 ;  /* 0x00000002ff487819 */ /* 0x000fc40000011646 */
[----:B------:R-:W-:Y:S01]  /*4830*/  IMAD.SHL.U32 R73, R74, 0x8, RZ ;  /* 0x000000084a497824 */ /* 0x000fe200078e00ff */
[----:B------:R-:W-:Y:S01]  /*4840*/  ULEA UR25, UR26, UR25, 0x1 ;  /* 0x000000191a197291 */ /* 0x000fe2000f8e08ff */
[----:B--2---:R-:W-:Y:S01]  /*4850*/  MOV R87, UR4 ;  /* 0x0000000400577c02 */ /* 0x004fe20008000f00 */
[----:B------:R-:W-:Y:S01]  /*4860*/  USHF.L.U32 UR24, UR24, 0x4, URZ ;  /* 0x0000000418187899 */ /* 0x000fe200080006ff */
[----:B------:R-:W-:Y:S01]  /*4870*/  IMAD.U32 R86, RZ, RZ, UR5 ;  /* 0x00000005ff567e24 */ /* 0x000fe2000f8e00ff */
[----:B------:R-:W-:Y:S01]  /*4880*/  USHF.L.U32 UR25, UR25, 0x3, URZ ;  /* 0x0000000319197899 */ /* 0x000fe200080006ff */
[----:B-1----:R-:W-:Y:S01]  /*4890*/  IMAD.WIDE.U32 R116, R95, UR12, R118 ;  /* 0x0000000c5f747c25 */ /* 0x002fe2000f8e0076 */
[----:B------:R-:W-:Y:S01]  /*48a0*/  LOP3.LUT R70, R73, 0xf8, RZ, 0xc0, !PT ;  /* 0x000000f849467812 */ /* 0x000fe200078ec0ff */
[----:B------:R-:W-:Y:S01]  /*48b0*/  UMOV UR12, 0x400 ;  /* 0x00000400000c7882 */ /* 0x000fe20000000000 */
[----:B------:R-:W-:Y:S01]  /*48c0*/  UIMAD UR24, UR25, 0x22, UR24 ;  /* 0x00000022191878a4 */ /* 0x000fe2000f8e0218 */
[----:B------:R-:W-:Y:S01]  /*48d0*/  IMAD R93, R72, 0x22, R93 ;  /* 0x00000022485d7824 */ /* 0x000fe200078e025d */
[----:B---3--:R-:W-:Y:S01]  /*48e0*/  ULEA UR12, UR14, UR12, 0x18 ;  /* 0x0000000c0e0c7291 */ /* 0x008fe2000f8ec0ff */
[----:B------:R-:W-:Y:S01]  /*48f0*/  IMAD.WIDE.U32 R84, R95, R87, R118 ;  /* 0x000000575f547225 */ /* 0x000fe200078e0076 */
[----:B----4-:R-:W-:-:S02]  /*4900*/  IADD3 R116, P1, PT, R2, R116, RZ ;  /* 0x0000007402747210 */ /* 0x010fc40007f3e0ff */
[----:B------:R-:W-:Y:S01]  /*4910*/  ISETP.GT.AND P5, PT, R71, 0x1, PT ;  /* 0x000000014700780c */ /* 0x000fe20003fa4270 */
[----:B------:R-:W-:Y:S01]  /*4920*/  IMAD R83, R95, R86, RZ ;  /* 0x000000565f537224 */ /* 0x000fe200078e02ff */
[----:B------:R-:W-:Y:S01]  /*4930*/  IADD3 R80, P0, PT, R68, R84, RZ ;  /* 0x0000005444507210 */ /* 0x000fe20007f1e0ff */
[----:B------:R-:W-:Y:S01]  /*4940*/  VIADD R93, R93, UR24 ;  /* 0x000000185d5d7c36 */ /* 0x000fe20008000000 */
[----:B------:R-:W-:Y:S01]  /*4950*/  ISETP.EQ.AND P5, PT, RZ, UR15, P5 ;  /* 0x0000000fff007c0c */ /* 0x000fe2000afa2270 */
[----:B------:R-:W-:Y:S01]  /*4960*/  IMAD R75, R75, 0x220, R70 ;  /* 0x000002204b4b7824 */ /* 0x000fe200078e0246 */
[----:B------:R-:W-:Y:S01]  /*4970*/  IADD3 R83, PT, PT, R85, R83, RZ ;  /* 0x0000005355537210 */ /* 0x000fe20007ffe0ff */
[----:B------:R-:W-:Y:S01]  /*4980*/  IMAD R78, R95, UR13, R117 ;  /* 0x0000000d5f4e7c24 */ /* 0x000fe2000f8e0275 */
[----:B------:R-:W-:Y:S01]  /*4990*/  MOV R91, UR11 ;  /* 0x0000000b005b7c02 */ /* 0x000fe20008000f00 */
[----:B------:R-:W-:Y:S01]  /*49a0*/  IMAD.U32 R92, RZ, RZ, UR10 ;  /* 0x0000000aff5c7e24 */ /* 0x000fe2000f8e00ff */
[----:B------:R-:W-:Y:S01]  /*49b0*/  MOV R72, UR6 ;  /* 0x0000000600487c02 */ /* 0x000fe20008000f00 */
[----:B------:R-:W-:Y:S01]  /*49c0*/  IMAD.U32 R70, RZ, RZ, UR8 ;  /* 0x00000008ff467e24 */ /* 0x000fe2000f8e00ff */
[----:B------:R-:W-:Y:S01]  /*49d0*/  LOP3.LUT R76, R94, 0x20, RZ, 0xfc, !PT ;  /* 0x000000205e4c7812 */ /* 0x000fe200078efcff */
[----:B------:R-:W-:Y:S01]  /*49e0*/  IMAD.U32 R71, RZ, RZ, UR9 ;  /* 0x00000009ff477e24 */ /* 0x000fe2000f8e00ff */
[----:B------:R-:W-:Y:S01]  /*49f0*/  LEA R93, R93, UR12, 0x4 ;  /* 0x0000000c5d5d7c11 */ /* 0x000fe2000f8e20ff */
[----:B------:R-:W-:Y:S01]  /*4a00*/  IMAD.U32 R73, RZ, RZ, UR7 ;  /* 0x00000007ff497e24 */ /* 0x000fe2000f8e00ff */
[----:B------:R-:W-:Y:S01]  /*4a10*/  IADD3.X R81, PT, PT, R69, R83, RZ, P0, !PT ;  /* 0x0000005345517210 */ /* 0x000fe200007fe4ff */
[----:B------:R-:W-:Y:S01]  /*4a20*/  IMAD.X R107, R78, 0x1, R3, P1 ;  /* 0x000000014e6b7824 */ /* 0x000fe200008e0603 */
[----:B------:R-:W-:Y:S06]  /*4a30*/  @!P5 BRA `(.L_x_13) ;  /* 0x0000000000a4d947 */ /* 0x000fec0003800000 */
[----:B------:R-:W-:-:S13]  /*4a40*/  ISETP.NE.AND P0, PT, R79, R90, PT ;  /* 0x0000005a4f00720c */ /* 0x000fda0003f05270 */
[----:B------:R-:W-:Y:S06]  /*4a50*/  BAR.RED.AND.DEFER_BLOCKING 0x0, P0 ;  /* 0x0000000000007b1d */ /* 0x000fec0000014400 */
[----:B------:R-:W1:Y:S02]  /*4a60*/  B2R.RESULT RZ, P0 ;  /* 0x0000000000ff731c */ /* 0x000e640000004000 */
[----:B-1----:R-:W-:Y:S05]  /*4a70*/  @!P0 BRA `(.L_x_14) ;  /* 0x0000000000288947 */ /* 0x002fea0003800000 */
[----:B------:R-:W-:-:S13]  /*4a80*/  ISETP.NE.AND P1, PT, R74, RZ, PT ;  /* 0x000000ff4a00720c */ /* 0x000fda0003f25270 */
.L_x_16:
[----:B------:R-:W-:Y:S05]  /*4a90*/  YIELD ;  /* 0x0000000000007946 */ /* 0x000fea0003800000 */
[----:B-1---5:R-:W-:Y:S05]  /*4aa0*/  @P1 BRA `(.L_x_15) ;  /* 0x0000000000081947 */ /* 0x022fea0003800000 */
[----:B------:R1:W2:Y:S04]  /*4ab0*/  LDG.E.STRONG.GPU R79, desc[UR22][R110.64] ;  /* 0x000000166e4f7981 */ /* 0x0002a8000c1ef900 */
[----:B--2---:R-:W-:Y:S01]  /*4ac0*/  CCTL.IVALL ;  /* 0x00000000ff00798f */ /* 0x004fe20002000000 */
.L_x_15:
[----:B------:R-:W-:Y:S01]  /*4ad0*/  ISETP.NE.AND P0, PT, R79, R90, PT ;  /* 0x0000005a4f00720c */ /* 0x000fe20003f05270 */
[----:B------:R-:W-:-:S12]  /*4ae0*/  WARPSYNC.ALL ;  /* 0x0000000000007948 */ /* 0x000fd80003800000 */
[----:B------:R-:W-:Y:S06]  /*4af0*/  BAR.RED.AND.DEFER_BLOCKING 0x0, P0 ;  /* 0x0000000000007b1d */ /* 0x000fec0000014400 */
[----:B------:R-:W2:Y:S02]  /*4b00*/  B2R.RESULT RZ, P0 ;  /* 0x0000000000ff731c */ /* 0x000ea40000004000 */
[----:B--2---:R-:W-:Y:S05]  /*4b10*/  @P0 BRA `(.L_x_16) ;  /* 0xfffffffc00dc0947 */ /* 0x004fea000383ffff */
.L_x_14:
[----:B------:R-:W-:Y:S05]  /*4b20*/  WARPSYNC.ALL ;  /* 0x0000000000007948 */ /* 0x000fea0003800000 */
[----:B------:R-:W-:Y:S01]  /*4b30*/  ISETP.NE.AND P0, PT, R90, RZ, PT ;  /* 0x000000ff5a00720c */ /* 0x000fe20003f05270 */
[----:B------:R-:W2:Y:S08]  /*4b40*/  LDC.64 R70, c[0x0][0x428] ;  /* 0x00010a00ff467b82 */ /* 0x000eb00000000a00 */
[----:B------:R-:W-:Y:S01]  /*4b50*/  BAR.SYNC.DEFER_BLOCKING 0x0 ;  /* 0x0000000000007b1d */ /* 0x000fe20000010000 */
[----:B------:R-:W-:-:S02]  /*4b60*/  SEL R116, R116, R80, !P0 ;  /* 0x0000005074747207 */ /* 0x000fc40004000000 */
[----:B------:R-:W-:Y:S02]  /*4b70*/  SEL R107, R107, R81, !P0 ;  /* 0x000000516b6b7207 */ /* 0x000fe40004000000 */
[----:B------:R-:W-:Y:S01]  /*4b80*/  SEL R2, R2, R68, !P0 ;  /* 0x0000004402027207 */ /* 0x000fe20004000000 */
[----:B------:R-:W3:Y:S02]  /*4b90*/  LDCU.64 UR4, c[0x0][0x460] ;  /* 0x00008c00ff0477ac */ /* 0x000ee40008000a00 */
[----:B------:R-:W4:Y:S01]  /*4ba0*/  LDC.64 R72, c[0x0][0x440] ;  /* 0x00011000ff487b82 */ /* 0x000f220000000a00 */
[----:B------:R-:W-:-:S07]  /*4bb0*/  SEL R3, R3, R69, !P0 ;  /* 0x0000004503037207 */ /* 0x000fce0004000000 */
[----:B------:R-:W1:Y:S08]  /*4bc0*/  LDC.64 R78, c[0x0][0x420] ;  /* 0x00010800ff4e7b82 */ /* 0x000e700000000a00 */
[----:B--2---:R-:W2:Y:S01]  /*4bd0*/  @P0 LDC R70, c[0x0][0x468] ;  /* 0x00011a00ff460b82 */ /* 0x004ea20000000800 */
[----:B---3--:R-:W-:Y:S02]  /*4be0*/  IMAD.U32 R87, RZ, RZ, UR4 ;  /* 0x00000004ff577e24 */ /* 0x008fe4000f8e00ff */
[----:B------:R-:W-:-:S05]  /*4bf0*/  IMAD.U32 R86, RZ, RZ, UR5 ;  /* 0x00000005ff567e24 */ /* 0x000fca000f8e00ff */
[----:B------:R-:W3:Y:S08]  /*4c00*/  @P0 LDC R71, c[0x0][0x46c] ;  /* 0x00011b00ff470b82 */ /* 0x000ef00000000800 */
[----:B----4-:R-:W2:Y:S01]  /*4c10*/  @P0 LDC R72, c[0x0][0x480] ;  /* 0x00012000ff480b82 */ /* 0x010ea20000000800 */
[----:B-1----:R-:W-:Y:S02]  /*4c20*/  SEL R92, R78, R87, !P0 ;  /* 0x000000574e5c7207 */ /* 0x002fe40004000000 */
[----:B------:R-:W-:-:S05]  /*4c30*/  SEL R91, R79, R86, !P0 ;  /* 0x000000564f5b7207 */ /* 0x000fca0004000000 */
[----:B------:R-:W1:Y:S01]  /*4c40*/  @P0 LDC R73, c[0x0][0x484] ;  /* 0x00012100ff490b82 */ /* 0x000e620000000800 */
[----:B------:R-:W-:Y:S01]  /*4c50*/  @!PT LDS RZ, [RZ] ;  /* 0x00000000fffff984 */ /* 0x000fe20000000800 */
[----:B------:R-:W-:Y:S01]  /*4c60*/  @!PT LDS RZ, [RZ] ;  /* 0x00000000fffff984 */ /* 0x000fe20000000800 */
[----:B------:R-:W-:Y:S01]  /*4c70*/  @!PT LDS RZ, [RZ] ;  /* 0x00000000fffff984 */ /* 0x000fe20000000800 */
[----:B------:R-:W-:Y:S01]  /*4c80*/  @!PT LDS RZ, [RZ] ;  /* 0x00000000fffff984 */ /* 0x000fe20000000800 */
[----:B------:R-:W-:Y:S06]  /*4c90*/  MEMBAR.SC.GPU ;  /* 0x0000000000007992 */ /* 0x000fec0000002000 */
[----:B------:R-:W-:-:S00]  /*4ca0*/  ERRBAR ;  /* 0x00000000000079ab */ /* 0x000fc00000000000 */
[----:B------:R-:W-:Y:S06]  /*4cb0*/  CGAERRBAR ;  /* 0x00000000000075ab */ /* 0x000fec0000000000 */
[----:B------:R-:W-:Y:S01]  /*4cc0*/  CCTL.IVALL ;  /* 0x00000000ff00798f */ /* 0x000fe20002000000 */
.L_x_13:
[----:B------:R-:W4:Y:S01]  /*4cd0*/  LDC R79, c[0x0][0x398] ;  /* 0x0000e600ff4f7b82 */ /* 0x000f220000000800 */
[----:B------:R-:W-:Y:S01]  /*4ce0*/  DSETP.NEU.AND P0, PT, R112, RZ, PT ;  /* 0x000000ff7000722a */ /* 0x000fe20003f0d000 */
[----:B------:R-:W-:Y:S01]  /*4cf0*/  BSSY.RECONVERGENT B2, `(.L_x_17) ;  /* 0x0001635000027945 */ /* 0x000fe20003800200 */
[----:B----4-:R-:W-:-:S04]  /*4d00*/  SHF.R.U32.HI R74, RZ, R79, R0 ;  /* 0x0000004fff4a7219 */ /* 0x010fc80000011600 */
[----:B------:R-:W-:-:S08]  /*4d10*/  LEA R74, R74, 0x40, 0x6 ;  /* 0x000000404a4a7811 */ /* 0x000fd000078e30ff */
[----:B------:R-:W-:Y:S05]  /*4d20*/  @!P0 BRA `(.L_x_18) ;  /* 0x000000e800b88947 */ /* 0x000fea0003800000 */
[----:B------:R-:W-:Y:S01]  /*4d30*/  ISETP.GT.AND P0, PT, R74, R77, PT ;  /* 0x0000004d4a00720c */ /* 0x000fe20003f04270 */
[----:B------:R-:W-:-:S12]  /*4d40*/  BSSY.RECONVERGENT B1, `(.L_x_19) ;  /* 0x00001b2000017945 */ /* 0x000fd80003800200 */
[----:B------:R-:W-:Y:S05]  /*4d50*/  @P0 BRA `(.L_x_20) ;  /* 0x0000000000a80947 */ /* 0x000fea0003800000 */
[----:B------:R-:W1:Y:S01]  /*4d60*/  LDCU.64 UR8, c[0x0][0x380] ;  /* 0x00007000ff0877ac */ /* 0x000e620008000a00 */
[----:B------:R-:W-:Y:S01]  /*4d70*/  CS2R R88, SRZ ;  /* 0x0000000000587805 */ /* 0x000fe2000001ff00 */
[C---:B------:R-:W-:Y:S01]  /*4d80*/  VIADD R74, R95.reuse, 0x1 ;  /* 0x000000015f4a7836 */ /* 0x040fe20000000000 */
[----:B------:R-:W-:Y:S02]  /*4d90*/  CS2R R86, SRZ ;  /* 0x0000000000567805 */ /* 0x000fe4000001ff00 */
[----:B-1----:R-:W-:Y:S02]  /*4da0*/  ISETP.GE.AND P0, PT, R94, UR9, PT ;  /* 0x000000095e007c0c */ /* 0x002fe4000bf06270 */
[----:B------:R-:W-:Y:S02]  /*4db0*/  ISETP.GE.AND P1, PT, R76, UR9, PT ;  /* 0x000000094c007c0c */ /* 0x000fe4000bf26270 */
[C---:B------:R-:W-:Y:S02]  /*4dc0*/  ISETP.LT.AND P3, PT, R95.reuse, UR8, !P0 ;  /* 0x000000085f007c0c */ /* 0x040fe4000c761270 */
[----:B------:R-:W-:-:S02]  /*4dd0*/  ISETP.LT.AND P2, PT, R95, UR8, !P1 ;  /* 0x000000085f007c0c */ /* 0x000fc4000cf41270 */
[C---:B------:R-:W-:Y:S02]  /*4de0*/  ISETP.LT.AND P4, PT, R74.reuse, UR8, !P1 ;  /* 0x000000084a007c0c */ /* 0x040fe4000cf81270 */
[----:B------:R-:W-:-:S07]  /*4df0*/  ISETP.LT.AND P6, PT, R74, UR8, !P0 ;  /* 0x000000084a007c0c */ /* 0x000fce000c7c1270 */
[----:B------:R-:W-:-:S05]  /*4e00*/  @P3 IMAD.MOV.U32 R106, RZ, RZ, R116 ;  /* 0x000000ffff6a3224 */ /* 0x000fca00078e0074 */
[----:B------:R1:W4:Y:S01]  /*4e10*/  @P3 LDG.E.LTC128B.64 R88, desc[UR22][R106.64] ;  /* 0x000000166a583981 */ /* 0x000322000c1e1b20 */
[----:B------:R-:W-:Y:S01]  /*4e20*/  VIADD R74, R95, 0x2 ;  /* 0x000000025f4a7836 */ /* 0x000fe20000000000 */
[----:B------:R-:W-:-:S04]  /*4e30*/  CS2R R82, SRZ ;  /* 0x0000000000527805 */ /* 0x000fc8000001ff00 */
[----:B------:R-:W-:Y:S01]  /*4e40*/  ISETP.LT.AND P3, PT, R74, UR8, !P0 ;  /* 0x000000084a007c0c */ /* 0x000fe2000c761270 */
[----:B-1----:R-:W-:-:S05]  /*4e50*/  @P2 IMAD.MOV.U32 R106, RZ, RZ, R116 ;  /* 0x000000ffff6a2224 */ /* 0x002fca00078e0074 */
[----:B------:R-:W4:Y:S01]  /*4e60*/  @P2 LDG.E.LTC128B.64 R86, desc[UR22][R106.64+0x100] ;  /* 0x000100166a562981 */ /* 0x000f22000c1e1b20 */
[----:B--2---:R-:W-:Y:S02]  /*4e70*/  IADD3 R76, P2, PT, R70, R116, RZ ;  /* 0x00000074464c7210 */ /* 0x004fe40007f5e0ff */
[----:B------:R-:W-:-:S03]  /*4e80*/  CS2R R84, SRZ ;  /* 0x0000000000547805 */ /* 0x000fc6000001ff00 */
[----:B---3--:R-:W-:Y:S01]  /*4e90*/  IMAD.X R77, R71, 0x1, R107, P2 ;  /* 0x00000001474d7824 */ /* 0x008fe200010e066b */
[----:B------:R-:W-:Y:S01]  /*4ea0*/  ISETP.LT.AND P2, PT, R74, UR8, !P1 ;  /* 0x000000084a007c0c */ /* 0x000fe2000cf41270 */
[----:B------:R-:W-:Y:S02]  /*4eb0*/  @P4 IMAD.MOV.U32 R100, RZ, RZ, R76 ;  /* 0x000000ffff644224 */ /* 0x000fe400078e004c */
[----:B------:R-:W-:Y:S01]  /*4ec0*/  @P4 IMAD.MOV.U32 R101, RZ, RZ, R77 ;  /* 0x000000ffff654224 */ /* 0x000fe200078e004d */
[----:B------:R1:W4:Y:S01]  /*4ed0*/  @P6 LDG.E.LTC128B.64 R84, desc[UR22][R76.64] ;  /* 0x000000164c546981 */ /* 0x000322000c1e1b20 */
[----:B------:R-:W-:-:S03]  /*4ee0*/  VIADD R74, R95, 0x3 ;  /* 0x000000035f4a7836 */ /* 0x000fc60000000000 */
[----:B------:R2:W4:Y:S01]  /*4ef0*/  @P4 LDG.E.LTC128B.64 R82, desc[UR22][R100.64+0x100] ;  /* 0x0001001664524981 */ /* 0x000522000c1e1b20 */
[----:B------:R-:W-:Y:S02]  /*4f00*/  IADD3 R98, P4, PT, R70, R76, RZ ;  /* 0x0000004c46627210 */ /* 0x000fe40007f9e0ff */
[----:B------:R-:W-:Y:S02]  /*4f10*/  CS2R R80, SRZ ;  /* 0x0000000000507805 */ /* 0x000fe4000001ff00 */
[----:B------:R-:W-:Y:S02]  /*4f20*/  ISETP.LT.AND P0, PT, R74, UR8, !P0 ;  /* 0x000000084a007c0c */ /* 0x000fe4000c701270 */
[----:B------:R-:W-:Y:S01]  /*4f30*/  CS2R R78, SRZ ;  /* 0x00000000004e7805 */ /* 0x000fe2000001ff00 */
[----:B------:R-:W-:Y:S01]  /*4f40*/  IMAD.X R99, R71, 0x1, R77, P4 ;  /* 0x0000000147637824 */ /* 0x000fe200020e064d */
[----:B------:R-:W-:-:S04]  /*4f50*/  IADD3 R96, P4, PT, R70, R98, RZ ;  /* 0x0000006246607210 */ /* 0x000fc80007f9e0ff */
[----:B------:R2:W4:Y:S01]  /*4f60*/  @P3 LDG.E.LTC128B.64 R80, desc[UR22][R98.64] ;  /* 0x0000001662503981 */ /* 0x000522000c1e1b20 */
[----:B------:R-:W-:-:S03]  /*4f70*/  IMAD.X R97, R71, 0x1, R99, P4 ;  /* 0x0000000147617824 */ /* 0x000fc600020e0663 */
[----:B------:R2:W4:Y:S01]  /*4f80*/  @P2 LDG.E.LTC128B.64 R78, desc[UR22][R98.64+0x100] ;  /* 0x00010016624e2981 */ /* 0x000522000c1e1b20 */
[----:B-1----:R-:W-:-:S06]  /*4f90*/  CS2R R76, SRZ ;  /* 0x00000000004c7805 */ /* 0x002fcc000001ff00 */
[----:B------:R2:W4:Y:S01]  /*4fa0*/  @P0 LDG.E.LTC128B.64 R76, desc[UR22][R96.64] ;  /* 0x00000016604c0981 */ /* 0x000522000c1e1b20 */
[----:B------:R-:W-:Y:S02]  /*4fb0*/  ISETP.LT.AND P1, PT, R74, UR8, !P1 ;  /* 0x000000084a007c0c */ /* 0x000fe4000cf21270 */
[----:B------:R-:W-:-:S11]  /*4fc0*/  CS2R R74, SRZ ;  /* 0x00000000004a7805 */ /* 0x000fd6000001ff00 */
[----:B------:R-:W-:Y:S05]  /*4fd0*/  @!P1 BRA `(.L_x_21) ;  /* 0x0000001800209947 */ /* 0x000fea0003800000 */
[----:B------:R1:W4:Y:S01]  /*4fe0*/  LDG.E.LTC128B.64 R74, desc[UR22][R96.64+0x100] ;  /* 0x00010016604a7981 */ /* 0x000322000c1e1b20 */
[----:B------:R-:W-:Y:S05]  /*4ff0*/  BRA `(.L_x_21) ;  /* 0x0000001800187947 */ /* 0x000fea0003800000 */
.L_x_20:
[----:B------:R-:W-:Y:S01]  /*5000*/  IADD3 R80, P0, PT, -R2, R116, RZ ;  /* 0x0000007402507210 */ /* 0x000fe20007f1e1ff */
[----:B------:R-:W-:Y:S04]  /*5010*/  BSSY.RECONVERGENT B0, `(.L_x_22) ;  /* 0x0000028000007945 */ /* 0x000fe80003800200 */
[----:B------:R-:W-:-:S05]  /*5020*/  IMAD.X R81, R107, 0x1, ~R3, P0 ;  /* 0x000000016b517824 */ /* 0x000fca00000e0e03 */
[----:B------:R-:W-:-:S04]  /*5030*/  LOP3.LUT R74, R81, R91, RZ, 0xfc, !PT ;  /* 0x0000005b514a7212 */ /* 0x000fc800078efcff */
[----:B------:R-:W-:-:S13]  /*5040*/  ISETP.NE.U32.AND P0, PT, R74, RZ, PT ;  /* 0x000000ff4a00720c */ /* 0x000fda0003f05070 */
[----:B------:R-:W-:Y:S05]  /*5050*/  @P0 BRA `(.L_x_23) ;  /* 0x0000000000580947 */ /* 0x000fea0003800000 */
[----:B------:R-:W4:Y:S01]  /*5060*/  I2F.U32.RP R79, R92 ;  /* 0x0000005c004f7306 */ /* 0x000f220000209000 */
[----:B------:R-:W-:Y:S01]  /*5070*/  IMAD.MOV.U32 R82, RZ, RZ, RZ ;  /* 0x000000ffff527224 */ /* 0x000fe200078e00ff */
[----:B------:R-:W-:-:S06]  /*5080*/  ISETP.NE.U32.AND P0, PT, R92, RZ, PT ;  /* 0x000000ff5c00720c */ /* 0x000fcc0003f05070 */
[----:B----4-:R-:W4:Y:S02]  /*5090*/  MUFU.RCP R77, R79 ;  /* 0x0000004f004d7308 */ /* 0x010f240000001000 */
[----:B----4-:R-:W-:-:S06]  /*50a0*/  IADD3 R77, PT, PT, R77, 0xffffffe, RZ ;  /* 0x0ffffffe4d4d7810 */ /* 0x010fcc0007ffe0ff */
[----:B------:R-:W4:Y:S02]  /*50b0*/  F2I.FTZ.U32.TRUNC.NTZ R83, R77 ;  /* 0x0000004d00537305 */ /* 0x000f24000021f000 */
[----:B----4-:R-:W-:-:S05]  /*50c0*/  IADD3 R74, PT, PT, RZ, -R83, RZ ;  /* 0x80000053ff4a7210 */ /* 0x010fca0007ffe0ff */
[----:B------:R-:W-:-:S04]  /*50d0*/  IMAD R74, R74, R92, RZ ;  /* 0x0000005c4a4a7224 */ /* 0x000fc800078e02ff */
[----:B------:R-:W-:-:S06]  /*50e0*/  IMAD.HI.U32 R75, R83, R74, R82 ;  /* 0x0000004a534b7227 */ /* 0x000fcc00078e0052 */
[----:B------:R-:W-:-:S05]  /*50f0*/  IMAD.HI.U32 R78, R75, R80, RZ ;  /* 0x000000504b4e7227 */ /* 0x000fca00078e00ff */
[----:B------:R-:W-:-:S05]  /*5100*/  IADD3 R75, PT, PT, -R78, RZ, RZ ;  /* 0x000000ff4e4b7210 */ /* 0x000fca0007ffe1ff */
[----:B------:R-:W-:-:S05]  /*5110*/  IMAD R75, R92, R75, R80 ;  /* 0x0000004b5c4b7224 */ /* 0x000fca00078e0250 */
[----:B------:R-:W-:-:S13]  /*5120*/  ISETP.GE.U32.AND P2, PT, R75, R92, PT ;  /* 0x0000005c4b00720c */ /* 0x000fda0003f46070 */
[----:B------:R-:W-:Y:S01]  /*5130*/  @P2 IMAD.IADD R75, R75, 0x1, -R92 ;  /* 0x000000014b4b2824 */ /* 0x000fe200078e0a5c */
[----:B------:R-:W-:-:S04]  /*5140*/  @P2 IADD3 R78, PT, PT, R78, 0x1, RZ ;  /* 0x000000014e4e2810 */ /* 0x000fc80007ffe0ff */
[----:B------:R-:W-:Y:S01]  /*5150*/  ISETP.GE.U32.AND P1, PT, R75, R92, PT ;  /* 0x0000005c4b00720c */ /* 0x000fe20003f26070 */
[----:B------:R-:W-:-:S12]  /*5160*/  IMAD.MOV.U32 R75, RZ, RZ, RZ ;  /* 0x000000ffff4b7224 */ /* 0x000fd800078e00ff */
[----:B------:R-:W-:Y:S01]  /*5170*/  @P1 VIADD R78, R78, 0x1 ;  /* 0x000000014e4e1836 */ /* 0x000fe20000000000 */
[----:B------:R-:W-:-:S04]  /*5180*/  @!P0 LOP3.LUT R78, RZ, R92, RZ, 0x33, !PT ;  /* 0x0000005cff4e8212 */ /* 0x000fc800078e33ff */
[----:B------:R-:W-:-:S05]  /*5190*/  IADD3 R77, PT, PT, -R78, RZ, RZ ;  /* 0x000000ff4e4d7210 */ /* 0x000fca0007ffe1ff */
[----:B------:R-:W-:Y:S01]  /*51a0*/  IMAD R82, R92, R77, R80 ;  /* 0x0000004d5c527224 */ /* 0x000fe200078e0250 */
[----:B------:R-:W-:Y:S05]  /*51b0*/  BRA `(.L_x_24) ;  /* 0x0000000000347947 */ /* 0x000fea0003800000 */
.L_x_23:
[----:B------:R-:W-:Y:S01]  /*51c0*/  IMAD.MOV.U32 R98, RZ, RZ, R80 ;  /* 0x000000ffff627224 */ /* 0x000fe200078e0050 */
[----:B------:R-:W-:Y:S01]  /*51d0*/  MOV R103, R92 ;  /* 0x0000005c00677202 */ /* 0x000fe20000000f00 */
[----:B------:R-:W-:Y:S01]  /*51e0*/  IMAD.MOV.U32 R97, RZ, RZ, R81 ;  /* 0x000000ffff617224 */ /* 0x000fe200078e0051 */
[----:B------:R-:W-:Y:S02]  /*51f0*/  MOV R106, R91 ;  /* 0x0000005b006a7202 */ /* 0x000fe40000000f00 */
[----:B------:R-:W-:Y:S02]  /*5200*/  MOV R104, 0x5220 ;  /* 0x0000522000687802 */ /* 0x000fe40000000f00 */
[----:B-123-5:R-:W-:Y:S05]  /*5210*/  CALL.REL.NOINC `($__internal_0_$__cuda_sm20_div_u64) ;  /* 0x0000015c00d47944 */ /* 0x02efea0003c00000 */
[-C--:B------:R-:W-:Y:S02]  /*5220*/  IADD3 R75, P0, PT, RZ, -R99.reuse, RZ ;  /* 0x80000063ff4b7210 */ /* 0x080fe40007f1e0ff */
[----:B------:R-:W-:Y:S02]  /*5230*/  MOV R78, R99 ;  /* 0x00000063004e7202 */ /* 0x000fe40000000f00 */
[----:B------:R-:W-:Y:S01]  /*5240*/  IADD3.X R77, PT, PT, RZ, ~R98, RZ, P0, !PT ;  /* 0x80000062ff4d7210 */ /* 0x000fe200007fe4ff */
[----:B------:R-:W-:-:S04]  /*5250*/  IMAD.WIDE.U32 R82, R92, R75, R80 ;  /* 0x0000004b5c527225 */ /* 0x000fc800078e0050 */
[----:B------:R-:W-:-:S04]  /*5260*/  IMAD R74, R77, R92, RZ ;  /* 0x0000005c4d4a7224 */ /* 0x000fc800078e02ff */
[----:B------:R-:W-:-:S05]  /*5270*/  IMAD R74, R91, R75, R74 ;  /* 0x0000004b5b4a7224 */ /* 0x000fca00078e024a */
[----:B------:R-:W-:Y:S02]  /*5280*/  IADD3 R75, PT, PT, R83, R74, RZ ;  /* 0x0000004a534b7210 */ /* 0x000fe40007ffe0ff */
.L_x_24:
[----:B------:R-:W-:Y:S05]  /*5290*/  BSYNC.RECONVERGENT B0 ;  /* 0x0000000000007941 */ /* 0x000fea0003800200 */
.L_x_22:
[----:B------:R-:W1:Y:S01]  /*52a0*/  LDCU.64 UR4, c[0x0][0x380] ;  /* 0x00007000ff0477ac */ /* 0x000e620008000a00 */
[--C-:B------:R-:W-:Y:S02]  /*52b0*/  SHF.R.U64 R77, R82, 0x3, R75.reuse ;  /* 0x00000003524d7819 */ /* 0x100fe4000000124b */
[----:B------:R-:W-:Y:S02]  /*52c0*/  CS2R R88, SRZ ;  /* 0x0000000000587805 */ /* 0x000fe4000001ff00 */
[----:B------:R-:W-:Y:S02]  /*52d0*/  SHF.R.U32.HI R74, RZ, 0x3, R75 ;  /* 0x00000003ff4a7819 */ /* 0x000fe4000001164b */
[----:B------:R-:W-:Y:S02]  /*52e0*/  ISETP.LE.U32.AND P2, PT, R78, R77, PT ;  /* 0x0000004d4e00720c */ /* 0x000fe40003f43070 */
[----:B------:R-:W-:Y:S02]  /*52f0*/  SHF.R.S32.HI R77, RZ, 0x1f, R78 ;  /* 0x0000001fff4d7819 */ /* 0x000fe4000001144e */
[----:B-1----:R-:W-:-:S04]  /*5300*/  ISETP.GE.AND P1, PT, R94, UR5, PT ;  /* 0x000000055e007c0c */ /* 0x002fc8000bf26270 */
[----:B------:R-:W-:-:S04]  /*5310*/  ISETP.LT.AND P0, PT, R95, UR4, !P1 ;  /* 0x000000045f007c0c */ /* 0x000fc8000cf01270 */
[----:B------:R-:W-:-:S13]  /*5320*/  ISETP.LE.U32.AND.EX P0, PT, R77, R74, P0, P2 ;  /* 0x0000004a4d00720c */ /* 0x000fda0000703120 */
[----:B------:R-:W-:-:S05]  /*5330*/  @P0 IMAD.MOV.U32 R106, RZ, RZ, R116 ;  /* 0x000000ffff6a0224 */ /* 0x000fca00078e0074 */
[----:B------:R1:W4:Y:S01]  /*5340*/  @P0 LDG.E.LTC128B.64 R88, desc[UR22][R106.64] ;  /* 0x000000166a580981 */ /* 0x000322000c1e1b20 */
[----:B------:R-:W-:Y:S01]  /*5350*/  IADD3 R75, P0, PT, R80, 0x100, RZ ;  /* 0x00000100504b7810 */ /* 0x000fe20007f1e0ff */
[----:B------:R-:W-:Y:S04]  /*5360*/  BSSY.RECONVERGENT B0, `(.L_x_25) ;  /* 0x000001f000007945 */ /* 0x000fe80003800200 */
[----:B------:R-:W-:-:S05]  /*5370*/  IMAD.X R74, RZ, RZ, R81, P0 ;  /* 0x000000ffff4a7224 */ /* 0x000fca00000e0651 */
[----:B------:R-:W-:-:S04]  /*5380*/  LOP3.LUT R79, R74, R91, RZ, 0xfc, !PT ;  /* 0x0000005b4a4f7212 */ /* 0x000fc800078efcff */
[----:B------:R-:W-:-:S13]  /*5390*/  ISETP.NE.U32.AND P0, PT, R79, RZ, PT ;  /* 0x000000ff4f00720c */ /* 0x000fda0003f05070 */
[----:B-1----:R-:W-:Y:S05]  /*53a0*/  @P0 BRA `(.L_x_26) ;  /* 0x0000000000500947 */ /* 0x002fea0003800000 */
[----:B------:R-:W1:Y:S01]  /*53b0*/  I2F.U32.RP R82, R92 ;  /* 0x0000005c00527306 */ /* 0x000e620000209000 */
[----:B------:R-:W-:Y:S02]  /*53c0*/  MOV R80, RZ ;  /* 0x000000ff00507202 */ /* 0x000fe40000000f00 */
[----:B------:R-:W-:-:S05]  /*53d0*/  MOV R105, RZ ;  /* 0x000000ff00697202 */ /* 0x000fca0000000f00 */
[----:B-1----:R-:W1:Y:S02]  /*53e0*/  MUFU.RCP R81, R82 ;  /* 0x0000005200517308 */ /* 0x002e640000001000 */
[----:B-1----:R-:W-:-:S06]  /*53f0*/  VIADD R81, R81, 0xffffffe ;  /* 0x0ffffffe51517836 */ /* 0x002fcc0000000000 */
[----:B------:R-:W1:Y:S02]  /*5400*/  F2I.FTZ.U32.TRUNC.NTZ R81, R81 ;  /* 0x0000005100517305 */ /* 0x000e64000021f000 */
[----:B-1----:R-:W-:-:S04]  /*5410*/  IMAD.MOV R79, RZ, RZ, -R81 ;  /* 0x000000ffff4f7224 */ /* 0x002fc800078e0a51 */
[----:B------:R-:W-:-:S04]  /*5420*/  IMAD R79, R79, R92, RZ ;  /* 0x0000005c4f4f7224 */ /* 0x000fc800078e02ff */
[----:B------:R-:W-:-:S06]  /*5430*/  IMAD.HI.U32 R80, R81, R79, R80 ;  /* 0x0000004f51507227 */ /* 0x000fcc00078e0050 */
[----:B------:R-:W-:-:S04]  /*5440*/  IMAD.HI.U32 R79, R80, R75, RZ ;  /* 0x0000004b504f7227 */ /* 0x000fc800078e00ff */
[----:B------:R-:W-:-:S04]  /*5450*/  IMAD.MOV R79, RZ, RZ, -R79 ;  /* 0x000000ffff4f7224 */ /* 0x000fc800078e0a4f */
[----:B------:R-:W-:-:S05]  /*5460*/  IMAD R79, R92, R79, R75 ;  /* 0x0000004f5c4f7224 */ /* 0x000fca00078e024b */
[----:B------:R-:W-:-:S13]  /*5470*/  ISETP.GE.U32.AND P0, PT, R79, R92, PT ;  /* 0x0000005c4f00720c */ /* 0x000fda0003f06070 */
[-C--:B------:R-:W-:Y:S02]  /*5480*/  @P0 IADD3 R79, PT, PT, R79, -R92.reuse, RZ ;  /* 0x8000005c4f4f0210 */ /* 0x080fe40007ffe0ff */
[----:B------:R-:W-:Y:S02]  /*5490*/  ISETP.NE.U32.AND P0, PT, R92, RZ, PT ;  /* 0x000000ff5c00720c */ /* 0x000fe40003f05070 */
[----:B------:R-:W-:-:S13]  /*54a0*/  ISETP.GE.U32.AND P2, PT, R79, R92, PT ;  /* 0x0000005c4f00720c */ /* 0x000fda0003f46070 */
[----:B------:R-:W-:Y:S01]  /*54b0*/  @P2 IMAD.IADD R79, R79, 0x1, -R92 ;  /* 0x000000014f4f2824 */ /* 0x000fe200078e0a5c */
[----:B------:R-:W-:-:S04]  /*54c0*/  @!P0 LOP3.LUT R79, RZ, R92, RZ, 0x33, !PT ;  /* 0x0000005cff4f8212 */ /* 0x000fc800078e33ff */
[----:B------:R-:W-:Y:S01]  /*54d0*/  MOV R104, R79 ;  /* 0x0000004f00687202 */ /* 0x000fe20000000f00 */
[----:B------:R-:W-:Y:S05]  /*54e0*/  BRA `(.L_x_27) ;  /* 0x0000000000187947 */ /* 0x000fea0003800000 */
.L_x_26:
[----:B------:R-:W-:Y:S01]  /*54f0*/  IMAD.MOV.U32 R103, RZ, RZ, R75 ;  /* 0x000000ffff677224 */ /* 0x000fe200078e004b */
[----:B------:R-:W-:Y:S01]  /*5500*/  MOV R102, R92 ;  /* 0x0000005c00667202 */ /* 0x000fe20000000f00 */
[----:B------:R-:W-:Y:S01]  /*5510*/  IMAD.MOV.U32 R101, RZ, RZ, R74 ;  /* 0x000000ffff657224 */ /* 0x000fe200078e004a */
[----:B------:R-:W-:Y:S02]  /*5520*/  MOV R99, R91 ;  /* 0x0000005b00637202 */ /* 0x000fe40000000f00 */
[----:B------:R-:W-:Y:S02]  /*5530*/  MOV R100, 0x5550 ;  /* 0x0000555000647802 */ /* 0x000fe40000000f00 */
[----:B--2345:R-:W-:Y:S05]  /*5540*/  CALL.REL.NOINC `($__internal_1_$__cuda_sm20_rem_u64) ;  /* 0x00000160001c7944 */ /* 0x03cfea0003c00000 */
.L_x_27:
[----:B------:R-:W-:Y:S05]  /*5550*/  BSYNC.RECONVERGENT B0 ;  /* 0x0000000000007941 */ /* 0x000fea0003800200 */
.L_x_25:
[----:B------:R-:W1:Y:S01]  /*5560*/  LDCU.64 UR4, c[0x0][0x380] ;  /* 0x00007000ff0477ac */ /* 0x000e620008000a00 */
[--C-:B------:R-:W-:Y:S02]  /*5570*/  SHF.R.U64 R79, R104, 0x3, R105.reuse ;  /* 0x00000003684f7819 */ /* 0x100fe40000001269 */
[----:B------:R-:W-:Y:S02]  /*5580*/  CS2R R86, SRZ ;  /* 0x0000000000567805 */ /* 0x000fe4000001ff00 */
[----:B------:R-:W-:Y:S02]  /*5590*/  ISETP.LE.U32.AND P3, PT, R78, R79, PT ;  /* 0x0000004f4e00720c */ /* 0x000fe40003f63070 */
[----:B-1----:R-:W-:Y:S02]  /*55a0*/  ISETP.GE.AND P0, PT, R76, UR5, PT ;  /* 0x000000054c007c0c */ /* 0x002fe4000bf06270 */
[----:B------:R-:W-:Y:S02]  /*55b0*/  SHF.R.U32.HI R76, RZ, 0x3, R105 ;  /* 0x00000003ff4c7819 */ /* 0x000fe40000011669 */
[----:B------:R-:W-:-:S04]  /*55c0*/  ISETP.LT.AND P2, PT, R95, UR4, !P0 ;  /* 0x000000045f007c0c */ /* 0x000fc8000c741270 */
[----:B------:R-:W-:-:S13]  /*55d0*/  ISETP.LE.U32.AND.EX P2, PT, R77, R76, P2, P3 ;  /* 0x0000004c4d00720c */ /* 0x000fda0001743130 */
[----:B------:R-:W-:-:S05]  /*55e0*/  @P2 IMAD.MOV.U32 R106, RZ, RZ, R116 ;  /* 0x000000ffff6a2224 */ /* 0x000fca00078e0074 */
[----:B------:R1:W4:Y:S01]  /*55f0*/  @P2 LDG.E.LTC128B.64 R86, desc[UR22][R106.64+0x100] ;  /* 0x000100166a562981 */ /* 0x000322000c1e1b20 */
[----:B--2---:R-:W-:Y:S01]  /*5600*/  IADD3 R76, P2, PT, R70, R116, RZ ;  /* 0x00000074464c7210 */ /* 0x004fe20007f5e0ff */
[----:B------:R-:W-:Y:S04]  /*5610*/  BSSY.RECONVERGENT B0, `(.L_x_28) ;  /* 0x000002b000007945 */ /* 0x000fe80003800200 */
[----:B---3--:R-:W-:Y:S01]  /*5620*/  IMAD.X R77, R71, 0x1, R107, P2 ;  /* 0x00000001474d7824 */ /* 0x008fe200010e066b */
[----:B------:R-:W-:-:S05]  /*5630*/  IADD3 R78, P2, PT, -R2, R76, RZ ;  /* 0x0000004c024e7210 */ /* 0x000fca0007f5e1ff */
[----:B------:R-:W-:-:S05]  /*5640*/  IMAD.X R79, R77, 0x1, ~R3, P2 ;  /* 0x000000014d4f7824 */ /* 0x000fca00010e0e03 */
[----:B------:R-:W-:-:S04]  /*5650*/  LOP3.LUT R80, R79, R91, RZ, 0xfc, !PT ;  /* 0x0000005b4f507212 */ /* 0x000fc800078efcff */
[----:B------:R-:W-:-:S13]  /*5660*/  ISETP.NE.U32.AND P2, PT, R80, RZ, PT ;  /* 0x000000ff5000720c */ /* 0x000fda0003f45070 */
[----:B-1----:R-:W-:Y:S05]  /*5670*/  @P2 BRA `(.L_x_29) ;  /* 0x0000000000582947 */ /* 0x002fea0003800000 */
[----:B------:R-:W1:Y:S01]  /*5680*/  I2F.U32.RP R82, R92 ;  /* 0x0000005c00527306 */ /* 0x000e620000209000 */
[----:B------:R-:W-:Y:S01]  /*5690*/  IMAD.MOV.U32 R80, RZ, RZ, RZ ;  /* 0x000000ffff507224 */ /* 0x000fe200078e00ff */
[----:B------:R-:W-:-:S06]  /*56a0*/  ISETP.NE.U32.AND P2, PT, R92, RZ, PT ;  /* 0x000000ff5c00720c */ /* 0x000fcc0003f45070 */
[----:B-1----:R-:W1:Y:S02]  /*56b0*/  MUFU.RCP R81, R82 ;  /* 0x0000005200517308 */ /* 0x002e640000001000 */
[----:B-1----:R-:W-:-:S06]  /*56c0*/  IADD3 R81, PT, PT, R81, 0xffffffe, RZ ;  /* 0x0ffffffe51517810 */ /* 0x002fcc0007ffe0ff */
[----:B------:R-:W1:Y:S02]  /*56d0*/  F2I.FTZ.U32.TRUNC.NTZ R81, R81 ;  /* 0x0000005100517305 */ /* 0x000e64000021f000 */
[----:B-1----:R-:W-:-:S05]  /*56e0*/  IADD3 R79, PT, PT, RZ, -R81, RZ ;  /* 0x80000051ff4f7210 */ /* 0x002fca0007ffe0ff */
        /* <DEDUP_REMOVED lines=15> */
.L_x_29:
[----:B------:R-:W-:Y:S01]  /*57e0*/  IMAD.MOV.U32 R98, RZ, RZ, R78 ;  /* 0x000000ffff627224 */ /* 0x000fe200078e004e */
[----:B------:R-:W-:Y:S01]  /*57f0*/  MOV R103, R92 ;  /* 0x0000005c00677202 */ /* 0x000fe20000000f00 */
[----:B------:R-:W-:Y:S01]  /*5800*/  IMAD.MOV.U32 R97, RZ, RZ, R79 ;  /* 0x000000ffff617224 */ /* 0x000fe200078e004f */
[----:B------:R-:W-:Y:S02]  /*5810*/  MOV R106, R91 ;  /* 0x0000005b006a7202 */ /* 0x000fe40000000f00 */
[----:B------:R-:W-:Y:S02]  /*5820*/  MOV R104, 0x5840 ;  /* 0x0000584000687802 */ /* 0x000fe40000000f00 */
[----:B----45:R-:W-:Y:S05]  /*5830*/  CALL.REL.NOINC `($__internal_0_$__cuda_sm20_div_u64) ;  /* 0x00000158004c7944 */ /* 0x030fea0003c00000 */
[----:B------:R-:W-:-:S04]  /*5840*/  IADD3 R81, P2, PT, RZ, -R99, RZ ;  /* 0x80000063ff517210 */ /* 0x000fc80007f5e0ff */
[----:B------:R-:W-:-:S05]  /*5850*/  IADD3.X R83, PT, PT, RZ, ~R98, RZ, P2, !PT ;  /* 0x80000062ff537210 */ /* 0x000fca00017fe4ff */
[----:B------:R-:W-:Y:S02]  /*5860*/  IMAD R80, R83, R92, RZ ;  /* 0x0000005c53507224 */ /* 0x000fe400078e02ff */
[----:B------:R-:W-:-:S04]  /*5870*/  IMAD.WIDE.U32 R82, R92, R81, R78 ;  /* 0x000000515c527225 */ /* 0x000fc800078e004e */
[----:B------:R-:W-:Y:S01]  /*5880*/  IMAD R79, R91, R81, R80 ;  /* 0x000000515b4f7224 */ /* 0x000fe200078e0250 */
[----:B------:R-:W-:Y:S02]  /*5890*/  MOV R80, R99 ;  /* 0x0000006300507202 */ /* 0x000fe40000000f00 */
[----:B------:R-:W-:Y:S02]  /*58a0*/  MOV R78, R82 ;  /* 0x00000052004e7202 */ /* 0x000fe40000000f00 */
[----:B------:R-:W-:Y:S02]  /*58b0*/  IADD3 R79, PT, PT, R79, R83, RZ ;  /* 0x000000534f4f7210 */ /* 0x000fe40007ffe0ff */
.L_x_30:
[----:B------:R-:W-:Y:S05]  /*58c0*/  BSYNC.RECONVERGENT B0 ;  /* 0x0000000000007941 */ /* 0x000fea0003800200 */
.L_x_28:
[----:B------:R-:W1:Y:S01]  /*58d0*/  LDCU UR4, c[0x0][0x380] ;  /* 0x00007000ff0477ac */ /* 0x000e620008000800 */
[--C-:B------:R-:W-:Y:S01]  /*58e0*/  SHF.R.U64 R81, R78, 0x3, R79.reuse ;  /* 0x000000034e517819 */ /* 0x100fe2000000124f */
[----:B------:R-:W-:Y:S01]  /*58f0*/  VIADD R78, R95, 0x1 ;  /* 0x000000015f4e7836 */ /* 0x000fe20000000000 */
[----:B------:R-:W-:Y:S02]  /*5900*/  SHF.R.U32.HI R82, RZ, 0x3, R79 ;  /* 0x00000003ff527819 */ /* 0x000fe4000001164f */
[----:B------:R-:W-:Y:S02]  /*5910*/  CS2R R84, SRZ ;  /* 0x0000000000547805 */ /* 0x000fe4000001ff00 */
[----:B------:R-:W-:Y:S02]  /*5920*/  ISETP.LE.U32.AND P2, PT, R80, R81, PT ;  /* 0x000000515000720c */ /* 0x000fe40003f43070 */
[----:B------:R-:W-:Y:S02]  /*5930*/  SHF.R.S32.HI R79, RZ, 0x1f, R80 ;  /* 0x0000001fff4f7819 */ /* 0x000fe40000011450 */
[----:B-1----:R-:W-:-:S04]  /*5940*/  ISETP.LT.AND P1, PT, R78, UR4, !P1 ;  /* 0x000000044e007c0c */ /* 0x002fc8000cf21270 */
[----:B------:R-:W-:-:S13]  /*5950*/  ISETP.LE.U32.AND.EX P1, PT, R79, R82, P1, P2 ;  /* 0x000000524f00720c */ /* 0x000fda0000f23120 */
[----:B------:R1:W4:Y:S01]  /*5960*/  @P1 LDG.E.LTC128B.64 R84, desc[UR22][R76.64] ;  /* 0x000000164c541981 */ /* 0x000322000c1e1b20 */
[----:B------:R-:W-:Y:S01]  /*5970*/  IADD3 R75, P1, PT, R70, R75, RZ ;  /* 0x0000004b464b7210 */ /* 0x000fe20007f3e0ff */
[----:B------:R-:W-:Y:S04]  /*5980*/  BSSY.RECONVERGENT B0, `(.L_x_31) ;  /* 0x000001f000007945 */ /* 0x000fe80003800200 */
[----:B------:R-:W-:-:S05]  /*5990*/  IMAD.X R74, R71, 0x1, R74, P1 ;  /* 0x00000001474a7824 */ /* 0x000fca00008e064a */
        /* <DEDUP_REMOVED lines=23> */
.L_x_32:
[----:B------:R-:W-:Y:S01]  /*5b10*/  IMAD.MOV.U32 R103, RZ, RZ, R75 ;  /* 0x000000ffff677224 */ /* 0x000fe200078e004b */
[----:B------:R-:W-:Y:S01]  /*5b20*/  MOV R102, R92 ;  /* 0x0000005c00667202 */ /* 0x000fe20000000f00 */
[----:B------:R-:W-:Y:S01]  /*5b30*/  IMAD.MOV.U32 R101, RZ, RZ, R74 ;  /* 0x000000ffff657224 */ /* 0x000fe200078e004a */
[----:B------:R-:W-:Y:S02]  /*5b40*/  MOV R99, R91 ;  /* 0x0000005b00637202 */ /* 0x000fe40000000f00 */
[----:B------:R-:W-:Y:S02]  /*5b50*/  MOV R100, 0x5b70 ;  /* 0x00005b7000647802 */ /* 0x000fe40000000f00 */
[----:B----45:R-:W-:Y:S05]  /*5b60*/  CALL.REL.NOINC `($__internal_1_$__cuda_sm20_rem_u64) ;  /* 0x0000015800947944 */ /* 0x030fea0003c00000 */
.L_x_33:
[----:B------:R-:W-:Y:S05]  /*5b70*/  BSYNC.RECONVERGENT B0 ;  /* 0x0000000000007941 */ /* 0x000fea0003800200 */
.L_x_31:
[----:B------:R-:W1:Y:S01]  /*5b80*/  LDCU UR4, c[0x0][0x380] ;  /* 0x00007000ff0477ac */ /* 0x000e620008000800 */
[--C-:B------:R-:W-:Y:S02]  /*5b90*/  SHF.R.U64 R81, R104, 0x3, R105.reuse ;  /* 0x0000000368517819 */ /* 0x100fe40000001269 */
[----:B------:R-:W-:Y:S02]  /*5ba0*/  SHF.R.U32.HI R82, RZ, 0x3, R105 ;  /* 0x00000003ff527819 */ /* 0x000fe40000011669 */
[----:B------:R-:W-:Y:S02]  /*5bb0*/  ISETP.LE.U32.AND P1, PT, R80, R81, PT ;  /* 0x000000515000720c */ /* 0x000fe40003f23070 */
[----:B-1----:R-:W-:-:S04]  /*5bc0*/  ISETP.LT.AND P0, PT, R78, UR4, !P0 ;  /* 0x000000044e007c0c */ /* 0x002fc8000c701270 */
[----:B------:R-:W-:Y:S02]  /*5bd0*/  ISETP.LE.U32.AND.EX P0, PT, R79, R82, P0, P1 ;  /* 0x000000524f00720c */ /* 0x000fe40000703110 */
[----:B------:R-:W-:-:S11]  /*5be0*/  CS2R R82, SRZ ;  /* 0x0000000000527805 */ /* 0x000fd6000001ff00 */
[----:B------:R-:W-:Y:S02]  /*5bf0*/  @P0 IMAD.MOV.U32 R96, RZ, RZ, R76 ;  /* 0x000000ffff600224 */ /* 0x000fe400078e004c */
[----:B------:R-:W-:-:S05]  /*5c00*/  @P0 IMAD.MOV.U32 R97, RZ, RZ, R77 ;  /* 0x000000ffff610224 */ /* 0x000fca00078e004d */
[----:B------:R1:W4:Y:S01]  /*5c10*/  @P0 LDG.E.LTC128B.64 R82, desc[UR22][R96.64+0x100] ;  /* 0x0001001660520981 */ /* 0x000322000c1e1b20 */
[----:B------:R-:W-:Y:S01]  /*5c20*/  IADD3 R76, P0, PT, R70, R76, RZ ;  /* 0x0000004c464c7210 */ /* 0x000fe20007f1e0ff */
[----:B------:R-:W-:Y:S04]  /*5c30*/  BSSY.RECONVERGENT B0, `(.L_x_34) ;  /* 0x000002a000007945 */ /* 0x000fe80003800200 */
[----:B------:R-:W-:Y:S01]  /*5c40*/  IMAD.X R77, R71, 0x1, R77, P0 ;  /* 0x00000001474d7824 */ /* 0x000fe200000e064d */
        /* <DEDUP_REMOVED lines=27> */
.L_x_35:
[----:B------:R-:W-:Y:S01]  /*5e00*/  IMAD.MOV.U32 R98, RZ, RZ, R78 ;  /* 0x000000ffff627224 */ /* 0x000fe200078e004e */
[----:B------:R-:W-:Y:S01]  /*5e10*/  MOV R103, R92 ;  /* 0x0000005c00677202 */ /* 0x000fe20000000f00 */
[----:B------:R-:W-:Y:S01]  /*5e20*/  IMAD.MOV.U32 R97, RZ, RZ, R79 ;  /* 0x000000ffff617224 */ /* 0x000fe200078e004f */
[----:B------:R-:W-:Y:S02]  /*5e30*/  MOV R106, R91 ;  /* 0x0000005b006a7202 */ /* 0x000fe40000000f00 */
[----:B------:R-:W-:Y:S02]  /*5e40*/  MOV R104, 0x5e60 ;  /* 0x00005e6000687802 */ /* 0x000fe40000000f00 */
[----:B----45:R-:W-:Y:S05]  /*5e50*/  CALL.REL.NOINC `($__internal_0_$__cuda_sm20_div_u64) ;  /* 0x0000015000c47944 */ /* 0x030fea0003c00000 */
[-C--:B------:R-:W-:Y:S02]  /*5e60*/  IADD3 R81, P0, PT, RZ, -R99.reuse, RZ ;  /* 0x80000063ff517210 */ /* 0x080fe40007f1e0ff */
[----:B------:R-:W-:Y:S02]  /*5e70*/  MOV R96, R99 ;  /* 0x0000006300607202 */ /* 0x000fe40000000f00 */
[----:B------:R-:W-:Y:S01]  /*5e80*/  IADD3.X R97, PT, PT, RZ, ~R98, RZ, P0, !PT ;  /* 0x80000062ff617210 */ /* 0x000fe200007fe4ff */
[----:B------:R-:W-:-:S04]  /*5e90*/  IMAD.WIDE.U32 R78, R92, R81, R78 ;  /* 0x000000515c4e7225 */ /* 0x000fc800078e004e */
[----:B------:R-:W-:-:S04]  /*5ea0*/  IMAD R80, R97, R92, RZ ;  /* 0x0000005c61507224 */ /* 0x000fc800078e02ff */
[----:B------:R-:W-:-:S05]  /*5eb0*/  IMAD R80, R91, R81, R80 ;  /* 0x000000515b507224 */ /* 0x000fca00078e0250 */
[----:B------:R-:W-:Y:S02]  /*5ec0*/  IADD3 R79, PT, PT, R80, R79, RZ ;  /* 0x0000004f504f7210 */ /* 0x000fe40007ffe0ff */
.L_x_36:
[----:B------:R-:W-:Y:S05]  /*5ed0*/  BSYNC.RECONVERGENT B0 ;  /* 0x0000000000007941 */ /* 0x000fea0003800200 */
.L_x_34:
[----:B------:R-:W1:Y:S01]  /*5ee0*/  LDCU.64 UR4, c[0x0][0x380] ;  /* 0x00007000ff0477ac */ /* 0x000e620008000a00 */
[--C-:B------:R-:W-:Y:S01]  /*5ef0*/  SHF.R.U64 R81, R78, 0x3, R79.reuse ;  /* 0x000000034e517819 */ /* 0x100fe2000000124f */
[----:B------:R-:W-:Y:S01]  /*5f00*/  VIADD R78, R95, 0x2 ;  /* 0x000000025f4e7836 */ /* 0x000fe20000000000 */
[----:B------:R-:W-:Y:S02]  /*5f10*/  SHF.R.U32.HI R80, RZ, 0x3, R79 ;  /* 0x00000003ff507819 */ /* 0x000fe4000001164f */
[----:B------:R-:W-:Y:S02]  /*5f20*/  ISETP.LE.U32.AND P2, PT, R96, R81, PT ;  /* 0x000000516000720c */ /* 0x000fe40003f43070 */
[----:B------:R-:W-:Y:S02]  /*5f30*/  SHF.R.S32.HI R79, RZ, 0x1f, R96 ;  /* 0x0000001fff4f7819 */ /* 0x000fe40000011460 */
[----:B-1----:R-:W-:-:S04]  /*5f40*/  ISETP.GE.AND P0, PT, R94, UR5, PT ;  /* 0x000000055e007c0c */ /* 0x002fc8000bf06270 */
[----:B------:R-:W-:-:S04]  /*5f50*/  ISETP.LT.AND P1, PT, R78, UR4, !P0 ;  /* 0x000000044e007c0c */ /* 0x000fc8000c721270 */
[----:B------:R-:W-:Y:S02]  /*5f60*/  ISETP.LE.U32.AND.EX P1, PT, R79, R80, P1, P2 ;  /* 0x000000504f00720c */ /* 0x000fe40000f23120 */
[----:B------:R-:W-:-:S11]  /*5f70*/  CS2R R80, SRZ ;  /* 0x0000000000507805 */ /* 0x000fd6000001ff00 */
        /* <DEDUP_REMOVED lines=27> */
.L_x_38:
[----:B------:R-:W-:Y:S01]  /*6130*/  IMAD.MOV.U32 R103, RZ, RZ, R75 ;  /* 0x000000ffff677224 */ /* 0x000fe200078e004b */
[----:B------:R-:W-:Y:S01]  /*6140*/  MOV R102, R92 ;  /* 0x0000005c00667202 */ /* 0x000fe20000000f00 */
[----:B------:R-:W-:Y:S01]  /*6150*/  IMAD.MOV.U32 R101, RZ, RZ, R74 ;  /* 0x000000ffff657224 */ /* 0x000fe200078e004a */
[----:B------:R-:W-:Y:S02]  /*6160*/  MOV R99, R91 ;  /* 0x0000005b00637202 */ /* 0x000fe40000000f00 */
[----:B------:R-:W-:Y:S02]  /*6170*/  MOV R100, 0x6190 ;  /* 0x0000619000647802 */ /* 0x000fe40000000f00 */
[----:B----45:R-:W-:Y:S05]  /*6180*/  CALL.REL.NOINC `($__internal_1_$__cuda_sm20_rem_u64) ;  /* 0x00000154000c7944 */ /* 0x030fea0003c00000 */
.L_x_39:
[----:B------:R-:W-:Y:S05]  /*6190*/  BSYNC.RECONVERGENT B0 ;  /* 0x0000000000007941 */ /* 0x000fea0003800200 */
.L_x_37:
[----:B------:R-:W1:Y:S01]  /*61a0*/  LDCU.64 UR4, c[0x0][0x380] ;  /* 0x00007000ff0477ac */ /* 0x000e620008000a00 */
[----:B------:R-:W-:Y:S01]  /*61b0*/  VIADD R98, R94, 0x20 ;  /* 0x000000205e627836 */ /* 0x000fe20000000000 */
[----:B------:R-:W-:-:S04]  /*61c0*/  SHF.R.U64 R97, R104, 0x3, R105 ;  /* 0x0000000368617819 */ /* 0x000fc80000001269 */
[----:B------:R-:W-:Y:S02]  /*61d0*/  ISETP.LE.U32.AND P2, PT, R96, R97, PT ;  /* 0x000000616000720c */ /* 0x000fe40003f43070 */
[----:B-1----:R-:W-:Y:S02]  /*61e0*/  ISETP.GE.AND P1, PT, R98, UR5, PT ;  /* 0x0000000562007c0c */ /* 0x002fe4000bf26270 */
[----:B------:R-:W-:Y:S02]  /*61f0*/  SHF.R.U32.HI R98, RZ, 0x3, R105 ;  /* 0x00000003ff627819 */ /* 0x000fe40000011669 */
[----:B------:R-:W-:-:S04]  /*6200*/  ISETP.LT.AND P3, PT, R78, UR4, !P1 ;  /* 0x000000044e007c0c */ /* 0x000fc8000cf61270 */
        /* <DEDUP_REMOVED lines=35> */
.L_x_41:
        /* <DEDUP_REMOVED lines=13> */
.L_x_42:
[----:B------:R-:W-:Y:S05]  /*6510*/  BSYNC.RECONVERGENT B0 ;  /* 0x0000000000007941 */ /* 0x000fea0003800200 */
.L_x_40:
[----:B------:R-:W1:Y:S01]  /*6520*/  LDCU UR4, c[0x0][0x380] ;  /* 0x00007000ff0477ac */ /* 0x000e620008000800 */
[----:B------:R-:W-:Y:S01]  /*6530*/  VIADD R96, R95, 0x3 ;  /* 0x000000035f607836 */ /* 0x000fe20000000000 */
[--C-:B------:R-:W-:Y:S02]  /*6540*/  SHF.R.U64 R76, R76, 0x3, R77.reuse ;  /* 0x000000034c4c7819 */ /* 0x100fe4000000124d */
[----:B------:R-:W-:Y:S02]  /*6550*/  SHF.R.U32.HI R77, RZ, 0x3, R77 ;  /* 0x00000003ff4d7819 */ /* 0x000fe4000001164d */
[----:B------:R-:W-:Y:S02]  /*6560*/  ISETP.LE.U32.AND P2, PT, R117, R76, PT ;  /* 0x0000004c7500720c */ /* 0x000fe40003f43070 */
[----:B------:R-:W-:Y:S02]  /*6570*/  SHF.R.S32.HI R108, RZ, 0x1f, R117 ;  /* 0x0000001fff6c7819 */ /* 0x000fe40000011475 */
[----:B-1----:R-:W-:-:S04]  /*6580*/  ISETP.LT.AND P0, PT, R96, UR4, !P0 ;  /* 0x0000000460007c0c */ /* 0x002fc8000c701270 */
        /* <DEDUP_REMOVED lines=29> */
.L_x_44:
[----:B------:R-:W-:Y:S01]  /*6760*/  IMAD.MOV.U32 R102, RZ, RZ, R92 ;  /* 0x000000ffff667224 */ /* 0x000fe200078e005c */
[----:B------:R-:W-:Y:S02]  /*6770*/  MOV R99, R91 ;  /* 0x0000005b00637202 */ /* 0x000fe40000000f00 */
[----:B------:R-:W-:Y:S02]  /*6780*/  MOV R100, 0x67a0 ;  /* 0x000067a000647802 */ /* 0x000fe40000000f00 */
[----:B----45:R-:W-:Y:S05]  /*6790*/  CALL.REL.NOINC `($__internal_1_$__cuda_sm20_rem_u64) ;  /* 0x0000014c00887944 */ /* 0x030fea0003c00000 */
.L_x_45:
[----:B------:R-:W-:Y:S05]  /*67a0*/  BSYNC.RECONVERGENT B0 ;  /* 0x0000000000007941 */ /* 0x000fea0003800200 */
.L_x_43:
[----:B------:R-:W1:Y:S01]  /*67b0*/  LDCU UR8, c[0x0][0x380] ;  /* 0x00007000ff0877ac */ /* 0x000e620008000800 */
[--C-:B------:R-:W-:Y:S02]  /*67c0*/  SHF.R.U64 R74, R104, 0x3, R105.reuse ;  /* 0x00000003684a7819 */ /* 0x100fe40000001269 */
[----:B------:R-:W-:Y:S02]  /*67d0*/  SHF.R.U32.HI R75, RZ, 0x3, R105 ;  /* 0x00000003ff4b7819 */ /* 0x000fe40000011669 */
[----:B------:R-:W-:Y:S02]  /*67e0*/  ISETP.LE.U32.AND P0, PT, R117, R74, PT ;  /* 0x0000004a7500720c */ /* 0x000fe40003f03070 */
[----:B-1----:R-:W-:-:S04]  /*67f0*/  ISETP.LT.AND P1, PT, R96, UR8, !P1 ;  /* 0x0000000860007c0c */ /* 0x002fc8000cf21270 */
[----:B------:R-:W-:Y:S02]  /*6800*/  ISETP.LE.U32.AND.EX P0, PT, R108, R75, P1, P0 ;  /* 0x0000004b6c00720c */ /* 0x000fe40000f03100 */
[----:B------:R-:W-:-:S11]  /*6810*/  CS2R R74, SRZ ;  /* 0x00000000004a7805 */ /* 0x000fd6000001ff00 */
[----:B------:R-:W-:Y:S05]  /*6820*/  @!P0 BRA `(.L_x_21) ;  /* 0x00000000000c8947 */ /* 0x000fea0003800000 */
[----:B------:R-:W-:Y:S02]  /*6830*/  MOV R74, R124 ;  /* 0x0000007c004a7202 */ /* 0x000fe40000000f00 */
[----:B------:R-:W-:-:S06]  /*6840*/  MOV R75, R125 ;  /* 0x0000007d004b7202 */ /* 0x000fcc0000000f00 */
[----:B------:R-:W4:Y:S02]  /*6850*/  LDG.E.LTC128B.64 R74, desc[UR22][R74.64+0x100] ;  /* 0x000100164a4a7981 */ /* 0x000f24000c1e1b20 */
.L_x_21:
[----:B------:R-:W-:Y:S05]  /*6860*/  BSYNC.RECONVERGENT B1 ;  /* 0x0000000000017941 */ /* 0x000fea0003800200 */
.L_x_19:
[----:B-12---:R-:W1:Y:S01]  /*6870*/  S2R R96, SR_TID.X ;  /* 0x0000000000607919 */ /* 0x006e620000002100 */
[----:B------:R-:W-:Y:S01]  /*6880*/  BSSY.RECONVERGENT B1, `(.L_x_46) ;  /* 0x0000234000017945 */ /* 0x000fe20003800200 */
[----:B------:R-:W-:Y:S06]  /*6890*/  BAR.SYNC.DEFER_BLOCKING 0x0 ;  /* 0x0000000000007b1d */ /* 0x000fec0000010000 */
[----:B------:R-:W-:-:S04]  /*68a0*/  DEPBAR.LE SB5, 0xe ;  /* 0x0000d3800000791a */ /* 0x000fc80000000000 */
[----:B------:R2:W-:Y:S04]  /*68b0*/  STS.128 [R93], R4 ;  /* 0x000000045d007388 */ /* 0x0005e80000000c00 */
[----:B------:R-:W-:Y:S01]  /*68c0*/  STS.128 [R93+0x40], R8 ;  /* 0x000040085d007388 */ /* 0x000fe20000000c00 */
[----:B-1----:R-:W-:Y:S01]  /*68d0*/  IMAD.SHL.U32 R97, R96, 0x8, RZ ;  /* 0x0000000860617824 */ /* 0x002fe200078e00ff */
[----:B------:R-:W-:Y:S01]  /*68e0*/  SHF.R.U32.HI R96, RZ, 0x3, R96 ;  /* 0x00000003ff607819 */ /* 0x000fe20000011660 */
[----:B------:R-:W-:-:S04]  /*68f0*/  DEPBAR.LE SB5, 0xc ;  /* 0x0000d3000000791a */ /* 0x000fc80000000000 */
[----:B------:R-:W-:Y:S01]  /*6900*/  STS.128 [R93+0x80], R12 ;  /* 0x0000800c5d007388 */ /* 0x000fe20000000c00 */
[----:B------:R-:W-:-:S03]  /*6910*/  LOP3.LUT R97, R97, 0xf8, RZ, 0xc0, !PT ;  /* 0x000000f861617812 */ /* 0x000fc600078ec0ff */
[----:B------:R-:W-:Y:S01]  /*6920*/  STS.128 [R93+0xc0], R16 ;  /* 0x0000c0105d007388 */ /* 0x000fe20000000c00 */
[----:B------:R-:W-:-:S05]  /*6930*/  LOP3.LUT R96, R96, 0x7c, RZ, 0xc0, !PT ;  /* 0x0000007c60607812 */ /* 0x000fca00078ec0ff */
[----:B------:R-:W-:Y:S01]  /*6940*/  IMAD R96, R96, 0x220, R97 ;  /* 0x0000022060607824 */ /* 0x000fe200078e0261 */
[----:B------:R-:W-:Y:S08]  /*6950*/  BAR.SYNC.DEFER_BLOCKING 0x0 ;  /* 0x0000000000007b1d */ /* 0x000ff00000010000 */
[----:B------:R-:W1:Y:S01]  /*6960*/  LDC R97, c[0x0][0x398] ;  /* 0x0000e600ff617b82 */ /* 0x000e620000000800 */
[----:B--2---:R-:W-:Y:S01]  /*6970*/  IMAD.MOV.U32 R4, RZ, RZ, -0x1 ;  /* 0xffffffffff047424 */ /* 0x004fe200078e00ff */
[----:B------:R-:W2:Y:S04]  /*6980*/  LDS.64 R120, [R96+UR12+0x100] ;  /* 0x0001000c60787984 */ /* 0x000ea80008000a00 */
[----:B------:R-:W3:Y:S01]  /*6990*/  LDS.64 R128, [R96+UR12] ;  /* 0x0000000c60807984 */ /* 0x000ee20008000a00 */
[----:B-1----:R-:W-:-:S03]  /*69a0*/  SHF.L.U32 R5, R4, R97, RZ ;  /* 0x0000006104057219 */ /* 0x002fc600000006ff */
[----:B------:R-:W1:Y:S01]  /*69b0*/  LDS.64 R124, [R96+UR12+0x220] ;  /* 0x0002200c607c7984 */ /* 0x000e620008000a00 */
[----:B------:R-:W-:Y:S02]  /*69c0*/  SHF.L.U32 R6, R109, R97, RZ ;  /* 0x000000616d067219 */ /* 0x000fe400000006ff */
[----:B------:R-:W-:Y:S01]  /*69d0*/  LOP3.LUT R5, R0, R5, RZ, 0x30, !PT ;  /* 0x0000000500057212 */ /* 0x000fe200078e30ff */
[----:B------:R-:W1:Y:S01]  /*69e0*/  LDS.64 R104, [R96+UR12+0x320] ;  /* 0x0003200c60687984 */ /* 0x000e620008000a00 */
[----:B------:R-:W-:-:S03]  /*69f0*/  SHF.R.U32.HI R7, RZ, R97, R0 ;  /* 0x00000061ff077219 */ /* 0x000fc60000011600 */
[----:B------:R-:W1:Y:S01]  /*6a00*/  LDS.64 R102, [R96+UR12+0x440] ;  /* 0x0004400c60667984 */ /* 0x000e620008000a00 */
[----:B------:R-:W-:Y:S01]  /*6a10*/  IMAD.IADD R6, R6, 0x1, R5 ;  /* 0x0000000106067824 */ /* 0x000fe200078e0205 */
[----:B------:R-:W-:Y:S02]  /*6a20*/  LEA R7, R7, 0x40, 0x6 ;  /* 0x0000004007077811 */ /* 0x000fe400078e30ff */
[----:B------:R-:W1:Y:S01]  /*6a30*/  LDS.64 R100, [R96+UR12+0x540] ;  /* 0x0005400c60647984 */ /* 0x000e620008000a00 */
[----:B------:R-:W-:-:S03]  /*6a40*/  IMAD.SHL.U32 R6, R6, 0x40, RZ ;  /* 0x0000004006067824 */ /* 0x000fc600078e00ff */
[----:B------:R-:W1:Y:S02]  /*6a50*/  LDS.64 R98, [R96+UR12+0x660] ;  /* 0x0006600c60627984 */ /* 0x000e640008000a00 */
[----:B------:R-:W-:Y:S02]  /*6a60*/  ISETP.GT.AND P0, PT, R7, R6, PT ;  /* 0x000000060700720c */ /* 0x000fe40003f04270 */
[----:B------:R-:W1:Y:S01]  /*6a70*/  LDS.64 R8, [R96+UR12+0x760] ;  /* 0x0007600c60087984 */ /* 0x000e620008000a00 */
[-C--:B--2---:R-:W-:Y:S02]  /*6a80*/  DMUL R12, R120, R114.reuse ;  /* 0x00000072780c7228 */ /* 0x084fe40000000000 */
[-C--:B---3--:R-:W-:Y:S02]  /*6a90*/  DMUL R128, R128, R114.reuse ;  /* 0x0000007280807228 */ /* 0x088fe40000000000 */
[----:B-1----:R-:W-:-:S04]  /*6aa0*/  DMUL R124, R124, R114 ;  /* 0x000000727c7c7228 */ /* 0x002fc80000000000 */
[----:B----4-:R-:W-:Y:S02]  /*6ab0*/  DFMA R4, R86, R112, R12 ;  /* 0x000000705604722b */ /* 0x010fe4000000000c */
[----:B------:R-:W-:Y:S02]  /*6ac0*/  DMUL R10, R104, R114 ;  /* 0x00000072680a7228 */ /* 0x000fe40000000000 */
[----:B------:R-:W-:Y:S02]  /*6ad0*/  DFMA R128, R88, R112, R128 ;  /* 0x000000705880722b */ /* 0x000fe40000000080 */
[----:B------:R-:W-:Y:S02]  /*6ae0*/  DMUL R102, R102, R114 ;  /* 0x0000007266667228 */ /* 0x000fe40000000000 */
[----:B------:R-:W-:Y:S02]  /*6af0*/  DFMA R124, R84, R112, R124 ;  /* 0x00000070547c722b */ /* 0x000fe4000000007c */
[----:B------:R-:W-:-:S02]  /*6b00*/  DMUL R18, R100, R114 ;  /* 0x0000007264127228 */ /* 0x000fc40000000000 */
[----:B------:R-:W-:Y:S02]  /*6b10*/  DFMA R10, R82, R112, R10 ;  /* 0x00000070520a722b */ /* 0x000fe4000000000a */
[----:B------:R-:W-:Y:S02]  /*6b20*/  DMUL R14, R98, R114 ;  /* 0x00000072620e7228 */ /* 0x000fe40000000000 */
[----:B------:R-:W-:Y:S02]  /*6b30*/  DFMA R6, R80, R112, R102 ;  /* 0x000000705006722b */ /* 0x000fe40000000066 */
[----:B------:R-:W-:Y:S02]  /*6b40*/  DMUL R8, R8, R114 ;  /* 0x0000007208087228 */ /* 0x000fe40000000000 */
[-C--:B------:R-:W-:Y:S02]  /*6b50*/  DFMA R18, R78, R112.reuse, R18 ;  /* 0x000000704e12722b */ /* 0x080fe40000000012 */
[----:B------:R-:W-:-:S04]  /*6b60*/  DFMA R14, R76, R112, R14 ;  /* 0x000000704c0e722b */ /* 0x000fc8000000000e */
[----:B------:R-:W-:Y:S01]  /*6b70*/  DFMA R12, R74, R112, R8 ;  /* 0x000000704a0c722b */ /* 0x000fe20000000008 */
[----:B------:R-:W-:Y:S10]  /*6b80*/  @P0 BRA `(.L_x_47) ;  /* 0x00000000009c0947 */ /* 0x000ff40003800000 */
[----:B------:R-:W1:Y:S01]  /*6b90*/  LDCU UR9, c[0x0][0x384] ;  /* 0x00007080ff0977ac */ /* 0x000e620008000800 */
[C---:B------:R-:W-:Y:S02]  /*6ba0*/  VIADD R8, R94.reuse, 0x20 ;  /* 0x000000205e087836 */ /* 0x040fe40000000000 */
[C---:B------:R-:W-:Y:S01]  /*6bb0*/  VIADD R9, R95.reuse, 0x3 ;  /* 0x000000035f097836 */ /* 0x040fe20000000000 */
[----:B------:R-:W2:Y:S01]  /*6bc0*/  LDCU.64 UR6, c[0x0][0x460] ;  /* 0x00008c00ff0677ac */ /* 0x000ea20008000a00 */
[----:B------:R-:W3:Y:S01]  /*6bd0*/  LDCU.64 UR4, c[0x0][0x468] ;  /* 0x00008d00ff0477ac */ /* 0x000ee20008000a00 */
[----:B-1----:R-:W-:Y:S02]  /*6be0*/  ISETP.GE.AND P0, PT, R94, UR9, PT ;  /* 0x000000095e007c0c */ /* 0x002fe4000bf06270 */
[----:B------:R-:W-:Y:S01]  /*6bf0*/  ISETP.GE.AND P3, PT, R8, UR9, PT ;  /* 0x0000000908007c0c */ /* 0x000fe2000bf66270 */
[C---:B------:R-:W-:Y:S01]  /*6c00*/  VIADD R8, R95.reuse, 0x1 ;  /* 0x000000015f087836 */ /* 0x040fe20000000000 */
[C---:B------:R-:W-:Y:S01]  /*6c10*/  ISETP.LT.AND P6, PT, R95.reuse, UR8, !P0 ;  /* 0x000000085f007c0c */ /* 0x040fe2000c7c1270 */
[C---:B--2---:R-:W-:Y:S01]  /*6c20*/  IMAD.WIDE.U32 R98, R95.reuse, UR6, R118 ;  /* 0x000000065f627c25 */ /* 0x044fe2000f8e0076 */
[----:B------:R-:W-:-:S02]  /*6c30*/  ISETP.LT.AND P2, PT, R95, UR8, !P3 ;  /* 0x000000085f007c0c */ /* 0x000fc4000df41270 */
[----:B------:R-:W-:Y:S01]  /*6c40*/  ISETP.LT.AND P1, PT, R8, UR8, !P0 ;  /* 0x0000000808007c0c */ /* 0x000fe2000c721270 */
[----:B------:R-:W-:Y:S01]  /*6c50*/  IMAD R16, R95, UR7, R99 ;  /* 0x000000075f107c24 */ /* 0x000fe2000f8e0263 */
[----:B------:R-:W-:-:S05]  /*6c60*/  IADD3 R98, P4, PT, R68, R98, RZ ;  /* 0x0000006244627210 */ /* 0x000fca0007f9e0ff */
[----:B------:R-:W-:Y:S01]  /*6c70*/  IMAD.X R99, R69, 0x1, R16, P4 ;  /* 0x0000000145637824 */ /* 0x000fe200020e0610 */
[----:B---3--:R-:W-:-:S03]  /*6c80*/  IADD3 R16, P4, PT, R98, UR4, RZ ;  /* 0x0000000462107c10 */ /* 0x008fc6000ff9e0ff */
[----:B------:R-:W-:Y:S01]  /*6c90*/  @P2 IMAD.MOV.U32 R102, RZ, RZ, R98 ;  /* 0x000000ffff662224 */ /* 0x000fe200078e0062 */
[----:B------:R1:W-:Y:S01]  /*6ca0*/  @P6 STG.E.64 desc[UR22][R98.64], R128 ;  /* 0x0000008062006986 */ /* 0x0003e2000c101b16 */
[----:B------:R-:W-:Y:S01]  /*6cb0*/  ISETP.LT.AND P6, PT, R8, UR8, !P3 ;  /* 0x0000000808007c0c */ /* 0x000fe2000dfc1270 */
[----:B------:R-:W-:Y:S01]  /*6cc0*/  @P2 IMAD.MOV.U32 R103, RZ, RZ, R99 ;  /* 0x000000ffff672224 */ /* 0x000fe200078e0063 */
[----:B------:R-:W-:Y:S01]  /*6cd0*/  IADD3.X R17, PT, PT, R99, UR5, RZ, P4, !PT ;  /* 0x0000000563117c10 */ /* 0x000fe2000a7fe4ff */
[----:B------:R-:W-:Y:S01]  /*6ce0*/  VIADD R8, R95, 0x2 ;  /* 0x000000025f087836 */ /* 0x000fe20000000000 */
[----:B------:R-:W-:Y:S02]  /*6cf0*/  IADD3 R100, P4, PT, R16, UR4, RZ ;  /* 0x0000000410647c10 */ /* 0x000fe4000ff9e0ff */
[----:B------:R2:W-:Y:S02]  /*6d00*/  @P2 STG.E.64 desc[UR22][R102.64+0x100], R4 ;  /* 0x0001000466002986 */ /* 0x0005e4000c101b16 */
[----:B------:R-:W-:-:S02]  /*6d10*/  ISETP.LT.AND P2, PT, R8, UR8, !P0 ;  /* 0x0000000808007c0c */ /* 0x000fc4000c741270 */
[----:B------:R2:W-:Y:S01]  /*6d20*/  @P1 STG.E.64 desc[UR22][R16.64], R124 ;  /* 0x0000007c10001986 */ /* 0x0005e2000c101b16 */
[----:B------:R-:W-:Y:S02]  /*6d30*/  ISETP.LT.AND P1, PT, R8, UR8, !P3 ;  /* 0x0000000808007c0c */ /* 0x000fe4000df21270 */
[----:B------:R-:W-:Y:S01]  /*6d40*/  ISETP.LT.AND P0, PT, R9, UR8, !P0 ;  /* 0x0000000809007c0c */ /* 0x000fe2000c701270 */
[----:B------:R2:W-:Y:S01]  /*6d50*/  @P6 STG.E.64 desc[UR22][R16.64+0x100], R10 ;  /* 0x0001000a10006986 */ /* 0x0005e2000c101b16 */
[----:B------:R-:W-:Y:S02]  /*6d60*/  IADD3.X R101, PT, PT, R17, UR5, RZ, P4, !PT ;  /* 0x0000000511657c10 */ /* 0x000fe4000a7fe4ff */
[----:B------:R-:W-:-:S04]  /*6d70*/  ISETP.LT.AND P3, PT, R9, UR8, !P3 ;  /* 0x0000000809007c0c */ /* 0x000fc8000df61270 */
[----:B------:R2:W-:Y:S04]  /*6d80*/  @P2 STG.E.64 desc[UR22][R100.64], R6 ;  /* 0x0000000664002986 */ /* 0x0005e8000c101b16 */
[----:B------:R2:W-:Y:S01]  /*6d90*/  @P1 STG.E.64 desc[UR22][R100.64+0x100], R18 ;  /* 0x0001001264001986 */ /* 0x0005e2000c101b16 */
[----:B-1----:R-:W-:-:S04]  /*6da0*/  IADD3 R98, P4, PT, R100, UR4, RZ ;  /* 0x0000000464627c10 */ /* 0x002fc8000ff9e0ff */
[----:B------:R-:W-:-:S05]  /*6db0*/  IADD3.X R99, PT, PT, R101, UR5, RZ, P4, !PT ;  /* 0x0000000565637c10 */ /* 0x000fca000a7fe4ff */
[----:B------:R2:W-:Y:S01]  /*6dc0*/  @P0 STG.E.64 desc[UR22][R98.64], R14 ;  /* 0x0000000e62000986 */ /* 0x0005e2000c101b16 */
[----:B------:R-:W-:Y:S05]  /*6dd0*/  @!P3 BRA `(.L_x_48) ;  /* 0x0000001c0078b947 */ /* 0x000fea0003800000 */
[----:B------:R3:W-:Y:S01]  /*6de0*/  STG.E.64 desc[UR22][R98.64+0x100], R12 ;  /* 0x0001000c62007986 */ /* 0x0007e2000c101b16 */
[----:B------:R-:W-:Y:S05]  /*6df0*/  BRA `(.L_x_48) ;  /* 0x0000001c00707947 */ /* 0x000fea0003800000 */
.L_x_47:
[----:B------:R-:W1:Y:S01]  /*6e00*/  LDCU.64 UR4, c[0x0][0x460] ;  /* 0x00008c00ff0477ac */ /* 0x000e620008000a00 */
[----:B------:R-:W-:Y:S01]  /*6e10*/  IMAD.WIDE R16, R94, 0x8, RZ ;  /* 0x000000085e107825 */ /* 0x000fe200078e02ff */
[----:B------:R-:W-:Y:S01]  /*6e20*/  BSSY.RECONVERGENT B0, `(.L_x_49) ;  /* 0x0000034000007945 */ /* 0x000fe20003800200 */
[----:B-1----:R-:W-:Y:S02]  /*6e30*/  MOV R98, UR5 ;  /* 0x0000000500627c02 */ /* 0x002fe40008000f00 */
[----:B------:R-:W-:-:S03]  /*6e40*/  MOV R100, UR4 ;  /* 0x0000000400647c02 */ /* 0x000fc60008000f00 */
[C---:B------:R-:W-:Y:S02]  /*6e50*/  IMAD R119, R95.reuse, R98, RZ ;  /* 0x000000625f777224 */ /* 0x040fe400078e02ff */
[----:B------:R-:W-:-:S05]  /*6e60*/  IMAD.WIDE.U32 R8, R95, R100, R16 ;  /* 0x000000645f087225 */ /* 0x000fca00078e0010 */
[----:B------:R-:W-:-:S04]  /*6e70*/  IADD3 R119, PT, PT, R9, R119, RZ ;  /* 0x0000007709777210 */ /* 0x000fc80007ffe0ff */
[----:B------:R-:W-:-:S04]  /*6e80*/  LOP3.LUT R97, R119, R98, RZ, 0xfc, !PT ;  /* 0x0000006277617212 */ /* 0x000fc800078efcff */
[----:B------:R-:W-:-:S13]  /*6e90*/  ISETP.NE.U32.AND P0, PT, R97, RZ, PT ;  /* 0x000000ff6100720c */ /* 0x000fda0003f05070 */
[----:B------:R-:W-:Y:S05]  /*6ea0*/  @P0 BRA `(.L_x_50) ;  /* 0x0000000000600947 */ /* 0x000fea0003800000 */
[----:B------:R-:W1:Y:S01]  /*6eb0*/  I2F.U32.RP R9, R100 ;  /* 0x0000006400097306 */ /* 0x000e620000209000 */
[----:B------:R-:W-:Y:S01]  /*6ec0*/  IMAD.MOV.U32 R102, RZ, RZ, RZ ;  /* 0x000000ffff667224 */ /* 0x000fe200078e00ff */
[----:B------:R-:W-:Y:S02]  /*6ed0*/  SHF.L.U32 R99, R94, 0x3, RZ ;  /* 0x000000035e637819 */ /* 0x000fe400000006ff */
[----:B------:R-:W-:-:S03]  /*6ee0*/  ISETP.NE.U32.AND P0, PT, R100, RZ, PT ;  /* 0x000000ff6400720c */ /* 0x000fc60003f05070 */
[----:B------:R-:W-:Y:S01]  /*6ef0*/  IMAD R99, R95, R100, R99 ;  /* 0x000000645f637224 */ /* 0x000fe200078e0263 */
[----:B-1----:R-:W1:Y:S02]  /*6f00*/  MUFU.RCP R97, R9 ;  /* 0x0000000900617308 */ /* 0x002e640000001000 */
[----:B-1----:R-:W-:-:S06]  /*6f10*/  IADD3 R97, PT, PT, R97, 0xffffffe, RZ ;  /* 0x0ffffffe61617810 */ /* 0x002fcc0007ffe0ff */
[----:B------:R-:W1:Y:S02]  /*6f20*/  F2I.FTZ.U32.TRUNC.NTZ R103, R97 ;  /* 0x0000006100677305 */ /* 0x000e64000021f000 */
[----:B-1----:R-:W-:Y:S01]  /*6f30*/  IMAD.MOV R8, RZ, RZ, -R103 ;  /* 0x000000ffff087224 */ /* 0x002fe200078e0a67 */
[----:B------:R-:W-:-:S03]  /*6f40*/  MOV R97, RZ ;  /* 0x000000ff00617202 */ /* 0x000fc60000000f00 */
        /* <DEDUP_REMOVED lines=8> */
[----:B------:R-:W-:-:S13]  /*6fd0*/  ISETP.GE.U32.AND P1, PT, R9, R100, PT ;  /* 0x000000640900720c */ /* 0x000fda0003f26070 */
[----:B------:R-:W-:Y:S01]  /*6fe0*/  @P1 VIADD R108, R108, 0x1 ;  /* 0x000000016c6c1836 */ /* 0x000fe20000000000 */
[----:B------:R-:W-:-:S04]  /*6ff0*/  @!P0 LOP3.LUT R108, RZ, R100, RZ, 0x33, !PT ;  /* 0x00000064ff6c8212 */ /* 0x000fc800078e33ff */
[----:B------:R-:W-:-:S05]  /*7000*/  IADD3 R9, PT, PT, -R108, RZ, RZ ;  /* 0x000000ff6c097210 */ /* 0x000fca0007ffe1ff */
[----:B------:R-:W-:Y:S01]  /*7010*/  IMAD R8, R100, R9, R99 ;  /* 0x0000000964087224 */ /* 0x000fe200078e0263 */
[----:B------:R-:W-:Y:S05]  /*7020*/  BRA `(.L_x_51) ;  /* 0x00000000004c7947 */ /* 0x000fea0003800000 */
.L_x_50:
[----:B------:R-:W1:Y:S01]  /*7030*/  LDCU.64 UR4, c[0x0][0x460] ;  /* 0x00008c00ff0477ac */ /* 0x000e620008000a00 */
[----:B------:R-:W-:Y:S01]  /*7040*/  IMAD.MOV.U32 R98, RZ, RZ, R8 ;  /* 0x000000ffff627224 */ /* 0x000fe200078e0008 */
[----:B------:R-:W-:Y:S02]  /*7050*/  MOV R97, R119 ;  /* 0x0000007700617202 */ /* 0x000fe40000000f00 */
[----:B------:R-:W-:Y:S01]  /*7060*/  MOV R104, 0x70a0 ;  /* 0x000070a000687802 */ /* 0x000fe20000000f00 */
[----:B-1----:R-:W-:Y:S01]  /*7070*/  IMAD.U32 R103, RZ, RZ, UR4 ;  /* 0x00000004ff677e24 */ /* 0x002fe2000f8e00ff */
[----:B------:R-:W-:Y:S02]  /*7080*/  MOV R106, UR5 ;  /* 0x00000005006a7c02 */ /* 0x000fe40008000f00 */
[----:B-----5:R-:W-:Y:S05]  /*7090*/  CALL.REL.NOINC `($__internal_0_$__cuda_sm20_div_u64) ;  /* 0x0000014000347944 */ /* 0x020fea0003c00000 */
[----:B------:R-:W1:Y:S01]  /*70a0*/  LDCU.64 UR4, c[0x0][0x460] ;  /* 0x00008c00ff0477ac */ /* 0x000e620008000a00 */
[----:B------:R-:W-:Y:S01]  /*70b0*/  IADD3 R9, P0, PT, RZ, -R99, RZ ;  /* 0x80000063ff097210 */ /* 0x000fe20007f1e0ff */
[----:B------:R-:W-:Y:S01]  /*70c0*/  IMAD.MOV.U32 R108, RZ, RZ, R99 ;  /* 0x000000ffff6c7224 */ /* 0x000fe200078e0063 */
[----:B------:R-:W-:Y:S02]  /*70d0*/  MOV R118, R8 ;  /* 0x0000000800767202 */ /* 0x000fe40000000f00 */
[----:B------:R-:W-:Y:S02]  /*70e0*/  IADD3.X R97, PT, PT, RZ, ~R98, RZ, P0, !PT ;  /* 0x80000062ff617210 */ /* 0x000fe400007fe4ff */
[----:B-1----:R-:W-:Y:S01]  /*70f0*/  MOV R100, UR4 ;  /* 0x0000000400647c02 */ /* 0x002fe20008000f00 */
[----:B------:R-:W-:-:S04]  /*7100*/  IMAD.U32 R98, RZ, RZ, UR5 ;  /* 0x00000005ff627e24 */ /* 0x000fc8000f8e00ff */
[-C--:B------:R-:W-:Y:S02]  /*7110*/  IMAD R97, R97, R100.reuse, RZ ;  /* 0x0000006461617224 */ /* 0x080fe400078e02ff */
[----:B------:R-:W-:-:S04]  /*7120*/  IMAD.WIDE.U32 R118, R9, R100, R118 ;  /* 0x0000006409767225 */ /* 0x000fc800078e0076 */
[----:B------:R-:W-:Y:S01]  /*7130*/  IMAD R97, R9, R98, R97 ;  /* 0x0000006209617224 */ /* 0x000fe200078e0261 */
[----:B------:R-:W-:-:S04]  /*7140*/  MOV R8, R118 ;  /* 0x0000007600087202 */ /* 0x000fc80000000f00 */
[----:B------:R-:W-:Y:S02]  /*7150*/  IADD3 R97, PT, PT, R119, R97, RZ ;  /* 0x0000006177617210 */ /* 0x000fe40007ffe0ff */
.L_x_51:
[----:B------:R-:W-:Y:S05]  /*7160*/  BSYNC.RECONVERGENT B0 ;  /* 0x0000000000007941 */ /* 0x000fea0003800200 */
.L_x_49:
[----:B------:R-:W1:Y:S01]  /*7170*/  LDCU.64 UR4, c[0x0][0x380] ;  /* 0x00007000ff0477ac */ /* 0x000e620008000a00 */
[----:B------:R-:W-:Y:S01]  /*7180*/  SHF.R.U64 R9, R8, 0x3, R97 ;  /* 0x0000000308097819 */ /* 0x000fe20000001261 */
[C---:B------:R-:W-:Y:S01]  /*7190*/  IMAD.WIDE.U32 R102, R95.reuse, R100, R16 ;  /* 0x000000645f667225 */ /* 0x040fe200078e0010 */
[----:B------:R-:W-:Y:S01]  /*71a0*/  SHF.R.U32.HI R8, RZ, 0x3, R97 ;  /* 0x00000003ff087819 */ /* 0x000fe20000011661 */
[----:B------:R-:W-:Y:S01]  /*71b0*/  BSSY.RECONVERGENT B0, `(.L_x_52) ;  /* 0x000002b000007945 */ /* 0x000fe20003800200 */
[----:B------:R-:W-:Y:S02]  /*71c0*/  ISETP.LE.U32.AND P2, PT, R108, R9, PT ;  /* 0x000000096c00720c */ /* 0x000fe40003f43070 */
[----:B------:R-:W-:Y:S02]  /*71d0*/  SHF.R.S32.HI R9, RZ, 0x1f, R108 ;  /* 0x0000001fff097819 */ /* 0x000fe4000001146c */
[----:B-1----:R-:W-:-:S04]  /*71e0*/  ISETP.GE.AND P0, PT, R95, UR4, PT ;  /* 0x000000045f007c0c */ /* 0x002fc8000bf06270 */
[----:B------:R-:W-:-:S04]  /*71f0*/  ISETP.LT.AND P1, PT, R94, UR5, !P0 ;  /* 0x000000055e007c0c */ /* 0x000fc8000c721270 */
[----:B------:R-:W-:Y:S01]  /*7200*/  ISETP.LE.U32.AND.EX P2, PT, R9, R8, P1, P2 ;  /* 0x000000080900720c */ /* 0x000fe20000f43120 */
[----:B------:R-:W-:Y:S01]  /*7210*/  IMAD R8, R95, R98, R103 ;  /* 0x000000625f087224 */ /* 0x000fe200078e0267 */
[----:B------:R-:W-:-:S05]  /*7220*/  IADD3 R104, P1, PT, R68, R102, RZ ;  /* 0x0000006644687210 */ /* 0x000fca0007f3e0ff */
[----:B------:R-:W-:Y:S01]  /*7230*/  IMAD.X R105, R69, 0x1, R8, P1 ;  /* 0x0000000145697824 */ /* 0x000fe200008e0608 */
[----:B------:R-:W-:-:S05]  /*7240*/  IADD3 R103, P1, PT, R102, 0x100, RZ ;  /* 0x0000010066677810 */ /* 0x000fca0007f3e0ff */
[----:B------:R-:W-:Y:S01]  /*7250*/  IMAD.X R101, RZ, RZ, R8, P1 ;  /* 0x000000ffff657224 */ /* 0x000fe200008e0608 */
[----:B------:R1:W-:Y:S04]  /*7260*/  @P2 STG.E.64 desc[UR22][R104.64], R128 ;  /* 0x0000008068002986 */ /* 0x0003e8000c101b16 */
[----:B------:R-:W-:-:S04]  /*7270*/  LOP3.LUT R98, R101, R98, RZ, 0xfc, !PT ;  /* 0x0000006265627212 */ /* 0x000fc800078efcff */
[----:B------:R-:W-:-:S13]  /*7280*/  ISETP.NE.U32.AND P1, PT, R98, RZ, PT ;  /* 0x000000ff6200720c */ /* 0x000fda0003f25070 */
[----:B------:R-:W-:Y:S05]  /*7290*/  @P1 BRA `(.L_x_53) ;  /* 0x00000000005c1947 */ /* 0x000fea0003800000 */
[----:B------:R-:W2:Y:S01]  /*72a0*/  I2F.U32.RP R99, R100 ;  /* 0x0000006400637306 */ /* 0x000ea20000209000 */
[----:B------:R-:W-:Y:S01]  /*72b0*/  SHF.L.U32 R97, R94, 0x3, RZ ;  /* 0x000000035e617819 */ /* 0x000fe200000006ff */
[----:B------:R-:W-:Y:S01]  /*72c0*/  IMAD.MOV.U32 R102, RZ, RZ, RZ ;  /* 0x000000ffff667224 */ /* 0x000fe200078e00ff */
[----:B-1----:R-:W-:-:S03]  /*72d0*/  MOV R105, RZ ;  /* 0x000000ff00697202 */ /* 0x002fc60000000f00 */
[----:B------:R-:W-:-:S05]  /*72e0*/  IMAD R97, R95, R100, R97 ;  /* 0x000000645f617224 */ /* 0x000fca00078e0261 */
[----:B------:R-:W-:Y:S01]  /*72f0*/  IADD3 R97, PT, PT, R97, 0x100, RZ ;  /* 0x0000010061617810 */ /* 0x000fe20007ffe0ff */
[----:B--2---:R-:W1:Y:S02]  /*7300*/  MUFU.RCP R98, R99 ;  /* 0x0000006300627308 */ /* 0x004e640000001000 */
[----:B-1----:R-:W-:-:S06]  /*7310*/  IADD3 R98, PT, PT, R98, 0xffffffe, RZ ;  /* 0x0ffffffe62627810 */ /* 0x002fcc0007ffe0ff */
        /* <DEDUP_REMOVED lines=15> */
.L_x_53:
[----:B------:R-:W2:Y:S01]  /*7410*/  LDCU.64 UR4, c[0x0][0x460] ;  /* 0x00008c00ff0477ac */ /* 0x000ea20008000a00 */
[----:B------:R-:W-:Y:S01]  /*7420*/  MOV R100, 0x7460 ;  /* 0x0000746000647802 */ /* 0x000fe20000000f00 */
[----:B--2---:R-:W-:Y:S01]  /*7430*/  IMAD.U32 R102, RZ, RZ, UR4 ;  /* 0x00000004ff667e24 */ /* 0x004fe2000f8e00ff */
[----:B------:R-:W-:Y:S02]  /*7440*/  MOV R99, UR5 ;  /* 0x0000000500637c02 */ /* 0x000fe40008000f00 */
[----:B-1---5:R-:W-:Y:S05]  /*7450*/  CALL.REL.NOINC `($__internal_1_$__cuda_sm20_rem_u64) ;  /* 0x0000014000587944 */ /* 0x022fea0003c00000 */
.L_x_54:
[----:B------:R-:W-:Y:S05]  /*7460*/  BSYNC.RECONVERGENT B0 ;  /* 0x0000000000007941 */ /* 0x000fea0003800200 */
.L_x_52:
[----:B------:R-:W1:Y:S01]  /*7470*/  LDCU.64 UR4, c[0x0][0x460] ;  /* 0x00008c00ff0477ac */ /* 0x000e620008000a00 */
[----:B------:R-:W-:Y:S01]  /*7480*/  VIADD R8, R94, 0x20 ;  /* 0x000000205e087836 */ /* 0x000fe20000000000 */
[--C-:B------:R-:W-:Y:S01]  /*7490*/  SHF.R.U64 R99, R104, 0x3, R105.reuse ;  /* 0x0000000368637819 */ /* 0x100fe20000001269 */
[----:B------:R-:W-:Y:S01]  /*74a0*/  BSSY.RECONVERGENT B0, `(.L_x_55) ;  /* 0x000003d000007945 */ /* 0x000fe20003800200 */
[----:B------:R-:W2:Y:S01]  /*74b0*/  LDCU UR8, c[0x0][0x384] ;  /* 0x00007080ff0877ac */ /* 0x000ea20008000800 */
[----:B------:R-:W-:Y:S02]  /*74c0*/  SHF.R.U32.HI R100, RZ, 0x3, R105 ;  /* 0x00000003ff647819 */ /* 0x000fe40000011669 */
[----:B------:R-:W-:Y:S01]  /*74d0*/  ISETP.LE.U32.AND P1, PT, R108, R99, PT ;  /* 0x000000636c00720c */ /* 0x000fe20003f23070 */
[----:B------:R-:W3:Y:S01]  /*74e0*/  LDCU.64 UR6, c[0x0][0x468] ;  /* 0x00008d00ff0677ac */ /* 0x000ee20008000a00 */
[----:B-1----:R-:W-:Y:S02]  /*74f0*/  IMAD.U32 R97, RZ, RZ, UR4 ;  /* 0x00000004ff617e24 */ /* 0x002fe4000f8e00ff */
[----:B------:R-:W-:Y:S01]  /*7500*/  IMAD.U32 R98, RZ, RZ, UR5 ;  /* 0x00000005ff627e24 */ /* 0x000fe2000f8e00ff */
[----:B--2---:R-:W-:Y:S01]  /*7510*/  ISETP.LT.AND P0, PT, R8, UR8, !P0 ;  /* 0x0000000808007c0c */ /* 0x004fe2000c701270 */
[----:B------:R-:W-:-:S03]  /*7520*/  IMAD.WIDE.U32 R118, R95, R97, R16 ;  /* 0x000000615f767225 */ /* 0x000fc600078e0010 */
[----:B------:R-:W-:Y:S01]  /*7530*/  ISETP.LE.U32.AND.EX P1, PT, R9, R100, P0, P1 ;  /* 0x000000640900720c */ /* 0x000fe20000723110 */
[----:B------:R-:W-:Y:S01]  /*7540*/  IMAD R99, R95, R98, RZ ;  /* 0x000000625f637224 */ /* 0x000fe200078e02ff */
[----:B------:R-:W-:-:S03]  /*7550*/  IADD3 R102, P0, PT, R68, R118, RZ ;  /* 0x0000007644667210 */ /* 0x000fc60007f1e0ff */
[----:B------:R-:W-:-:S04]  /*7560*/  IMAD.IADD R100, R119, 0x1, R99 ;  /* 0x0000000177647824 */ /* 0x000fc800078e0263 */
[----:B------:R-:W-:Y:S01]  /*7570*/  IMAD.X R103, R69, 0x1, R100, P0 ;  /* 0x0000000145677824 */ /* 0x000fe200000e0664 */
[----:B---3--:R-:W-:-:S04]  /*7580*/  IADD3 R118, P0, PT, R118, UR6, RZ ;  /* 0x0000000676767c10 */ /* 0x008fc8000ff1e0ff */
[----:B------:R-:W-:Y:S01]  /*7590*/  IADD3.X R119, PT, PT, R100, UR7, RZ, P0, !PT ;  /* 0x0000000764777c10 */ /* 0x000fe200087fe4ff */
[----:B------:R1:W-:Y:S03]  /*75a0*/  @P1 STG.E.64 desc[UR22][R102.64+0x100], R4 ;  /* 0x0001000466001986 */ /* 0x0003e6000c101b16 */
[----:B------:R-:W-:-:S04]  /*75b0*/  LOP3.LUT R9, R119, R98, RZ, 0xfc, !PT ;  /* 0x0000006277097212 */ /* 0x000fc800078efcff */
[----:B------:R-:W-:-:S13]  /*75c0*/  ISETP.NE.U32.AND P0, PT, R9, RZ, PT ;  /* 0x000000ff0900720c */ /* 0x000fda0003f05070 */
[----:B------:R-:W-:Y:S05]  /*75d0*/  @P0 BRA `(.L_x_56) ;  /* 0x00000000005c0947 */ /* 0x000fea0003800000 */
[----:B------:R-:W2:Y:S01]  /*75e0*/  I2F.U32.RP R99, R97 ;  /* 0x0000006100637306 */ /* 0x000ea20000209000 */
[----:B------:R-:W-:Y:S01]  /*75f0*/  IMAD R100, R95, R97, R16 ;  /* 0x000000615f647224 */ /* 0x000fe200078e0210 */
[----:B------:R-:W-:Y:S01]  /*7600*/  ISETP.NE.U32.AND P0, PT, R97, RZ, PT ;  /* 0x000000ff6100720c */ /* 0x000fe20003f05070 */
[----:B-1----:R-:W-:-:S03]  /*7610*/  IMAD.MOV.U32 R102, RZ, RZ, RZ ;  /* 0x000000ffff667224 */ /* 0x002fc600078e00ff */
[----:B------:R-:W-:Y:S02]  /*7620*/  IADD3 R100, PT, PT, R100, UR6, RZ ;  /* 0x0000000664647c10 */ /* 0x000fe4000fffe0ff */
[----:B--2---:R-:W1:Y:S02]  /*7630*/  MUFU.RCP R9, R99 ;  /* 0x0000006300097308 */ /* 0x004e640000001000 */
[----:B-1----:R-:W-:-:S06]  /*7640*/  IADD3 R9, PT, PT, R9, 0xffffffe, RZ ;  /* 0x0ffffffe09097810 */ /* 0x002fcc0007ffe0ff */
[----:B------:R-:W1:Y:S02]  /*7650*/  F2I.FTZ.U32.TRUNC.NTZ R103, R9 ;  /* 0x0000000900677305 */ /* 0x000e64000021f000 */
[----:B-1----:R-:W-:-:S05]  /*7660*/  IADD3 R4, PT, PT, RZ, -R103, RZ ;  /* 0x80000067ff047210 */ /* 0x002fca0007ffe0ff */
[----:B------:R-:W-:-:S04]  /*7670*/  IMAD R4, R4, R97, RZ ;  /* 0x0000006104047224 */ /* 0x000fc800078e02ff */
[----:B------:R-:W-:-:S06]  /*7680*/  IMAD.HI.U32 R5, R103, R4, R102 ;  /* 0x0000000467057227 */ /* 0x000fcc00078e0066 */
[----:B------:R-:W-:-:S04]  /*7690*/  IMAD.HI.U32 R108, R5, R100, RZ ;  /* 0x00000064056c7227 */ /* 0x000fc800078e00ff */
[----:B------:R-:W-:-:S04]  /*76a0*/  IMAD.MOV R4, RZ, RZ, -R108 ;  /* 0x000000ffff047224 */ /* 0x000fc800078e0a6c */
[----:B------:R-:W-:-:S05]  /*76b0*/  IMAD R4, R97, R4, R100 ;  /* 0x0000000461047224 */ /* 0x000fca00078e0264 */
[----:B------:R-:W-:-:S13]  /*76c0*/  ISETP.GE.U32.AND P2, PT, R4, R97, PT ;  /* 0x000000610400720c */ /* 0x000fda0003f46070 */
[----:B------:R-:W-:Y:S01]  /*76d0*/  @P2 IADD3 R4, PT, PT, R4, -R97, RZ ;  /* 0x8000006104042210 */ /* 0x000fe20007ffe0ff */
[----:B------:R-:W-:-:S03]  /*76e0*/  @P2 VIADD R108, R108, 0x1 ;  /* 0x000000016c6c2836 */ /* 0x000fc60000000000 */
[----:B------:R-:W-:-:S13]  /*76f0*/  ISETP.GE.U32.AND P1, PT, R4, R97, PT ;  /* 0x000000610400720c */ /* 0x000fda0003f26070 */
[----:B------:R-:W-:Y:S02]  /*7700*/  @P1 IADD3 R108, PT, PT, R108, 0x1, RZ ;  /* 0x000000016c6c1810 */ /* 0x000fe40007ffe0ff */
[----:B------:R-:W-:-:S04]  /*7710*/  @!P0 LOP3.LUT R108, RZ, R97, RZ, 0x33, !PT ;  /* 0x00000061ff6c8212 */ /* 0x000fc800078e33ff */
[----:B------:R-:W-:-:S05]  /*7720*/  IADD3 R4, PT, PT, -R108, RZ, RZ ;  /* 0x000000ff6c047210 */ /* 0x000fca0007ffe1ff */
[----:B------:R-:W-:Y:S01]  /*7730*/  IMAD R99, R97, R4, R100 ;  /* 0x0000000461637224 */ /* 0x000fe200078e0264 */
[----:B------:R-:W-:Y:S05]  /*7740*/  BRA `(.L_x_57) ;  /* 0x0000000000487947 */ /* 0x000fea0003800000 */
.L_x_56:
        /* <DEDUP_REMOVED lines=9> */
[----:B------:R-:W-:-:S03]  /*77e0*/  IMAD.MOV.U32 R108, RZ, RZ, R99 ;  /* 0x000000ffff6c7224 */ /* 0x000fc600078e0063 */
[----:B------:R-:W-:Y:S02]  /*77f0*/  IADD3.X R4, PT, PT, RZ, ~R98, RZ, P0, !PT ;  /* 0x80000062ff047210 */ /* 0x000fe400007fe4ff */
[----:B-1----:R-:W-:Y:S02]  /*7800*/  MOV R97, UR4 ;  /* 0x0000000400617c02 */ /* 0x002fe40008000f00 */
[----:B------:R-:W-:-:S03]  /*7810*/  MOV R98, UR5 ;  /* 0x0000000500627c02 */ /* 0x000fc60008000f00 */
[-C--:B------:R-:W-:Y:S02]  /*7820*/  IMAD R4, R4, R97.reuse, RZ ;  /* 0x0000006104047224 */ /* 0x080fe400078e02ff */
[----:B------:R-:W-:-:S04]  /*7830*/  IMAD.WIDE.U32 R118, R5, R97, R118 ;  /* 0x0000006105767225 */ /* 0x000fc800078e0076 */
[----:B------:R-:W-:Y:S01]  /*7840*/  IMAD R4, R5, R98, R4 ;  /* 0x0000006205047224 */ /* 0x000fe200078e0204 */
[----:B------:R-:W-:-:S03]  /*7850*/  MOV R99, R118 ;  /* 0x0000007600637202 */ /* 0x000fc60000000f00 */
[----:B------:R-:W-:Y:S02]  /*7860*/  IMAD.IADD R102, R4, 0x1, R119 ;  /* 0x0000000104667824 */ /* 0x000fe400078e0277 */
.L_x_57:
[----:B------:R-:W-:Y:S05]  /*7870*/  BSYNC.RECONVERGENT B0 ;  /* 0x0000000000007941 */ /* 0x000fea0003800200 */
.L_x_55:
[----:B------:R-:W1:Y:S01]  /*7880*/  LDC.64 R4, c[0x0][0x468] ;  /* 0x00011a00ff047b82 */ /* 0x000e620000000a00 */
[----:B------:R-:W2:Y:S01]  /*7890*/  LDCU.64 UR4, c[0x0][0x380] ;  /* 0x00007000ff0477ac */ /* 0x000ea20008000a00 */
[----:B------:R-:W-:Y:S01]  /*78a0*/  VIADD R9, R95, 0x1 ;  /* 0x000000015f097836 */ /* 0x000fe20000000000 */
[----:B------:R-:W-:Y:S01]  /*78b0*/  SHF.R.U64 R99, R99, 0x3, R102 ;  /* 0x0000000363637819 */ /* 0x000fe20000001266 */
[C---:B------:R-:W-:Y:S01]  /*78c0*/  IMAD.WIDE.U32 R104, R95.reuse, R97, R16 ;  /* 0x000000615f687225 */ /* 0x040fe200078e0010 */
[----:B------:R-:W-:Y:S01]  /*78d0*/  SHF.R.U32.HI R102, RZ, 0x3, R102 ;  /* 0x00000003ff667819 */ /* 0x000fe20000011666 */
[----:B------:R-:W-:Y:S01]  /*78e0*/  BSSY.RECONVERGENT B0, `(.L_x_58) ;  /* 0x000002d000007945 */ /* 0x000fe20003800200 */
[----:B------:R-:W-:Y:S01]  /*78f0*/  ISETP.LE.U32.AND P2, PT, R108, R99, PT ;  /* 0x000000636c00720c */ /* 0x000fe20003f43070 */
[----:B------:R-:W-:Y:S01]  /*7900*/  IMAD R100, R95, R98, R105 ;  /* 0x000000625f647224 */ /* 0x000fe200078e0269 */
[----:B--2---:R-:W-:Y:S02]  /*7910*/  ISETP.GE.AND P0, PT, R9, UR4, PT ;  /* 0x0000000409007c0c */ /* 0x004fe4000bf06270 */
[----:B------:R-:W-:-:S02]  /*7920*/  SHF.R.S32.HI R9, RZ, 0x1f, R108 ;  /* 0x0000001fff097819 */ /* 0x000fc4000001146c */
[----:B------:R-:W-:Y:S02]  /*7930*/  ISETP.LT.AND P3, PT, R94, UR5, !P0 ;  /* 0x000000055e007c0c */ /* 0x000fe4000c761270 */
[----:B-1----:R-:W-:Y:S02]  /*7940*/  IADD3 R99, P1, PT, R104, R4, RZ ;  /* 0x0000000468637210 */ /* 0x002fe40007f3e0ff */
[----:B------:R-:W-:-:S03]  /*7950*/  ISETP.LE.U32.AND.EX P2, PT, R9, R102, P3, P2 ;  /* 0x000000660900720c */ /* 0x000fc60001f43120 */
[----:B------:R-:W-:Y:S01]  /*7960*/  IMAD.X R100, R100, 0x1, R5, P1 ;  /* 0x0000000164647824 */ /* 0x000fe200008e0605 */
[----:B------:R-:W-:-:S05]  /*7970*/  IADD3 R104, P1, PT, R68, R99, RZ ;  /* 0x0000006344687210 */ /* 0x000fca0007f3e0ff */
[----:B------:R-:W-:Y:S01]  /*7980*/  IMAD.X R105, R69, 0x1, R100, P1 ;  /* 0x0000000145697824 */ /* 0x000fe200008e0664 */
[----:B------:R-:W-:-:S04]  /*7990*/  IADD3 R103, P1, PT, R99, 0x100, RZ ;  /* 0x0000010063677810 */ /* 0x000fc80007f3e0ff */
[----:B------:R1:W-:Y:S01]  /*79a0*/  @P2 STG.E.64 desc[UR22][R104.64], R124 ;  /* 0x0000007c68002986 */ /* 0x0003e2000c101b16 */
[----:B------:R-:W-:-:S05]  /*79b0*/  IMAD.X R101, RZ, RZ, R100, P1 ;  /* 0x000000ffff657224 */ /* 0x000fca00008e0664 */
[----:B------:R-:W-:-:S04]  /*79c0*/  LOP3.LUT R98, R101, R98, RZ, 0xfc, !PT ;  /* 0x0000006265627212 */ /* 0x000fc800078efcff */
[----:B------:R-:W-:-:S13]  /*79d0*/  ISETP.NE.U32.AND P1, PT, R98, RZ, PT ;  /* 0x000000ff6200720c */ /* 0x000fda0003f25070 */
[----:B------:R-:W-:Y:S05]  /*79e0*/  @P1 BRA `(.L_x_59) ;  /* 0x00000000005c1947 */ /* 0x000fea0003800000 */
[----:B------:R-:W2:Y:S01]  /*79f0*/  I2F.U32.RP R101, R97 ;  /* 0x0000006100657306 */ /* 0x000ea20000209000 */
[----:B------:R-:W-:Y:S01]  /*7a00*/  IMAD.SHL.U32 R98, R94, 0x8, RZ ;  /* 0x000000085e627824 */ /* 0x000fe200078e00ff */
[----:B------:R-:W-:Y:S01]  /*7a10*/  MOV R102, RZ ;  /* 0x000000ff00667202 */ /* 0x000fe20000000f00 */
[----:B-1----:R-:W-:Y:S02]  /*7a20*/  IMAD.MOV.U32 R105, RZ, RZ, RZ ;  /* 0x000000ffff697224 */ /* 0x002fe400078e00ff */
[----:B------:R-:W-:-:S05]  /*7a30*/  IMAD R99, R95, R97, R98 ;  /* 0x000000615f637224 */ /* 0x000fca00078e0262 */
[----:B------:R-:W-:Y:S01]  /*7a40*/  IADD3 R4, PT, PT, R4, 0x100, R99 ;  /* 0x0000010004047810 */ /* 0x000fe20007ffe063 */
        /* <DEDUP_REMOVED lines=17> */
.L_x_59:
[----:B------:R-:W2:Y:S01]  /*7b60*/  LDCU.64 UR4, c[0x0][0x460] ;  /* 0x00008c00ff0477ac */ /* 0x000ea20008000a00 */
[----:B------:R-:W-:Y:S01]  /*7b70*/  MOV R100, 0x7bb0 ;  /* 0x00007bb000647802 */ /* 0x000fe20000000f00 */
[----:B--2---:R-:W-:Y:S01]  /*7b80*/  IMAD.U32 R102, RZ, RZ, UR4 ;  /* 0x00000004ff667e24 */ /* 0x004fe2000f8e00ff */
[----:B------:R-:W-:Y:S02]  /*7b90*/  MOV R99, UR5 ;  /* 0x0000000500637c02 */ /* 0x000fe40008000f00 */
[----:B-1---5:R-:W-:Y:S05]  /*7ba0*/  CALL.REL.NOINC `($__internal_1_$__cuda_sm20_rem_u64) ;  /* 0x0000013800847944 */ /* 0x022fea0003c00000 */
.L_x_60:
[----:B------:R-:W-:Y:S05]  /*7bb0*/  BSYNC.RECONVERGENT B0 ;  /* 0x0000000000007941 */ /* 0x000fea0003800200 */
.L_x_58:
[----:B------:R-:W1:Y:S01]  /*7bc0*/  LDCU.128 UR4, c[0x0][0x460] ;  /* 0x00008c00ff0477ac */ /* 0x000e620008000c00 */
[--C-:B------:R-:W-:Y:S01]  /*7bd0*/  SHF.R.U64 R5, R104, 0x3, R105.reuse ;  /* 0x0000000368057819 */ /* 0x100fe20000001269 */
[----:B------:R-:W-:Y:S01]  /*7be0*/  BSSY.RECONVERGENT B0, `(.L_x_61) ;  /* 0x0000040000007945 */ /* 0x000fe20003800200 */
[----:B------:R-:W-:Y:S01]  /*7bf0*/  SHF.R.U32.HI R4, RZ, 0x3, R105 ;  /* 0x00000003ff047819 */ /* 0x000fe20000011669 */
[----:B------:R-:W2:Y:S01]  /*7c00*/  LDCU UR8, c[0x0][0x384] ;  /* 0x00007080ff0877ac */ /* 0x000ea20008000800 */
[----:B------:R-:W-:Y:S01]  /*7c10*/  ISETP.LE.U32.AND P2, PT, R108, R5, PT ;  /* 0x000000056c00720c */ /* 0x000fe20003f43070 */
[----:B-1----:R-:W-:Y:S02]  /*7c20*/  IMAD.U32 R97, RZ, RZ, UR4 ;  /* 0x00000004ff617e24 */ /* 0x002fe4000f8e00ff */
[----:B------:R-:W-:Y:S02]  /*7c30*/  IMAD.U32 R98, RZ, RZ, UR5 ;  /* 0x00000005ff627e24 */ /* 0x000fe4000f8e00ff */
[----:B------:R-:W-:Y:S01]  /*7c40*/  IMAD.WIDE.U32 R102, R95, R97, R16 ;  /* 0x000000615f667225 */ /* 0x000fe200078e0010 */
[----:B--2---:R-:W-:-:S03]  /*7c50*/  ISETP.LT.AND P1, PT, R8, UR8, !P0 ;  /* 0x0000000808007c0c */ /* 0x004fc6000c721270 */
[----:B------:R-:W-:Y:S01]  /*7c60*/  IMAD R100, R95, R98, RZ ;  /* 0x000000625f647224 */ /* 0x000fe200078e02ff */
[----:B------:R-:W-:Y:S02]  /*7c70*/  IADD3 R5, P0, PT, R68, R102, RZ ;  /* 0x0000006644057210 */ /* 0x000fe40007f1e0ff */
[----:B------:R-:W-:Y:S02]  /*7c80*/  ISETP.LE.U32.AND.EX P2, PT, R9, R4, P1, P2 ;  /* 0x000000040900720c */ /* 0x000fe40000f43120 */
[----:B------:R-:W-:Y:S02]  /*7c90*/  IADD3.X R100, PT, PT, R69, R103, R100, P0, !PT ;  /* 0x0000006745647210 */ /* 0x000fe400007fe464 */
[----:B------:R-:W-:-:S04]  /*7ca0*/  IADD3 R102, P0, PT, R5, UR6, RZ ;  /* 0x0000000605667c10 */ /* 0x000fc8000ff1e0ff */
[----:B------:R-:W-:Y:S02]  /*7cb0*/  IADD3.X R103, PT, PT, R100, UR7, RZ, P0, !PT ;  /* 0x0000000764677c10 */ /* 0x000fe400087fe4ff */
[----:B------:R-:W-:-:S03]  /*7cc0*/  IADD3 RZ, P1, P0, -R68, UR6, R102 ;  /* 0x0000000644ff7c10 */ /* 0x000fc6000f83e166 */
[----:B------:R1:W-:Y:S01]  /*7cd0*/  @P2 STG.E.64 desc[UR22][R102.64+0x100], R10 ;  /* 0x0001000a66002986 */ /* 0x0003e2000c101b16 */
[----:B------:R-:W-:-:S04]  /*7ce0*/  IADD3.X R5, PT, PT, ~R69, UR7, R103, P1, P0 ;  /* 0x0000000745057c10 */ /* 0x000fc80008fe0567 */
[----:B------:R-:W-:-:S04]  /*7cf0*/  LOP3.LUT R5, R5, R98, RZ, 0xfc, !PT ;  /* 0x0000006205057212 */ /* 0x000fc800078efcff */
[----:B------:R-:W-:-:S13]  /*7d00*/  ISETP.NE.U32.AND P0, PT, R5, RZ, PT ;  /* 0x000000ff0500720c */ /* 0x000fda0003f05070 */
[----:B------:R-:W-:Y:S05]  /*7d10*/  @P0 BRA `(.L_x_62) ;  /* 0x0000000000640947 */ /* 0x000fea0003800000 */
[----:B-1----:R-:W1:Y:S01]  /*7d20*/  I2F.U32.RP R11, R97 ;  /* 0x00000061000b7306 */ /* 0x002e620000209000 */
[----:B------:R-:W-:Y:S01]  /*7d30*/  IMAD R5, R95, R97, R16 ;  /* 0x000000615f057224 */ /* 0x000fe200078e0210 */
[----:B------:R-:W-:Y:S01]  /*7d40*/  ISETP.NE.U32.AND P0, PT, R97, RZ, PT ;  /* 0x000000ff6100720c */ /* 0x000fe20003f05070 */
[----:B------:R-:W-:Y:S02]  /*7d50*/  IMAD.MOV.U32 R100, RZ, RZ, RZ ;  /* 0x000000ffff647224 */ /* 0x000fe400078e00ff */
[----:B------:R-:W-:Y:S01]  /*7d60*/  IMAD.MOV.U32 R99, RZ, RZ, RZ ;  /* 0x000000ffff637224 */ /* 0x000fe200078e00ff */
[----:B------:R-:W-:Y:S02]  /*7d70*/  IADD3 R5, PT, PT, R68, UR6, R5 ;  /* 0x0000000644057c10 */ /* 0x000fe4000fffe005 */
[----:B-1----:R-:W1:Y:S02]  /*7d80*/  MUFU.RCP R10, R11 ;  /* 0x0000000b000a7308 */ /* 0x002e640000001000 */
[----:B-1----:R-:W-:-:S06]  /*7d90*/  IADD3 R10, PT, PT, R10, 0xffffffe, RZ ;  /* 0x0ffffffe0a0a7810 */ /* 0x002fcc0007ffe0ff */
[----:B------:R-:W1:Y:S02]  /*7da0*/  F2I.FTZ.U32.TRUNC.NTZ R101, R10 ;  /* 0x0000000a00657305 */ /* 0x000e64000021f000 */
[----:B-1----:R-:W-:-:S05]  /*7db0*/  IADD3 R4, PT, PT, RZ, -R101, RZ ;  /* 0x80000065ff047210 */ /* 0x002fca0007ffe0ff */
[----:B------:R-:W-:Y:S01]  /*7dc0*/  IMAD R9, R4, R97, RZ ;  /* 0x0000006104097224 */ /* 0x000fe200078e02ff */
[----:B------:R-:W-:-:S03]  /*7dd0*/  IADD3 R4, PT, PT, -R68, UR6, R5 ;  /* 0x0000000644047c10 */ /* 0x000fc6000fffe105 */
        /* <DEDUP_REMOVED lines=13> */
.L_x_62:
[----:B------:R-:W1:Y:S01]  /*7eb0*/  LDCU.64 UR4, c[0x0][0x460] ;  /* 0x00008c00ff0477ac */ /* 0x000e620008000a00 */
[----:B------:R-:W-:Y:S02]  /*7ec0*/  IADD3 R4, P1, P0, -R68, UR6, R102 ;  /* 0x0000000644047c10 */ /* 0x000fe4000f83e166 */
[----:B------:R-:W-:Y:S02]  /*7ed0*/  MOV R104, 0x7f40 ;  /* 0x00007f4000687802 */ /* 0x000fe40000000f00 */
[----:B------:R-:W-:Y:S02]  /*7ee0*/  IADD3.X R5, PT, PT, ~R69, UR7, R103, P1, P0 ;  /* 0x0000000745057c10 */ /* 0x000fe40008fe0567 */
[----:B------:R-:W-:-:S03]  /*7ef0*/  MOV R98, R4 ;  /* 0x0000000400627202 */ /* 0x000fc60000000f00 */
[----:B------:R-:W-:Y:S02]  /*7f00*/  IMAD.MOV.U32 R97, RZ, RZ, R5 ;  /* 0x000000ffff617224 */ /* 0x000fe400078e0005 */
[----:B-1----:R-:W-:Y:S02]  /*7f10*/  IMAD.U32 R103, RZ, RZ, UR4 ;  /* 0x00000004ff677e24 */ /* 0x002fe4000f8e00ff */
[----:B------:R-:W-:Y:S02]  /*7f20*/  IMAD.U32 R106, RZ, RZ, UR5 ;  /* 0x00000005ff6a7e24 */ /* 0x000fe4000f8e00ff */
[----:B-----5:R-:W-:Y:S05]  /*7f30*/  CALL.REL.NOINC `($__internal_0_$__cuda_sm20_div_u64) ;  /* 0x00000130008c7944 */ /* 0x020fea0003c00000 */
[----:B------:R-:W1:Y:S01]  /*7f40*/  LDCU.64 UR4, c[0x0][0x460] ;  /* 0x00008c00ff0477ac */ /* 0x000e620008000a00 */
[----:B------:R-:W-:-:S04]  /*7f50*/  IADD3 R9, P0, PT, RZ, -R99, RZ ;  /* 0x80000063ff097210 */ /* 0x000fc80007f1e0ff */
[----:B------:R-:W-:Y:S02]  /*7f60*/  IADD3.X R10, PT, PT, RZ, ~R98, RZ, P0, !PT ;  /* 0x80000062ff0a7210 */ /* 0x000fe400007fe4ff */
[----:B-1----:R-:W-:Y:S02]  /*7f70*/  MOV R97, UR4 ;  /* 0x0000000400617c02 */ /* 0x002fe40008000f00 */
[----:B------:R-:W-:-:S03]  /*7f80*/  MOV R98, UR5 ;  /* 0x0000000500627c02 */ /* 0x000fc60008000f00 */
[-C--:B------:R-:W-:Y:S02]  /*7f90*/  IMAD R10, R10, R97.reuse, RZ ;  /* 0x000000610a0a7224 */ /* 0x080fe400078e02ff */
[----:B------:R-:W-:-:S04]  /*7fa0*/  IMAD.WIDE.U32 R100, R9, R97, R4 ;  /* 0x0000006109647225 */ /* 0x000fc800078e0004 */
[----:B------:R-:W-:Y:S01]  /*7fb0*/  IMAD R10, R9, R98, R10 ;  /* 0x00000062090a7224 */ /* 0x000fe200078e020a */
[----:B------:R-:W-:-:S04]  /*7fc0*/  MOV R9, R99 ;  /* 0x0000006300097202 */ /* 0x000fc80000000f00 */
[----:B------:R-:W-:Y:S02]  /*7fd0*/  IADD3 R99, PT, PT, R10, R101, RZ ;  /* 0x000000650a637210 */ /* 0x000fe40007ffe0ff */
.L_x_63:
[----:B------:R-:W-:Y:S05]  /*7fe0*/  BSYNC.RECONVERGENT B0 ;  /* 0x0000000000007941 */ /* 0x000fea0003800200 */
.L_x_61:
[----:B------:R-:W1:Y:S01]  /*7ff0*/  LDC.64 R4, c[0x0][0x468] ;  /* 0x00011a00ff047b82 */ /* 0x000e620000000a00 */
[----:B------:R-:W2:Y:S01]  /*8000*/  LDCU.64 UR4, c[0x0][0x380] ;  /* 0x00007000ff0477ac */ /* 0x000ea20008000a00 */
[C---:B------:R-:W-:Y:S01]  /*8010*/  IMAD.WIDE.U32 R102, R95.reuse, R97, R16 ;  /* 0x000000615f667225 */ /* 0x040fe200078e0010 */
[--C-:B------:R-:W-:Y:S01]  /*8020*/  SHF.R.U64 R100, R100, 0x3, R99.reuse ;  /* 0x0000000364647819 */ /* 0x100fe20000001263 */
[----:B------:R-:W-:Y:S01]  /*8030*/  BSSY.RECONVERGENT B0, `(.L_x_64) ;  /* 0x0000030000007945 */ /* 0x000fe20003800200 */
[----:B------:R-:W-:Y:S01]  /*8040*/  SHF.R.U32.HI R99, RZ, 0x3, R99 ;  /* 0x00000003ff637819 */ /* 0x000fe20000011663 */
[----:B------:R-:W-:Y:S01]  /*8050*/  VIADD R10, R95, 0x2 ;  /* 0x000000025f0a7836 */ /* 0x000fe20000000000 */
[----:B------:R-:W-:Y:S01]  /*8060*/  ISETP.LE.U32.AND P3, PT, R9, R100, PT ;  /* 0x000000640900720c */ /* 0x000fe20003f63070 */
[----:B------:R-:W-:-:S03]  /*8070*/  IMAD R100, R95, R98, R103 ;  /* 0x000000625f647224 */ /* 0x000fc600078e0267 */
[----:B--2---:R-:W-:Y:S02]  /*8080*/  ISETP.GE.AND P0, PT, R10, UR4, PT ;  /* 0x000000040a007c0c */ /* 0x004fe4000bf06270 */
[----:B------:R-:W-:Y:S02]  /*8090*/  SHF.R.S32.HI R10, RZ, 0x1f, R9 ;  /* 0x0000001fff0a7819 */ /* 0x000fe40000011409 */
[----:B------:R-:W-:Y:S02]  /*80a0*/  ISETP.LT.AND P4, PT, R94, UR5, !P0 ;  /* 0x000000055e007c0c */ /* 0x000fe4000c781270 */
[----:B-1----:R-:W-:Y:S02]  /*80b0*/  IADD3 R11, P1, PT, R102, R4, RZ ;  /* 0x00000004660b7210 */ /* 0x002fe40007f3e0ff */
[----:B------:R-:W-:Y:S02]  /*80c0*/  ISETP.LE.U32.AND.EX P3, PT, R10, R99, P4, P3 ;  /* 0x000000630a00720c */ /* 0x000fe40002763130 */
[----:B------:R-:W-:-:S04]  /*80d0*/  IADD3 R11, P2, PT, R4, R11, RZ ;  /* 0x0000000b040b7210 */ /* 0x000fc80007f5e0ff */
[----:B------:R-:W-:Y:S02]  /*80e0*/  IADD3.X R100, PT, PT, R5, R100, R5, P2, P1 ;  /* 0x0000006405647210 */ /* 0x000fe400017e2405 */
        /* <DEDUP_REMOVED lines=9> */
[----:B------:R-:W-:Y:S02]  /*8180*/  IMAD R5, R95, R97, R16 ;  /* 0x000000615f057224 */ /* 0x000fe400078e0210 */
[----:B------:R-:W-:Y:S02]  /*8190*/  IMAD.MOV.U32 R98, RZ, RZ, RZ ;  /* 0x000000ffff627224 */ /* 0x000fe400078e00ff */
[----:B-1----:R-:W-:Y:S01]  /*81a0*/  IMAD.MOV.U32 R105, RZ, RZ, RZ ;  /* 0x000000ffff697224 */ /* 0x002fe200078e00ff */
[----:B------:R-:W-:-:S04]  /*81b0*/  IADD3 R5, PT, PT, R4, 0x100, R5 ;  /* 0x0000010004057810 */ /* 0x000fc80007ffe005 */
[----:B------:R-:W-:Y:S01]  /*81c0*/  IADD3 R5, PT, PT, R5, R4, RZ ;  /* 0x0000000405057210 */ /* 0x000fe20007ffe0ff */
        /* <DEDUP_REMOVED lines=17> */
.L_x_65:
[----:B------:R-:W2:Y:S01]  /*82e0*/  LDCU.64 UR4, c[0x0][0x460] ;  /* 0x00008c00ff0477ac */ /* 0x000ea20008000a00 */
[----:B------:R-:W-:Y:S01]  /*82f0*/  MOV R100, 0x8330 ;  /* 0x0000833000647802 */ /* 0x000fe20000000f00 */
[----:B--2---:R-:W-:Y:S01]  /*8300*/  IMAD.U32 R102, RZ, RZ, UR4 ;  /* 0x00000004ff667e24 */ /* 0x004fe2000f8e00ff */
[----:B------:R-:W-:Y:S02]  /*8310*/  MOV R99, UR5 ;  /* 0x0000000500637c02 */ /* 0x000fe40008000f00 */
[----:B-1---5:R-:W-:Y:S05]  /*8320*/  CALL.REL.NOINC `($__internal_1_$__cuda_sm20_rem_u64) ;  /* 0x0000013000a47944 */ /* 0x022fea0003c00000 */
.L_x_66:
[----:B------:R-:W-:Y:S05]  /*8330*/  BSYNC.RECONVERGENT B0 ;  /* 0x0000000000007941 */ /* 0x000fea0003800200 */
.L_x_64:
[----:B------:R-:W1:Y:S01]  /*8340*/  LDC.64 R6, c[0x0][0x460] ;  /* 0x00011800ff067b82 */ /* 0x000e620000000a00 */
[----:B------:R-:W2:Y:S01]  /*8350*/  LDCU UR4, c[0x0][0x384] ;  /* 0x00007080ff0477ac */ /* 0x000ea20008000800 */
[--C-:B------:R-:W-:Y:S01]  /*8360*/  SHF.R.U64 R98, R104, 0x3, R105.reuse ;  /* 0x0000000368627819 */ /* 0x100fe20000001269 */
[----:B------:R-:W-:Y:S01]  /*8370*/  BSSY.RECONVERGENT B0, `(.L_x_67) ;  /* 0x0000042000007945 */ /* 0x000fe20003800200 */
[----:B------:R-:W-:Y:S02]  /*8380*/  SHF.R.U32.HI R11, RZ, 0x3, R105 ;  /* 0x00000003ff0b7819 */ /* 0x000fe40000011669 */
[----:B------:R-:W-:Y:S02]  /*8390*/  ISETP.LE.U32.AND P2, PT, R9, R98, PT ;  /* 0x000000620900720c */ /* 0x000fe40003f43070 */
[----:B------:R-:W3:Y:S01]  /*83a0*/  LDC.64 R4, c[0x0][0x468] ;  /* 0x00011a00ff047b82 */ /* 0x000ee20000000a00 */
[----:B--2---:R-:W-:-:S04]  /*83b0*/  ISETP.LT.AND P1, PT, R8, UR4, !P0 ;  /* 0x0000000408007c0c */ /* 0x004fc8000c721270 */
[----:B------:R-:W-:Y:S01]  /*83c0*/  ISETP.LE.U32.AND.EX P2, PT, R10, R11, P1, P2 ;  /* 0x0000000b0a00720c */ /* 0x000fe20000f43120 */
[----:B-1----:R-:W-:-:S04]  /*83d0*/  IMAD.WIDE.U32 R124, R95, R6, R16 ;  /* 0x000000065f7c7225 */ /* 0x002fc800078e0010 */
[----:B------:R-:W-:Y:S01]  /*83e0*/  IMAD R97, R95, R7, RZ ;  /* 0x000000075f617224 */ /* 0x000fe200078e02ff */
[----:B------:R-:W-:-:S03]  /*83f0*/  IADD3 R9, P0, PT, R68, R124, RZ ;  /* 0x0000007c44097210 */ /* 0x000fc60007f1e0ff */
[----:B------:R-:W-:Y:S01]  /*8400*/  IMAD.IADD R118, R125, 0x1, R97 ;  /* 0x000000017d767824 */ /* 0x000fe200078e0261 */
[----:B---3--:R-:W-:-:S03]  /*8410*/  IADD3 R11, P1, PT, R9, R4, RZ ;  /* 0x00000004090b7210 */ /* 0x008fc60007f3e0ff */
[----:B------:R-:W-:Y:S01]  /*8420*/  IMAD.X R10, R69, 0x1, R118, P0 ;  /* 0x00000001450a7824 */ /* 0x000fe200000e0676 */
[----:B------:R-:W-:-:S04]  /*8430*/  IADD3 R100, P0, PT, R11, R4, RZ ;  /* 0x000000040b647210 */ /* 0x000fc80007f1e0ff */
[----:B------:R-:W-:Y:S02]  /*8440*/  IADD3.X R101, PT, PT, R5, R10, R5, P0, P1 ;  /* 0x0000000a05657210 */ /* 0x000fe400007e2405 */
[----:B------:R-:W-:-:S03]  /*8450*/  IADD3 RZ, P1, P0, -R68, R4, R100 ;  /* 0x0000000444ff7210 */ /* 0x000fc6000783e164 */
[----:B------:R1:W-:Y:S01]  /*8460*/  @P2 STG.E.64 desc[UR22][R100.64+0x100], R18 ;  /* 0x0001001264002986 */ /* 0x0003e2000c101b16 */
[----:B------:R-:W-:-:S04]  /*8470*/  IADD3.X R98, PT, PT, ~R69, R5, R101, P1, P0 ;  /* 0x0000000545627210 */ /* 0x000fc80000fe0565 */
[----:B------:R-:W-:-:S04]  /*8480*/  LOP3.LUT R98, R98, R7, RZ, 0xfc, !PT ;  /* 0x0000000762627212 */ /* 0x000fc800078efcff */
[----:B------:R-:W-:-:S13]  /*8490*/  ISETP.NE.U32.AND P0, PT, R98, RZ, PT ;  /* 0x000000ff6200720c */ /* 0x000fda0003f05070 */
[----:B------:R-:W-:Y:S05]  /*84a0*/  @P0 BRA `(.L_x_68) ;  /* 0x0000000000680947 */ /* 0x000fea0003800000 */
[----:B------:R-:W1:Y:S01]  /*84b0*/  I2F.U32.RP R97, R6 ;  /* 0x0000000600617306 */ /* 0x000e620000209000 */
[----:B------:R-:W-:Y:S01]  /*84c0*/  IMAD R11, R95, R6, R16 ;  /* 0x000000065f0b7224 */ /* 0x000fe200078e0210 */
[----:B------:R-:W-:Y:S01]  /*84d0*/  ISETP.NE.U32.AND P0, PT, R6, RZ, PT ;  /* 0x000000ff0600720c */ /* 0x000fe20003f05070 */
[----:B------:R-:W-:-:S03]  /*84e0*/  IMAD.MOV.U32 R98, RZ, RZ, RZ ;  /* 0x000000ffff627224 */ /* 0x000fc600078e00ff */
[----:B------:R-:W-:-:S04]  /*84f0*/  IADD3 R11, PT, PT, R68, R4, R11 ;  /* 0x00000004440b7210 */ /* 0x000fc80007ffe00b */
[----:B------:R-:W-:-:S04]  /*8500*/  IADD3 R11, PT, PT, R11, R4, RZ ;  /* 0x000000040b0b7210 */ /* 0x000fc80007ffe0ff */
[----:B------:R-:W-:Y:S01]  /*8510*/  IADD3 R11, PT, PT, -R68, R4, R11 ;  /* 0x00000004440b7210 */ /* 0x000fe20007ffe10b */
[----:B-1----:R-:W1:Y:S02]  /*8520*/  MUFU.RCP R19, R97 ;  /* 0x0000006100137308 */ /* 0x002e640000001000 */
[----:B-1----:R-:W-:-:S06]  /*8530*/  VIADD R19, R19, 0xffffffe ;  /* 0x0ffffffe13137836 */ /* 0x002fcc0000000000 */
        /* <DEDUP_REMOVED lines=17> */
.L_x_68:
[----:B------:R-:W2:Y:S01]  /*8650*/  LDCU.64 UR4, c[0x0][0x460] ;  /* 0x00008c00ff0477ac */ /* 0x000ea20008000a00 */
[----:B------:R-:W-:Y:S02]  /*8660*/  IADD3 R4, P1, P0, -R68, R4, R100 ;  /* 0x0000000444047210 */ /* 0x000fe4000783e164 */
[----:B------:R-:W-:Y:S02]  /*8670*/  MOV R104, 0x86e0 ;  /* 0x000086e000687802 */ /* 0x000fe40000000f00 */
[----:B------:R-:W-:Y:S02]  /*8680*/  IADD3.X R5, PT, PT, ~R69, R5, R101, P1, P0 ;  /* 0x0000000545057210 */ /* 0x000fe40000fe0565 */
[----:B------:R-:W-:-:S03]  /*8690*/  MOV R98, R4 ;  /* 0x0000000400627202 */ /* 0x000fc60000000f00 */
[----:B------:R-:W-:Y:S02]  /*86a0*/  IMAD.MOV.U32 R97, RZ, RZ, R5 ;  /* 0x000000ffff617224 */ /* 0x000fe400078e0005 */
[----:B--2---:R-:W-:Y:S02]  /*86b0*/  IMAD.U32 R103, RZ, RZ, UR4 ;  /* 0x00000004ff677e24 */ /* 0x004fe4000f8e00ff */
[----:B------:R-:W-:Y:S02]  /*86c0*/  IMAD.U32 R106, RZ, RZ, UR5 ;  /* 0x00000005ff6a7e24 */ /* 0x000fe4000f8e00ff */
[----:B-1---5:R-:W-:Y:S05]  /*86d0*/  CALL.REL.NOINC `($__internal_0_$__cuda_sm20_div_u64) ;  /* 0x0000012800a47944 */ /* 0x022fea0003c00000 */
        /* <DEDUP_REMOVED lines=8> */
[----:B------:R-:W-:Y:S01]  /*8760*/  MOV R98, R4 ;  /* 0x0000000400627202 */ /* 0x000fe20000000f00 */
[----:B------:R-:W-:Y:S02]  /*8770*/  IMAD.MOV.U32 R18, RZ, RZ, R99 ;  /* 0x000000ffff127224 */ /* 0x000fe400078e0063 */
[----:B------:R-:W-:Y:S02]  /*8780*/  IMAD.IADD R19, R11, 0x1, R5 ;  /* 0x000000010b137824 */ /* 0x000fe400078e0205 */
.L_x_69:
[----:B------:R-:W-:Y:S05]  /*8790*/  BSYNC.RECONVERGENT B0 ;  /* 0x0000000000007941 */ /* 0x000fea0003800200 */
.L_x_67:
[----:B------:R-:W1:Y:S01]  /*87a0*/  LDC.64 R4, c[0x0][0x468] ;  /* 0x00011a00ff047b82 */ /* 0x000e620000000a00 */
[----:B------:R-:W2:Y:S01]  /*87b0*/  LDCU.64 UR4, c[0x0][0x380] ;  /* 0x00007000ff0477ac */ /* 0x000ea20008000a00 */
[--C-:B------:R-:W-:Y:S01]  /*87c0*/  SHF.R.U64 R97, R98, 0x3, R19.reuse ;  /* 0x0000000362617819 */ /* 0x100fe20000001213 */
[----:B------:R-:W-:Y:S01]  /*87d0*/  VIADD R11, R95, 0x3 ;  /* 0x000000035f0b7836 */ /* 0x000fe20000000000 */
[----:B------:R-:W-:Y:S01]  /*87e0*/  SHF.R.U32.HI R98, RZ, 0x3, R19 ;  /* 0x00000003ff627819 */ /* 0x000fe20000011613 */
[----:B------:R-:W-:Y:S01]  /*87f0*/  BSSY.RECONVERGENT B0, `(.L_x_70) ;  /* 0x000002f000007945 */ /* 0x000fe20003800200 */
[----:B------:R-:W-:Y:S02]  /*8800*/  ISETP.LE.U32.AND P3, PT, R18, R97, PT ;  /* 0x000000611200720c */ /* 0x000fe40003f63070 */
[----:B--2---:R-:W-:Y:S02]  /*8810*/  ISETP.GE.AND P0, PT, R11, UR4, PT ;  /* 0x000000040b007c0c */ /* 0x004fe4000bf06270 */
[----:B------:R-:W-:-:S02]  /*8820*/  SHF.R.S32.HI R11, RZ, 0x1f, R18 ;  /* 0x0000001fff0b7819 */ /* 0x000fc40000011412 */
[----:B------:R-:W-:Y:S02]  /*8830*/  ISETP.LT.AND P4, PT, R94, UR5, !P0 ;  /* 0x000000055e007c0c */ /* 0x000fe4000c781270 */
[----:B-1----:R-:W-:Y:S02]  /*8840*/  IADD3 R125, P2, PT, R124, R4, RZ ;  /* 0x000000047c7d7210 */ /* 0x002fe40007f5e0ff */
[----:B------:R-:W-:Y:S02]  /*8850*/  ISETP.LE.U32.AND.EX P3, PT, R11, R98, P4, P3 ;  /* 0x000000620b00720c */ /* 0x000fe40002763130 */
[----:B------:R-:W-:-:S04]  /*8860*/  IADD3 R97, P1, PT, R4, R125, RZ ;  /* 0x0000007d04617210 */ /* 0x000fc80007f3e0ff */
[----:B------:R-:W-:Y:S02]  /*8870*/  IADD3.X R118, PT, PT, R5, R118, R5, P1, P2 ;  /* 0x0000007605767210 */ /* 0x000fe40000fe4405 */
[----:B------:R-:W-:-:S05]  /*8880*/  IADD3 R97, P1, PT, R97, R4, RZ ;  /* 0x0000000461617210 */ /* 0x000fca0007f3e0ff */
        /* <DEDUP_REMOVED lines=9> */
[----:B-1----:R-:W1:Y:S01]  /*8920*/  I2F.U32.RP R14, R6 ;  /* 0x00000006000e7306 */ /* 0x002e620000209000 */
[----:B------:R-:W-:Y:S02]  /*8930*/  IMAD R17, R95, R6, R16 ;  /* 0x000000065f117224 */ /* 0x000fe400078e0210 */
[----:B------:R-:W-:Y:S02]  /*8940*/  IMAD.MOV.U32 R98, RZ, RZ, RZ ;  /* 0x000000ffff627224 */ /* 0x000fe400078e00ff */
[----:B------:R-:W-:Y:S01]  /*8950*/  IMAD.MOV.U32 R105, RZ, RZ, RZ ;  /* 0x000000ffff697224 */ /* 0x000fe200078e00ff */
[----:B------:R-:W-:-:S04]  /*8960*/  IADD3 R17, PT, PT, R4, 0x100, R17 ;  /* 0x0000010004117810 */ /* 0x000fc80007ffe011 */
[----:B------:R-:W-:Y:S01]  /*8970*/  LEA R17, R4, R17, 0x1 ;  /* 0x0000001104117211 */ /* 0x000fe200078e08ff */
[----:B-1----:R-:W1:Y:S02]  /*8980*/  MUFU.RCP R7, R14 ;  /* 0x0000000e00077308 */ /* 0x002e640000001000 */
        /* <DEDUP_REMOVED lines=16> */
.L_x_71:
[----:B------:R-:W2:Y:S01]  /*8a90*/  LDCU.64 UR4, c[0x0][0x460] ;  /* 0x00008c00ff0477ac */ /* 0x000ea20008000a00 */
[----:B------:R-:W-:Y:S01]  /*8aa0*/  MOV R100, 0x8ae0 ;  /* 0x00008ae000647802 */ /* 0x000fe20000000f00 */
[----:B--2---:R-:W-:Y:S01]  /*8ab0*/  IMAD.U32 R102, RZ, RZ, UR4 ;  /* 0x00000004ff667e24 */ /* 0x004fe2000f8e00ff */
[----:B-1----:R-:W-:Y:S02]  /*8ac0*/  MOV R99, UR5 ;  /* 0x0000000500637c02 */ /* 0x002fe40008000f00 */
[----:B-----5:R-:W-:Y:S05]  /*8ad0*/  CALL.REL.NOINC `($__internal_1_$__cuda_sm20_rem_u64) ;  /* 0x0000012800b87944 */ /* 0x020fea0003c00000 */
.L_x_72:
[----:B------:R-:W-:Y:S05]  /*8ae0*/  BSYNC.RECONVERGENT B0 ;  /* 0x0000000000007941 */ /* 0x000fea0003800200 */
.L_x_70:
[----:B------:R-:W1:Y:S01]  /*8af0*/  LDC.64 R4, c[0x0][0x468] ;  /* 0x00011a00ff047b82 */ /* 0x000e620000000a00 */
[----:B------:R-:W2:Y:S01]  /*8b00*/  LDCU UR9, c[0x0][0x384] ;  /* 0x00007080ff0977ac */ /* 0x000ea20008000800 */
[--C-:B------:R-:W-:Y:S02]  /*8b10*/  SHF.R.U64 R7, R104, 0x3, R105.reuse ;  /* 0x0000000368077819 */ /* 0x100fe40000001269 */
[----:B------:R-:W-:Y:S02]  /*8b20*/  SHF.R.U32.HI R6, RZ, 0x3, R105 ;  /* 0x00000003ff067819 */ /* 0x000fe40000011669 */
[----:B------:R-:W-:Y:S02]  /*8b30*/  ISETP.LE.U32.AND P2, PT, R18, R7, PT ;  /* 0x000000071200720c */ /* 0x000fe40003f43070 */
[----:B--2---:R-:W-:-:S04]  /*8b40*/  ISETP.LT.AND P3, PT, R8, UR9, !P0 ;  /* 0x0000000908007c0c */ /* 0x004fc8000c761270 */
[----:B------:R-:W-:Y:S02]  /*8b50*/  ISETP.LE.U32.AND.EX P3, PT, R11, R6, P3, P2 ;  /* 0x000000060b00720c */ /* 0x000fe40001f63120 */
[----:B-1----:R-:W-:-:S04]  /*8b60*/  IADD3 R9, P1, PT, R9, R4, RZ ;  /* 0x0000000409097210 */ /* 0x002fc80007f3e0ff */
[----:B------:R-:W-:-:S04]  /*8b70*/  IADD3 R9, P0, PT, R9, R4, RZ ;  /* 0x0000000409097210 */ /* 0x000fc80007f1e0ff */
[----:B------:R-:W-:Y:S02]  /*8b80*/  IADD3 R4, P2, PT, R4, R9, RZ ;  /* 0x0000000904047210 */ /* 0x000fe40007f5e0ff */
[----:B------:R-:W-:-:S05]  /*8b90*/  IADD3.X R10, PT, PT, R5, R10, R5, P0, P1 ;  /* 0x0000000a050a7210 */ /* 0x000fca00007e2405 */
[----:B------:R-:W-:-:S05]  /*8ba0*/  IMAD.X R5, R5, 0x1, R10, P2 ;  /* 0x0000000105057824 */ /* 0x000fca00010e060a */
[----:B------:R1:W-:Y:S02]  /*8bb0*/  @P3 STG.E.64 desc[UR22][R4.64+0x100], R12 ;  /* 0x0001000c04003986 */ /* 0x0003e4000c101b16 */
.L_x_48:
[----:B------:R-:W-:Y:S05]  /*8bc0*/  BSYNC.RECONVERGENT B1 ;  /* 0x0000000000017941 */ /* 0x000fea0003800200 */
.L_x_46:
[----:B-12---:R-:W1:Y:S01]  /*8bd0*/  S2R R4, SR_CTAID.Y ;  /* 0x0000000000047919 */ /* 0x006e620000002600 */
[----:B------:R-:W2:Y:S01]  /*8be0*/  LDC R7, c[0x0][0x398] ;  /* 0x0000e600ff077b82 */ /* 0x000ea20000000800 */
[----:B------:R-:W-:Y:S01]  /*8bf0*/  IMAD.MOV.U32 R6, RZ, RZ, -0x1 ;  /* 0xffffffffff067424 */ /* 0x000fe200078e00ff */
[----:B------:R-:W-:Y:S01]  /*8c00*/  IADD3 R116, P0, PT, R72, R116, RZ ;  /* 0x0000007448747210 */ /* 0x000fe20007f1e0ff */
[----:B------:R-:W-:Y:S04]  /*8c10*/  BSSY.RECONVERGENT B1, `(.L_x_73) ;  /* 0x00001ab000017945 */ /* 0x000fe80003800200 */
[----:B------:R-:W-:Y:S01]  /*8c20*/  IMAD.X R117, R73, 0x1, R107, P0 ;  /* 0x0000000149757824 */ /* 0x000fe200000e066b */
[----:B--2---:R-:W-:-:S04]  /*8c30*/  SHF.L.U32 R9, R6, R7, RZ ;  /* 0x0000000706097219 */ /* 0x004fc800000006ff */
[----:B------:R-:W-:Y:S02]  /*8c40*/  LOP3.LUT R6, R0, R9, RZ, 0x30, !PT ;  /* 0x0000000900067212 */ /* 0x000fe400078e30ff */
[-C--:B------:R-:W-:Y:S02]  /*8c50*/  SHF.R.U32.HI R0, RZ, R7.reuse, R0 ;  /* 0x00000007ff007219 */ /* 0x080fe40000011600 */
[----:B-1----:R-:W-:-:S05]  /*8c60*/  SHF.L.U32 R5, R4, R7, RZ ;  /* 0x0000000704057219 */ /* 0x002fca00000006ff */
[----:B------:R-:W-:Y:S01]  /*8c70*/  IMAD.IADD R6, R5, 0x1, R6 ;  /* 0x0000000105067824 */ /* 0x000fe200078e0206 */
[----:B------:R-:W-:-:S03]  /*8c80*/  LEA R5, R0, 0x40, 0x6 ;  /* 0x0000004000057811 */ /* 0x000fc600078e30ff */
[----:B------:R-:W-:-:S05]  /*8c90*/  IMAD.SHL.U32 R0, R6, 0x40, RZ ;  /* 0x0000004006007824 */ /* 0x000fca00078e00ff */
[----:B------:R-:W-:Y:S01]  /*8ca0*/  ISETP.GT.AND P1, PT, R5, R0, PT ;  /* 0x000000000500720c */ /* 0x000fe20003f24270 */
[----:B------:R-:W-:Y:S02]  /*8cb0*/  VIADD R0, R94, 0x20 ;  /* 0x000000205e007836 */ /* 0x000fe40000000000 */
[----:B------:R-:W-:-:S10]  /*8cc0*/  VIADD R5, R95, 0x8 ;  /* 0x000000085f057836 */ /* 0x000fd40000000000 */
[----:B------:R-:W-:Y:S05]  /*8cd0*/  @!P1 BRA `(.L_x_74) ;  /* 0x0000001400f89947 */ /* 0x000fea0003800000 */
[----:B------:R-:W-:Y:S01]  /*8ce0*/  IADD3 R10, P0, PT, -R2, R116, RZ ;  /* 0x00000074020a7210 */ /* 0x000fe20007f1e1ff */
[----:B------:R-:W-:Y:S04]  /*8cf0*/  BSSY.RECONVERGENT B0, `(.L_x_75) ;  /* 0x0000029000007945 */ /* 0x000fe80003800200 */
[----:B------:R-:W-:-:S05]  /*8d00*/  IMAD.X R11, R117, 0x1, ~R3, P0 ;  /* 0x00000001750b7824 */ /* 0x000fca00000e0e03 */
[----:B------:R-:W-:-:S04]  /*8d10*/  LOP3.LUT R6, R11, R91, RZ, 0xfc, !PT ;  /* 0x0000005b0b067212 */ /* 0x000fc800078efcff */
[----:B------:R-:W-:-:S13]  /*8d20*/  ISETP.NE.U32.AND P0, PT, R6, RZ, PT ;  /* 0x000000ff0600720c */ /* 0x000fda0003f05070 */
[----:B------:R-:W-:Y:S05]  /*8d30*/  @P0 BRA `(.L_x_76) ;  /* 0x0000000000580947 */ /* 0x000fea0003800000 */
[----:B---3--:R-:W1:Y:S01]  /*8d40*/  I2F.U32.RP R12, R92 ;  /* 0x0000005c000c7306 */ /* 0x008e620000209000 */
[----:B------:R-:W-:-:S07]  /*8d50*/  ISETP.NE.U32.AND P0, PT, R92, RZ, PT ;  /* 0x000000ff5c00720c */ /* 0x000fce0003f05070 */
[----:B-1----:R-:W1:Y:S02]  /*8d60*/  MUFU.RCP R8, R12 ;  /* 0x0000000c00087308 */ /* 0x002e640000001000 */
[----:B-1----:R-:W-:-:S06]  /*8d70*/  IADD3 R8, PT, PT, R8, 0xffffffe, RZ ;  /* 0x0ffffffe08087810 */ /* 0x002fcc0007ffe0ff */
[----:B------:R-:W1:Y:S02]  /*8d80*/  F2I.FTZ.U32.TRUNC.NTZ R9, R8 ;  /* 0x0000000800097305 */ /* 0x000e64000021f000 */
[----:B-1----:R-:W-:Y:S01]  /*8d90*/  IADD3 R6, PT, PT, RZ, -R9, RZ ;  /* 0x80000009ff067210 */ /* 0x002fe20007ffe0ff */
[----:B------:R-:W-:-:S04]  /*8da0*/  IMAD.MOV.U32 R8, RZ, RZ, RZ ;  /* 0x000000ffff087224 */ /* 0x000fc800078e00ff */
        /* <DEDUP_REMOVED lines=15> */
.L_x_76:
[----:B---3--:R-:W-:Y:S01]  /*8ea0*/  IMAD.MOV.U32 R98, RZ, RZ, R10 ;  /* 0x000000ffff627224 */ /* 0x008fe200078e000a */
[----:B------:R-:W-:Y:S01]  /*8eb0*/  MOV R103, R92 ;  /* 0x0000005c00677202 */ /* 0x000fe20000000f00 */
[----:B------:R-:W-:Y:S01]  /*8ec0*/  IMAD.MOV.U32 R97, RZ, RZ, R11 ;  /* 0x000000ffff617224 */ /* 0x000fe200078e000b */
[----:B------:R-:W-:Y:S02]  /*8ed0*/  MOV R106, R91 ;  /* 0x0000005b006a7202 */ /* 0x000fe40000000f00 */
[----:B------:R-:W-:Y:S02]  /*8ee0*/  MOV R104, 0x8f00 ;  /* 0x00008f0000687802 */ /* 0x000fe40000000f00 */
[----:B-----5:R-:W-:Y:S05]  /*8ef0*/  CALL.REL.NOINC `($__internal_0_$__cuda_sm20_div_u64) ;  /* 0x00000120009c7944 */ /* 0x020fea0003c00000 */
[----:B------:R-:W-:-:S04]  /*8f00*/  IADD3 R7, P0, PT, RZ, -R99, RZ ;  /* 0x80000063ff077210 */ /* 0x000fc80007f1e0ff */
[----:B------:R-:W-:Y:S01]  /*8f10*/  IADD3.X R9, PT, PT, RZ, ~R98, RZ, P0, !PT ;  /* 0x80000062ff097210 */ /* 0x000fe200007fe4ff */
[----:B------:R-:W-:-:S04]  /*8f20*/  IMAD.WIDE.U32 R12, R92, R7, R10 ;  /* 0x000000075c0c7225 */ /* 0x000fc800078e000a */
[----:B------:R-:W-:Y:S01]  /*8f30*/  IMAD R6, R9, R92, RZ ;  /* 0x0000005c09067224 */ /* 0x000fe200078e02ff */
[----:B------:R-:W-:Y:S02]  /*8f40*/  MOV R9, R99 ;  /* 0x0000006300097202 */ /* 0x000fe40000000f00 */
[----:B------:R-:W-:Y:S01]  /*8f50*/  MOV R8, R12 ;  /* 0x0000000c00087202 */ /* 0x000fe20000000f00 */
[----:B------:R-:W-:-:S05]  /*8f60*/  IMAD R6, R91, R7, R6 ;  /* 0x000000075b067224 */ /* 0x000fca00078e0206 */
[----:B------:R-:W-:Y:S02]  /*8f70*/  IADD3 R7, PT, PT, R6, R13, RZ ;  /* 0x0000000d06077210 */ /* 0x000fe40007ffe0ff */
.L_x_77:
[----:B------:R-:W-:Y:S05]  /*8f80*/  BSYNC.RECONVERGENT B0 ;  /* 0x0000000000007941 */ /* 0x000fea0003800200 */
.L_x_75:
[----:B------:R-:W1:Y:S01]  /*8f90*/  LDCU.64 UR4, c[0x0][0x380] ;  /* 0x00007000ff0477ac */ /* 0x000e620008000a00 */
[--C-:B------:R-:W-:Y:S02]  /*8fa0*/  SHF.R.U64 R8, R8, 0x3, R7.reuse ;  /* 0x0000000308087819 */ /* 0x100fe40000001207 */
[----:B------:R-:W-:Y:S02]  /*8fb0*/  SHF.R.U32.HI R7, RZ, 0x3, R7 ;  /* 0x00000003ff077819 */ /* 0x000fe40000011607 */
[----:B------:R-:W-:Y:S02]  /*8fc0*/  ISETP.LE.U32.AND P0, PT, R9, R8, PT ;  /* 0x000000080900720c */ /* 0x000fe40003f03070 */
[----:B------:R-:W-:Y:S02]  /*8fd0*/  SHF.R.S32.HI R8, RZ, 0x1f, R9 ;  /* 0x0000001fff087819 */ /* 0x000fe40000011409 */
[----:B-1----:R-:W-:-:S04]  /*8fe0*/  ISETP.GE.AND P1, PT, R5, UR4, PT ;  /* 0x0000000405007c0c */ /* 0x002fc8000bf26270 */
[----:B------:R-:W-:-:S04]  /*8ff0*/  ISETP.LT.AND P1, PT, R94, UR5, !P1 ;  /* 0x000000055e007c0c */ /* 0x000fc8000cf21270 */
[----:B------:R-:W-:-:S13]  /*9000*/  ISETP.LE.U32.AND.EX P0, PT, R8, R7, P1, P0 ;  /* 0x000000070800720c */ /* 0x000fda0000f03100 */
        /* <DEDUP_REMOVED lines=27> */
.L_x_79:
[----:B------:R-:W-:Y:S01]  /*91c0*/  IMAD.MOV.U32 R103, RZ, RZ, R7 ;  /* 0x000000ffff677224 */ /* 0x000fe200078e0007 */
[----:B------:R-:W-:Y:S01]  /*91d0*/  MOV R102, R92 ;  /* 0x0000005c00667202 */ /* 0x000fe20000000f00 */
[----:B------:R-:W-:Y:S01]  /*91e0*/  IMAD.MOV.U32 R101, RZ, RZ, R6 ;  /* 0x000000ffff657224 */ /* 0x000fe200078e0006 */
[----:B------:R-:W-:Y:S02]  /*91f0*/  MOV R99, R91 ;  /* 0x0000005b00637202 */ /* 0x000fe40000000f00 */
[----:B------:R-:W-:Y:S02]  /*9200*/  MOV R100, 0x9220 ;  /* 0x0000922000647802 */ /* 0x000fe40000000f00 */
[----:B----45:R-:W-:Y:S05]  /*9210*/  CALL.REL.NOINC `($__internal_1_$__cuda_sm20_rem_u64) ;  /* 0x0000012000e87944 */ /* 0x030fea0003c00000 */
.L_x_80:
[----:B------:R-:W-:Y:S05]  /*9220*/  BSYNC.RECONVERGENT B0 ;  /* 0x0000000000007941 */ /* 0x000fea0003800200 */
.L_x_78:
[----:B------:R-:W1:Y:S01]  /*9230*/  LDCU.64 UR4, c[0x0][0x380] ;  /* 0x00007000ff0477ac */ /* 0x000e620008000a00 */
[--C-:B------:R-:W-:Y:S02]  /*9240*/  SHF.R.U64 R10, R104, 0x3, R105.reuse ;  /* 0x00000003680a7819 */ /* 0x100fe40000001269 */
[----:B------:R-:W-:Y:S02]  /*9250*/  SHF.R.U32.HI R11, RZ, 0x3, R105 ;  /* 0x00000003ff0b7819 */ /* 0x000fe40000011669 */
[----:B------:R-:W-:Y:S02]  /*9260*/  ISETP.LE.U32.AND P0, PT, R9, R10, PT ;  /* 0x0000000a0900720c */ /* 0x000fe40003f03070 */
[----:B-1----:R-:W-:-:S04]  /*9270*/  ISETP.GE.AND P1, PT, R0, UR5, PT ;  /* 0x0000000500007c0c */ /* 0x002fc8000bf26270 */
[----:B------:R-:W-:-:S04]  /*9280*/  ISETP.LT.AND P2, PT, R5, UR4, !P1 ;  /* 0x0000000405007c0c */ /* 0x000fc8000cf41270 */
[----:B------:R-:W-:-:S13]  /*9290*/  ISETP.LE.U32.AND.EX P0, PT, R8, R11, P2, P0 ;  /* 0x0000000b0800720c */ /* 0x000fda0001703100 */
        /* <DEDUP_REMOVED lines=19> */
[----:B------:R-:W-:-:S04]  /*93d0*/  IMAD.HI.U32 R11, R13, R11, R12 ;  /* 0x0000000b0d0b7227 */ /* 0x000fc800078e000c */
[----:B------:R-:W-:Y:S02]  /*93e0*/  IMAD.MOV.U32 R13, RZ, RZ, RZ ;  /* 0x000000ffff0d7224 */ /* 0x000fe400078e00ff */
        /* <DEDUP_REMOVED lines=12> */
.L_x_82:
[----:B------:R-:W-:Y:S01]  /*94b0*/  IMAD.MOV.U32 R98, RZ, RZ, R10 ;  /* 0x000000ffff627224 */ /* 0x000fe200078e000a */
[----:B------:R-:W-:Y:S01]  /*94c0*/  MOV R103, R92 ;  /* 0x0000005c00677202 */ /* 0x000fe20000000f00 */
[----:B------:R-:W-:Y:S01]  /*94d0*/  IMAD.MOV.U32 R97, RZ, RZ, R11 ;  /* 0x000000ffff617224 */ /* 0x000fe200078e000b */
[----:B------:R-:W-:Y:S02]  /*94e0*/  MOV R106, R91 ;  /* 0x0000005b006a7202 */ /* 0x000fe40000000f00 */
[----:B------:R-:W-:Y:S02]  /*94f0*/  MOV R104, 0x9510 ;  /* 0x0000951000687802 */ /* 0x000fe40000000f00 */
[----:B----45:R-:W-:Y:S05]  /*9500*/  CALL.REL.NOINC `($__internal_0_$__cuda_sm20_div_u64) ;  /* 0x0000011c00187944 */ /* 0x030fea0003c00000 */
[----:B------:R-:W-:-:S04]  /*9510*/  IADD3 R13, P0, PT, RZ, -R99, RZ ;  /* 0x80000063ff0d7210 */ /* 0x000fc80007f1e0ff */
[----:B------:R-:W-:Y:S01]  /*9520*/  IADD3.X R15, PT, PT, RZ, ~R98, RZ, P0, !PT ;  /* 0x80000062ff0f7210 */ /* 0x000fe200007fe4ff */
[----:B------:R-:W-:-:S04]  /*9530*/  IMAD.WIDE.U32 R10, R92, R13, R10 ;  /* 0x0000000d5c0a7225 */ /* 0x000fc800078e000a */
[----:B------:R-:W-:-:S04]  /*9540*/  IMAD R12, R15, R92, RZ ;  /* 0x0000005c0f0c7224 */ /* 0x000fc800078e02ff */
[----:B------:R-:W-:Y:S01]  /*9550*/  IMAD R13, R91, R13, R12 ;  /* 0x0000000d5b0d7224 */ /* 0x000fe200078e020c */
[----:B------:R-:W-:-:S04]  /*9560*/  MOV R12, R99 ;  /* 0x00000063000c7202 */ /* 0x000fc80000000f00 */
[----:B------:R-:W-:Y:S02]  /*9570*/  IADD3 R13, PT, PT, R13, R11, RZ ;  /* 0x0000000b0d0d7210 */ /* 0x000fe40007ffe0ff */
.L_x_83:
[----:B------:R-:W-:Y:S05]  /*9580*/  BSYNC.RECONVERGENT B0 ;  /* 0x0000000000007941 */ /* 0x000fea0003800200 */
.L_x_81:
[----:B------:R-:W1:Y:S01]  /*9590*/  LDCU.64 UR4, c[0x0][0x380] ;  /* 0x00007000ff0477ac */ /* 0x000e620008000a00 */
[----:B------:R-:W-:Y:S01]  /*95a0*/  VIADD R11, R95, 0x9 ;  /* 0x000000095f0b7836 */ /* 0x000fe20000000000 */
        /* <DEDUP_REMOVED lines=34> */
.L_x_85:
[----:B------:R-:W-:Y:S01]  /*97d0*/  IMAD.MOV.U32 R103, RZ, RZ, R7 ;  /* 0x000000ffff677224 */ /* 0x000fe200078e0007 */
[----:B------:R-:W-:Y:S01]  /*97e0*/  MOV R102, R92 ;  /* 0x0000005c00667202 */ /* 0x000fe20000000f00 */
[----:B------:R-:W-:Y:S01]  /*97f0*/  IMAD.MOV.U32 R101, RZ, RZ, R6 ;  /* 0x000000ffff657224 */ /* 0x000fe200078e0006 */
[----:B------:R-:W-:Y:S02]  /*9800*/  MOV R99, R91 ;  /* 0x0000005b00637202 */ /* 0x000fe40000000f00 */
[----:B------:R-:W-:Y:S02]  /*9810*/  MOV R100, 0x9830 ;  /* 0x0000983000647802 */ /* 0x000fe40000000f00 */
[----:B----45:R-:W-:Y:S05]  /*9820*/  CALL.REL.NOINC `($__internal_1_$__cuda_sm20_rem_u64) ;  /* 0x0000011c00647944 */ /* 0x030fea0003c00000 */
.L_x_86:
[----:B------:R-:W-:Y:S05]  /*9830*/  BSYNC.RECONVERGENT B0 ;  /* 0x0000000000007941 */ /* 0x000fea0003800200 */
.L_x_84:
[----:B------:R-:W1:Y:S01]  /*9840*/  LDCU UR4, c[0x0][0x380] ;  /* 0x00007000ff0477ac */ /* 0x000e620008000800 */
[--C-:B------:R-:W-:Y:S02]  /*9850*/  SHF.R.U64 R15, R104, 0x3, R105.reuse ;  /* 0x00000003680f7819 */ /* 0x100fe40000001269 */
[----:B------:R-:W-:Y:S02]  /*9860*/  SHF.R.U32.HI R13, RZ, 0x3, R105 ;  /* 0x00000003ff0d7819 */ /* 0x000fe40000011669 */
[----:B------:R-:W-:Y:S02]  /*9870*/  ISETP.LE.U32.AND P2, PT, R12, R15, PT ;  /* 0x0000000f0c00720c */ /* 0x000fe40003f43070 */
[----:B-1----:R-:W-:-:S04]  /*9880*/  ISETP.LT.AND P1, PT, R11, UR4, !P1 ;  /* 0x000000040b007c0c */ /* 0x002fc8000cf21270 */
        /* <DEDUP_REMOVED lines=34> */
.L_x_88:
        /* <DEDUP_REMOVED lines=9> */
[----:B------:R-:W-:Y:S01]  /*9b40*/  IMAD.WIDE.U32 R14, R92, R13, R10 ;  /* 0x0000000d5c0e7225 */ /* 0x000fe200078e000a */
[----:B------:R-:W-:-:S03]  /*9b50*/  MOV R11, R99 ;  /* 0x00000063000b7202 */ /* 0x000fc60000000f00 */
[----:B------:R-:W-:Y:S01]  /*9b60*/  IMAD R12, R91, R13, R12 ;  /* 0x0000000d5b0c7224 */ /* 0x000fe200078e020c */
[----:B------:R-:W-:-:S04]  /*9b70*/  MOV R10, R14 ;  /* 0x0000000e000a7202 */ /* 0x000fc80000000f00 */
[----:B------:R-:W-:Y:S02]  /*9b80*/  IADD3 R13, PT, PT, R12, R15, RZ ;  /* 0x0000000f0c0d7210 */ /* 0x000fe40007ffe0ff */
.L_x_89:
[----:B------:R-:W-:Y:S05]  /*9b90*/  BSYNC.RECONVERGENT B0 ;  /* 0x0000000000007941 */ /* 0x000fea0003800200 */
.L_x_87:
[----:B------:R-:W1:Y:S01]  /*9ba0*/  LDCU UR4, c[0x0][0x380] ;  /* 0x00007000ff0477ac */ /* 0x000e620008000800 */
[--C-:B------:R-:W-:Y:S01]  /*9bb0*/  SHF.R.U64 R10, R10, 0x3, R13.reuse ;  /* 0x000000030a0a7819 */ /* 0x100fe2000000120d */
[----:B------:R-:W-:Y:S01]  /*9bc0*/  VIADD R12, R95, 0xa ;  /* 0x0000000a5f0c7836 */ /* 0x000fe20000000000 */
[----:B------:R-:W-:Y:S02]  /*9bd0*/  SHF.R.U32.HI R13, RZ, 0x3, R13 ;  /* 0x00000003ff0d7819 */ /* 0x000fe4000001160d */
[----:B------:R-:W-:Y:S02]  /*9be0*/  ISETP.LE.U32.AND P1, PT, R11, R10, PT ;  /* 0x0000000a0b00720c */ /* 0x000fe40003f23070 */
[----:B------:R-:W-:Y:S02]  /*9bf0*/  SHF.R.S32.HI R10, RZ, 0x1f, R11 ;  /* 0x0000001fff0a7819 */ /* 0x000fe4000001140b */
[----:B-1----:R-:W-:-:S04]  /*9c00*/  ISETP.LT.AND P0, PT, R12, UR4, !P0 ;  /* 0x000000040c007c0c */ /* 0x002fc8000c701270 */
[----:B------:R-:W-:-:S13]  /*9c10*/  ISETP.LE.U32.AND.EX P0, PT, R10, R13, P0, P1 ;  /* 0x0000000d0a00720c */ /* 0x000fda0000703110 */
[----:B------:R1:W4:Y:S01]  /*9c20*/  @P0 LDG.E.LTC128B.64 R80, desc[UR22][R8.64] ;  /* 0x0000001608500981 */ /* 0x000322000c1e1b20 */
[----:B------:R-:W-:Y:S01]  /*9c30*/  IADD3 R7, P0, PT, R70, R7, RZ ;  /* 0x0000000746077210 */ /* 0x000fe20007f1e0ff */
[----:B------:R-:W-:Y:S04]  /*9c40*/  BSSY.RECONVERGENT B0, `(.L_x_90) ;  /* 0x0000020000007945 */ /* 0x000fe80003800200 */
[----:B------:R-:W-:Y:S01]  /*9c50*/  IMAD.X R6, R71, 0x1, R6, P0 ;  /* 0x0000000147067824 */ /* 0x000fe200000e0606 */
[----:B------:R-:W-:-:S04]  /*9c60*/  ISETP.GE.AND P0, PT, R12, UR4, PT ;  /* 0x000000040c007c0c */ /* 0x000fc8000bf06270 */
        /* <DEDUP_REMOVED lines=23> */
.L_x_91:
[----:B------:R-:W-:Y:S01]  /*9de0*/  IMAD.MOV.U32 R103, RZ, RZ, R7 ;  /* 0x000000ffff677224 */ /* 0x000fe200078e0007 */
[----:B------:R-:W-:Y:S01]  /*9df0*/  MOV R102, R92 ;  /* 0x0000005c00667202 */ /* 0x000fe20000000f00 */
[----:B------:R-:W-:Y:S01]  /*9e00*/  IMAD.MOV.U32 R101, RZ, RZ, R6 ;  /* 0x000000ffff657224 */ /* 0x000fe200078e0006 */
[----:B------:R-:W-:Y:S02]  /*9e10*/  MOV R99, R91 ;  /* 0x0000005b00637202 */ /* 0x000fe40000000f00 */
[----:B------:R-:W-:Y:S02]  /*9e20*/  MOV R100, 0x9e40 ;  /* 0x00009e4000647802 */ /* 0x000fe40000000f00 */
[----:B----45:R-:W-:Y:S05]  /*9e30*/  CALL.REL.NOINC `($__internal_1_$__cuda_sm20_rem_u64) ;  /* 0x0000011400e07944 */ /* 0x030fea0003c00000 */
.L_x_92:
[----:B------:R-:W-:Y:S05]  /*9e40*/  BSYNC.RECONVERGENT B0 ;  /* 0x0000000000007941 */ /* 0x000fea0003800200 */
.L_x_90:
        /* <DEDUP_REMOVED lines=22> */
[----:B-1----:R-:W-:Y:S01]  /*9fb0*/  IMAD.MOV R11, RZ, RZ, -R13 ;  /* 0x000000ffff0b7224 */ /* 0x002fe200078e0a0d */
[----:B------:R-:W-:-:S03]  /*9fc0*/  MOV R12, RZ ;  /* 0x000000ff000c7202 */ /* 0x000fc60000000f00 */
        /* <DEDUP_REMOVED lines=14> */
.L_x_94:
        /* <DEDUP_REMOVED lines=14> */
.L_x_95:
[----:B------:R-:W-:Y:S05]  /*a190*/  BSYNC.RECONVERGENT B0 ;  /* 0x0000000000007941 */ /* 0x000fea0003800200 */
.L_x_93:
[----:B------:R-:W1:Y:S01]  /*a1a0*/  LDCU.64 UR4, c[0x0][0x380] ;  /* 0x00007000ff0477ac */ /* 0x000e620008000a00 */
[----:B------:R-:W-:Y:S01]  /*a1b0*/  VIADD R13, R95, 0xb ;  /* 0x0000000b5f0d7836 */ /* 0x000fe20000000000 */
[----:B------:R-:W-:-:S04]  /*a1c0*/  SHF.R.U64 R10, R10, 0x3, R12 ;  /* 0x000000030a0a7819 */ /* 0x000fc8000000120c */
[----:B------:R-:W-:Y:S02]  /*a1d0*/  ISETP.LE.U32.AND P1, PT, R11, R10, PT ;  /* 0x0000000a0b00720c */ /* 0x000fe40003f23070 */
[----:B------:R-:W-:Y:S02]  /*a1e0*/  SHF.R.S32.HI R10, RZ, 0x1f, R11 ;  /* 0x0000001fff0a7819 */ /* 0x000fe4000001140b */
[----:B-1----:R-:W-:Y:S02]  /*a1f0*/  ISETP.GE.AND P0, PT, R13, UR4, PT ;  /* 0x000000040d007c0c */ /* 0x002fe4000bf06270 */
[----:B------:R-:W-:Y:S02]  /*a200*/  SHF.R.U32.HI R13, RZ, 0x3, R12 ;  /* 0x00000003ff0d7819 */ /* 0x000fe4000001160c */
        /* <DEDUP_REMOVED lines=29> */
.L_x_97:
[----:B------:R-:W-:Y:S01]  /*a3e0*/  IMAD.MOV.U32 R102, RZ, RZ, R92 ;  /* 0x000000ffff667224 */ /* 0x000fe200078e005c */
[----:B------:R-:W-:Y:S02]  /*a3f0*/  MOV R99, R91 ;  /* 0x0000005b00637202 */ /* 0x000fe40000000f00 */
[----:B------:R-:W-:Y:S02]  /*a400*/  MOV R100, 0xa420 ;  /* 0x0000a42000647802 */ /* 0x000fe40000000f00 */
[----:B----45:R-:W-:Y:S05]  /*a410*/  CALL.REL.NOINC `($__internal_1_$__cuda_sm20_rem_u64) ;  /* 0x0000011000687944 */ /* 0x030fea0003c00000 */
.L_x_98:
[----:B------:R-:W-:Y:S05]  /*a420*/  BSYNC.RECONVERGENT B0 ;  /* 0x0000000000007941 */ /* 0x000fea0003800200 */
.L_x_96:
[----:B------:R-:W1:Y:S01]  /*a430*/  LDCU UR9, c[0x0][0x384] ;  /* 0x00007080ff0977ac */ /* 0x000e620008000800 */
[--C-:B------:R-:W-:Y:S02]  /*a440*/  SHF.R.U64 R6, R104, 0x3, R105.reuse ;  /* 0x0000000368067819 */ /* 0x100fe40000001269 */
[----:B------:R-:W-:Y:S02]  /*a450*/  SHF.R.U32.HI R7, RZ, 0x3, R105 ;  /* 0x00000003ff077819 */ /* 0x000fe40000011669 */
[----:B------:R-:W-:Y:S02]  /*a460*/  ISETP.LE.U32.AND P1, PT, R11, R6, PT ;  /* 0x000000060b00720c */ /* 0x000fe40003f23070 */
[----:B-1----:R-:W-:-:S04]  /*a470*/  ISETP.LT.AND P0, PT, R0, UR9, !P0 ;  /* 0x0000000900007c0c */ /* 0x002fc8000c701270 */
[----:B------:R-:W-:-:S13]  /*a480*/  ISETP.LE.U32.AND.EX P0, PT, R10, R7, P0, P1 ;  /* 0x000000070a00720c */ /* 0x000fda0000703110 */
[----:B------:R-:W-:Y:S05]  /*a490*/  @!P0 BRA `(.L_x_99) ;  /* 0x0000000000888947 */ /* 0x000fea0003800000 */
[----:B------:R1:W4:Y:S01]  /*a4a0*/  LDG.E.LTC128B.64 R74, desc[UR22][R8.64+0x100] ;  /* 0x00010016084a7981 */ /* 0x000322000c1e1b20 */
[----:B------:R-:W-:Y:S05]  /*a4b0*/  BRA `(.L_x_99) ;  /* 0x0000000000807947 */ /* 0x000fea0003800000 */
.L_x_74:
[----:B------:R-:W1:Y:S01]  /*a4c0*/  LDCU UR4, c[0x0][0x380] ;  /* 0x00007000ff0477ac */ /* 0x000e620008000800 */
[C---:B------:R-:W-:Y:S01]  /*a4d0*/  VIADD R6, R95.reuse, 0x9 ;  /* 0x000000095f067836 */ /* 0x040fe20000000000 */
[----:B------:R-:W-:Y:S02]  /*a4e0*/  ISETP.GE.AND P3, PT, R0, UR9, PT ;  /* 0x0000000900007c0c */ /* 0x000fe4000bf66270 */
[----:B------:R-:W-:Y:S02]  /*a4f0*/  ISETP.GE.AND P2, PT, R94, UR9, PT ;  /* 0x000000095e007c0c */ /* 0x000fe4000bf46270 */
[----:B------:R-:W-:Y:S01]  /*a500*/  IADD3 R10, P4, PT, R70, R116, RZ ;  /* 0x00000074460a7210 */ /* 0x000fe20007f9e0ff */
[----:B------:R-:W-:-:S04]  /*a510*/  VIADD R7, R95, 0xa ;  /* 0x0000000a5f077836 */ /* 0x000fc80000000000 */
[----:B------:R-:W-:Y:S01]  /*a520*/  IMAD.X R11, R71, 0x1, R117, P4 ;  /* 0x00000001470b7824 */ /* 0x000fe200020e0675 */
[C---:B-1----:R-:W-:Y:S02]  /*a530*/  ISETP.LT.AND P0, PT, R6.reuse, UR4, !P3 ;  /* 0x0000000406007c0c */ /* 0x042fe4000df01270 */
[----:B------:R-:W-:Y:S02]  /*a540*/  ISETP.LT.AND P1, PT, R6, UR4, !P2 ;  /* 0x0000000406007c0c */ /* 0x000fe4000d721270 */
[----:B------:R-:W-:Y:S02]  /*a550*/  ISETP.LT.AND P6, PT, R5, UR4, !P2 ;  /* 0x0000000405007c0c */ /* 0x000fe4000d7c1270 */
[----:B------:R-:W-:-:S07]  /*a560*/  IADD3 R8, P4, PT, R70, R10, RZ ;  /* 0x0000000a46087210 */ /* 0x000fce0007f9e0ff */
[----:B------:R-:W4:Y:S01]  /*a570*/  @P0 LDG.E.LTC128B.64 R82, desc[UR22][R10.64+0x100] ;  /* 0x000100160a520981 */ /* 0x000f22000c1e1b20 */
[----:B------:R-:W-:Y:S01]  /*a580*/  ISETP.LT.AND P0, PT, R7, UR4, !P2 ;  /* 0x0000000407007c0c */ /* 0x000fe2000d701270 */
[----:B------:R-:W-:Y:S02]  /*a590*/  VIADD R6, R95, 0xb ;  /* 0x0000000b5f067836 */ /* 0x000fe40000000000 */
[----:B------:R1:W4:Y:S01]  /*a5a0*/  @P1 LDG.E.LTC128B.64 R84, desc[UR22][R10.64] ;  /* 0x000000160a541981 */ /* 0x000322000c1e1b20 */
[----:B------:R-:W-:Y:S01]  /*a5b0*/  ISETP.LT.AND P1, PT, R5, UR4, !P3 ;  /* 0x0000000405007c0c */ /* 0x000fe2000df21270 */
[----:B------:R-:W-:Y:S01]  /*a5c0*/  IMAD.X R9, R71, 0x1, R11, P4 ;  /* 0x0000000147097824 */ /* 0x000fe200020e060b */
[----:B------:R-:W-:Y:S02]  /*a5d0*/  ISETP.LT.AND P4, PT, R7, UR4, !P3 ;  /* 0x0000000407007c0c */ /* 0x000fe4000df81270 */
[C---:B------:R-:W-:Y:S02]  /*a5e0*/  ISETP.LT.AND P2, PT, R6.reuse, UR4, !P2 ;  /* 0x0000000406007c0c */ /* 0x040fe4000d741270 */
[----:B------:R-:W-:-:S03]  /*a5f0*/  ISETP.LT.AND P3, PT, R6, UR4, !P3 ;  /* 0x0000000406007c0c */ /* 0x000fc6000df61270 */
[----:B------:R-:W4:Y:S01]  /*a600*/  @P0 LDG.E.LTC128B.64 R80, desc[UR22][R8.64] ;  /* 0x0000001608500981 */ /* 0x000f22000c1e1b20 */
[----:B------:R-:W-:-:S05]  /*a610*/  IADD3 R6, P0, PT, R70, R8, RZ ;  /* 0x0000000846067210 */ /* 0x000fca0007f1e0ff */
[----:B------:R-:W-:Y:S01]  /*a620*/  IMAD.X R7, R71, 0x1, R9, P0 ;  /* 0x0000000147077824 */ /* 0x000fe200000e0609 */
[----:B------:R-:W4:Y:S04]  /*a630*/  @P4 LDG.E.LTC128B.64 R78, desc[UR22][R8.64+0x100] ;  /* 0x00010016084e4981 */ /* 0x000f28000c1e1b20 */
[----:B------:R-:W4:Y:S01]  /*a640*/  @P2 LDG.E.LTC128B.64 R76, desc[UR22][R6.64] ;  /* 0x00000016064c2981 */ /* 0x000f22000c1e1b20 */
[----:B-1----:R-:W-:-:S03]  /*a650*/  @P6 IMAD.MOV.U32 R10, RZ, RZ, R116 ;  /* 0x000000ffff0a6224 */ /* 0x002fc600078e0074 */
[----:B------:R-:W4:Y:S01]  /*a660*/  @P3 LDG.E.LTC128B.64 R74, desc[UR22][R6.64+0x100] ;  /* 0x00010016064a3981 */ /* 0x000f22000c1e1b20 */
[----:B------:R-:W-:-:S05]  /*a670*/  @P6 IMAD.MOV.U32 R11, RZ, RZ, R117 ;  /* 0x000000ffff0b6224 */ /* 0x000fca00078e0075 */
[----:B------:R1:W4:Y:S02]  /*a680*/  @P6 LDG.E.LTC128B.64 R88, desc[UR22][R10.64] ;  /* 0x000000160a586981 */ /* 0x000324000c1e1b20 */
[----:B-1----:R-:W-:Y:S02]  /*a690*/  @P1 IMAD.MOV.U32 R10, RZ, RZ, R116 ;  /* 0x000000ffff0a1224 */ /* 0x002fe400078e0074 */
[----:B------:R-:W-:-:S05]  /*a6a0*/  @P1 IMAD.MOV.U32 R11, RZ, RZ, R117 ;  /* 0x000000ffff0b1224 */ /* 0x000fca00078e0075 */
[----:B------:R2:W4:Y:S02]  /*a6b0*/  @P1 LDG.E.LTC128B.64 R86, desc[UR22][R10.64+0x100] ;  /* 0x000100160a561981 */ /* 0x000524000c1e1b20 */
.L_x_99:
[----:B------:R-:W-:Y:S05]  /*a6c0*/  BSYNC.RECONVERGENT B1 ;  /* 0x0000000000017941 */ /* 0x000fea0003800200 */
.L_x_73:
[----:B------:R-:W-:Y:S01]  /*a6d0*/  BAR.SYNC.DEFER_BLOCKING 0x0 ;  /* 0x0000000000007b1d */ /* 0x000fe20000010000 */
[----:B------:R-:W-:-:S07]  /*a6e0*/  IMAD.MOV.U32 R6, RZ, RZ, -0x1 ;  /* 0xffffffffff067424 */ /* 0x000fce00078e00ff */
[----:B------:R-:W3:Y:S01]  /*a6f0*/  S2UR UR6, SR_CgaCtaId ;  /* 0x00000000000679c3 */ /* 0x000ee20000008800 */
[----:B------:R-:W-:Y:S01]  /*a700*/  UMOV UR4, 0x400 ;  /* 0x0000040000047882 */ /* 0x000fe20000000000 */
[----:B------:R-:W2:Y:S01]  /*a710*/  S2R R7, SR_CTAID.X ;  /* 0x0000000000077919 */ /* 0x000ea20000002500 */
[----:B------:R-:W-:Y:S05]  /*a720*/  BSSY.RECONVERGENT B1, `(.L_x_100) ;  /* 0x00001f4000017945 */ /* 0x000fea0003800200 */
[----:B-1----:R-:W1:Y:S01]  /*a730*/  LDC R9, c[0x0][0x398] ;  /* 0x0000e600ff097b82 */ /* 0x002e620000000800 */
[----:B------:R-:W-:-:S04]  /*a740*/  DEPBAR.LE SB5, 0x8 ;  /* 0x0000d2000000791a */ /* 0x000fc80000000000 */
[----:B------:R2:W-:Y:S04]  /*a750*/  STS.128 [R93], R32 ;  /* 0x000000205d007388 */ /* 0x0005e80000000c00 */
[----:B------:R-:W-:Y:S01]  /*a760*/  STS.128 [R93+0x40], R28 ;  /* 0x0000401c5d007388 */ /* 0x000fe20000000c00 */
[----:B---3--:R-:W-:-:S03]  /*a770*/  ULEA UR6, UR6, UR4, 0x18 ;  /* 0x0000000406067291 */ /* 0x008fc6000f8ec0ff */
[----:B------:R3:W-:Y:S01]  /*a780*/  STS.128 [R93+0x80], R24 ;  /* 0x000080185d007388 */ /* 0x0007e20000000c00 */
[----:B------:R-:W2:Y:S03]  /*a790*/  LDCU.64 UR4, c[0x0][0x460] ;  /* 0x00008c00ff0477ac */ /* 0x000ea60008000a00 */
[----:B------:R-:W-:Y:S01]  /*a7a0*/  STS.128 [R93+0xc0], R20 ;  /* 0x0000c0145d007388 */ /* 0x000fe20000000c00 */
[-C--:B-1----:R-:W-:Y:S01]  /*a7b0*/  SHF.L.U32 R6, R6, R9.reuse, RZ ;  /* 0x0000000906067219 */ /* 0x082fe200000006ff */
[----:B------:R-:W-:Y:S01]  /*a7c0*/  BAR.SYNC.DEFER_BLOCKING 0x0 ;  /* 0x0000000000007b1d */ /* 0x000fe20000010000 */
[-C--:B------:R-:W-:Y:S02]  /*a7d0*/  SHF.L.U32 R8, R4, R9.reuse, RZ ;  /* 0x0000000904087219 */ /* 0x080fe400000006ff */
[----:B--2---:R-:W-:-:S04]  /*a7e0*/  SHF.R.U32.HI R9, RZ, R9, R7 ;  /* 0x00000009ff097219 */ /* 0x004fc80000011607 */
[----:B------:R-:W-:Y:S02]  /*a7f0*/  LEA R9, R9, 0x40, 0x6 ;  /* 0x0000004009097811 */ /* 0x000fe400078e30ff */
[----:B------:R-:W-:Y:S01]  /*a800*/  MOV R32, UR5 ;  /* 0x0000000500207c02 */ /* 0x000fe20008000f00 */
[----:B---3--:R-:W-:Y:S01]  /*a810*/  IMAD.U32 R25, RZ, RZ, UR4 ;  /* 0x00000004ff197e24 */ /* 0x008fe2000f8e00ff */
[----:B------:R-:W1:Y:S01]  /*a820*/  LDS.64 R10, [R96+UR6] ;  /* 0x00000006600a7984 */ /* 0x000e620008000a00 */
[----:B------:R-:W2:Y:S03]  /*a830*/  LDCU.64 UR4, c[0x0][0x480] ;  /* 0x00009000ff0477ac */ /* 0x000ea60008000a00 */
[----:B------:R-:W3:Y:S04]  /*a840*/  LDS.64 R102, [R96+UR6+0x100] ;  /* 0x0001000660667984 */ /* 0x000ee80008000a00 */
[----:B------:R-:W2:Y:S04]  /*a850*/  LDS.64 R100, [R96+UR6+0x220] ;  /* 0x0002200660647984 */ /* 0x000ea80008000a00 */
[----:B------:R-:W2:Y:S04]  /*a860*/  LDS.64 R98, [R96+UR6+0x320] ;  /* 0x0003200660627984 */ /* 0x000ea80008000a00 */
[----:B------:R-:W2:Y:S04]  /*a870*/  LDS.64 R18, [R96+UR6+0x440] ;  /* 0x0004400660127984 */ /* 0x000ea80008000a00 */
[----:B------:R-:W2:Y:S04]  /*a880*/  LDS.64 R16, [R96+UR6+0x540] ;  /* 0x0005400660107984 */ /* 0x000ea80008000a00 */
[----:B------:R-:W2:Y:S04]  /*a890*/  LDS.64 R14, [R96+UR6+0x660] ;  /* 0x00066006600e7984 */ /* 0x000ea80008000a00 */
[----:B------:R-:W2:Y:S01]  /*a8a0*/  LDS.64 R12, [R96+UR6+0x760] ;  /* 0x00076006600c7984 */ /* 0x000ea20008000a00 */
[-C--:B-1----:R-:W-:Y:S01]  /*a8b0*/  DMUL R28, R10, R114.reuse ;  /* 0x000000720a1c7228 */ /* 0x082fe20000000000 */
[----:B------:R-:W-:Y:S01]  /*a8c0*/  LOP3.LUT R11, R7, R6, RZ, 0x30, !PT ;  /* 0x00000006070b7212 */ /* 0x000fe200078e30ff */
[----:B------:R-:W-:Y:S01]  /*a8d0*/  IMAD R6, R95, R32, RZ ;  /* 0x000000205f067224 */ /* 0x000fe200078e02ff */
[----:B---3--:R-:W-:-:S03]  /*a8e0*/  DMUL R26, R102, R114 ;  /* 0x00000072661a7228 */ /* 0x008fc60000000000 */
[----:B------:R-:W-:Y:S01]  /*a8f0*/  IMAD.IADD R8, R8, 0x1, R11 ;  /* 0x0000000108087824 */ /* 0x000fe200078e020b */
[----:B--2---:R-:W-:Y:S01]  /*a900*/  DMUL R22, R100, R114 ;  /* 0x0000007264167228 */ /* 0x004fe20000000000 */
[----:B------:R-:W-:Y:S01]  /*a910*/  IMAD.WIDE R10, R94, 0x8, RZ ;  /* 0x000000085e0a7825 */ /* 0x000fe200078e02ff */
[----:B----4-:R-:W-:Y:S02]  /*a920*/  DFMA R28, R88, R112, R28 ;  /* 0x00000070581c722b */ /* 0x010fe4000000001c */
[----:B------:R-:W-:Y:S01]  /*a930*/  DMUL R20, R98, R114 ;  /* 0x0000007262147228 */ /* 0x000fe20000000000 */
[----:B------:R-:W-:Y:S01]  /*a940*/  IMAD.SHL.U32 R8, R8, 0x40, RZ ;  /* 0x0000004008087824 */ /* 0x000fe200078e00ff */
[----:B------:R-:W-:Y:S01]  /*a950*/  DFMA R26, R86, R112, R26 ;  /* 0x00000070561a722b */ /* 0x000fe2000000001a */
[----:B------:R-:W-:Y:S01]  /*a960*/  IMAD.WIDE.U32 R10, R95, R25, R10 ;  /* 0x000000195f0a7225 */ /* 0x000fe200078e000a */
[-C--:B------:R-:W-:Y:S02]  /*a970*/  DMUL R18, R18, R114.reuse ;  /* 0x0000007212127228 */ /* 0x080fe40000000000 */
[----:B------:R-:W-:Y:S01]  /*a980*/  ISETP.GT.AND P0, PT, R9, R8, PT ;  /* 0x000000080900720c */ /* 0x000fe20003f04270 */
[----:B------:R-:W-:Y:S01]  /*a990*/  IMAD.IADD R6, R11, 0x1, R6 ;  /* 0x000000010b067824 */ /* 0x000fe200078e0206 */
[----:B------:R-:W-:Y:S01]  /*a9a0*/  DMUL R16, R16, R114 ;  /* 0x0000007210107228 */ /* 0x000fe20000000000 */
[----:B------:R-:W-:Y:S01]  /*a9b0*/  IADD3 R10, P2, P1, R68, UR4, R10 ;  /* 0x00000004440a7c10 */ /* 0x000fe2000f95e00a */
[----:B------:R-:W-:-:S02]  /*a9c0*/  DFMA R22, R84, R112, R22 ;  /* 0x000000705416722b */ /* 0x000fc40000000016 */
[----:B------:R-:W-:Y:S01]  /*a9d0*/  DMUL R14, R14, R114 ;  /* 0x000000720e0e7228 */ /* 0x000fe20000000000 */
[----:B------:R-:W-:Y:S01]  /*a9e0*/  IADD3.X R11, PT, PT, R69, UR5, R6, P2, P1 ;  /* 0x00000005450b7c10 */ /* 0x000fe200097e2406 */
[----:B------:R-:W-:Y:S01]  /*a9f0*/  DFMA R20, R82, R112, R20 ;  /* 0x000000705214722b */ /* 0x000fe20000000014 */
[----:B------:R-:W-:Y:S01]  /*aa00*/  IADD3 R6, PT, PT, R95, 0x10, RZ ;  /* 0x000000105f067810 */ /* 0x000fe20007ffe0ff */
[----:B------:R-:W-:Y:S02]  /*aa10*/  DMUL R12, R12, R114 ;  /* 0x000000720c0c7228 */ /* 0x000fe40000000000 */
[-C--:B------:R-:W-:Y:S02]  /*aa20*/  DFMA R18, R80, R112.reuse, R18 ;  /* 0x000000705012722b */ /* 0x080fe40000000012 */
[-C--:B------:R-:W-:Y:S02]  /*aa30*/  DFMA R16, R78, R112.reuse, R16 ;  /* 0x000000704e10722b */ /* 0x080fe40000000010 */
[----:B------:R-:W-:-:S02]  /*aa40*/  DFMA R14, R76, R112, R14 ;  /* 0x000000704c0e722b */ /* 0x000fc4000000000e */
[----:B------:R-:W-:Y:S01]  /*aa50*/  DFMA R12, R74, R112, R12 ;  /* 0x000000704a0c722b */ /* 0x000fe2000000000c */
[----:B------:R-:W-:Y:S10]  /*aa60*/  @!P0 BRA `(.L_x_101) ;  /* 0x0000001800808947 */ /* 0x000ff40003800000 */
[----:B------:R-:W-:Y:S01]  /*aa70*/  IADD3 R30, P0, PT, -R68, R10, RZ ;  /* 0x0000000a441e7210 */ /* 0x000fe20007f1e1ff */
[----:B------:R-:W-:Y:S04]  /*aa80*/  BSSY.RECONVERGENT B0, `(.L_x_102) ;  /* 0x000002d000007945 */ /* 0x000fe80003800200 */
[----:B------:R-:W-:-:S05]  /*aa90*/  IMAD.X R31, R11, 0x1, ~R69, P0 ;  /* 0x000000010b1f7824 */ /* 0x000fca00000e0e45 */
[----:B------:R-:W-:-:S04]  /*aaa0*/  LOP3.LUT R8, R31, R32, RZ, 0xfc, !PT ;  /* 0x000000201f087212 */ /* 0x000fc800078efcff */
[----:B------:R-:W-:-:S13]  /*aab0*/  ISETP.NE.U32.AND P0, PT, R8, RZ, PT ;  /* 0x000000ff0800720c */ /* 0x000fda0003f05070 */
[----:B------:R-:W-:Y:S05]  /*aac0*/  @P0 BRA `(.L_x_103) ;  /* 0x0000000000580947 */ /* 0x000fea0003800000 */
[----:B------:R-:W1:Y:S01]  /*aad0*/  I2F.U32.RP R33, R25 ;  /* 0x0000001900217306 */ /* 0x000e620000209000 */
[----:B------:R-:W-:Y:S01]  /*aae0*/  IMAD.MOV.U32 R34, RZ, RZ, RZ ;  /* 0x000000ffff227224 */ /* 0x000fe200078e00ff */
[----:B------:R-:W-:-:S06]  /*aaf0*/  ISETP.NE.U32.AND P0, PT, R25, RZ, PT ;  /* 0x000000ff1900720c */ /* 0x000fcc0003f05070 */
[----:B-1----:R-:W1:Y:S02]  /*ab00*/  MUFU.RCP R24, R33 ;  /* 0x0000002100187308 */ /* 0x002e640000001000 */
[----:B-1----:R-:W-:Y:S01]  /*ab10*/  IADD3 R24, PT, PT, R24, 0xffffffe, RZ ;  /* 0x0ffffffe18187810 */ /* 0x002fe20007ffe0ff */
[----:B------:R-:W-:-:S05]  /*ab20*/  IMAD.MOV.U32 R33, RZ, RZ, RZ ;  /* 0x000000ffff217224 */ /* 0x000fca00078e00ff */
        /* <DEDUP_REMOVED lines=16> */
.L_x_103:
        /* <DEDUP_REMOVED lines=18> */
.L_x_104:
[----:B------:R-:W-:Y:S05]  /*ad50*/  BSYNC.RECONVERGENT B0 ;  /* 0x0000000000007941 */ /* 0x000fea0003800200 */
.L_x_102:
[----:B------:R-:W1:Y:S01]  /*ad60*/  LDCU.64 UR4, c[0x0][0x380] ;  /* 0x00007000ff0477ac */ /* 0x000e620008000a00 */
[--C-:B------:R-:W-:Y:S01]  /*ad70*/  SHF.R.U64 R24, R24, 0x3, R33.reuse ;  /* 0x0000000318187819 */ /* 0x100fe20000001221 */
[----:B------:R-:W-:Y:S01]  /*ad80*/  BSSY.RECONVERGENT B0, `(.L_x_105) ;  /* 0x0000028000007945 */ /* 0x000fe20003800200 */
[----:B------:R-:W-:Y:S02]  /*ad90*/  SHF.R.U32.HI R33, RZ, 0x3, R33 ;  /* 0x00000003ff217819 */ /* 0x000fe40000011621 */
[----:B------:R-:W-:Y:S02]  /*ada0*/  ISETP.LE.U32.AND P2, PT, R9, R24, PT ;  /* 0x000000180900720c */ /* 0x000fe40003f43070 */
[----:B------:R-:W-:Y:S02]  /*adb0*/  SHF.R.S32.HI R24, RZ, 0x1f, R9 ;  /* 0x0000001fff187819 */ /* 0x000fe40000011409 */
[----:B-1----:R-:W-:-:S04]  /*adc0*/  ISETP.GE.AND P0, PT, R5, UR4, PT ;  /* 0x0000000405007c0c */ /* 0x002fc8000bf06270 */
[----:B------:R-:W-:-:S04]  /*add0*/  ISETP.LT.AND P1, PT, R94, UR5, !P0 ;  /* 0x000000055e007c0c */ /* 0x000fc8000c721270 */
[----:B------:R-:W-:Y:S02]  /*ade0*/  ISETP.LE.U32.AND.EX P2, PT, R24, R33, P1, P2 ;  /* 0x000000211800720c */ /* 0x000fe40000f43120 */
[----:B------:R-:W-:-:S05]  /*adf0*/  IADD3 R8, P1, PT, R30, 0x100, RZ ;  /* 0x000001001e087810 */ /* 0x000fca0007f3e0ff */
[----:B------:R-:W-:-:S05]  /*ae00*/  IMAD.X R5, RZ, RZ, R31, P1 ;  /* 0x000000ffff057224 */ /* 0x000fca00008e061f */
[----:B------:R-:W-:Y:S01]  /*ae10*/  LOP3.LUT R32, R5, R32, RZ, 0xfc, !PT ;  /* 0x0000002005207212 */ /* 0x000fe200078efcff */
[----:B------:R1:W-:Y:S03]  /*ae20*/  @P2 STG.E.64 desc[UR22][R10.64], R28 ;  /* 0x0000001c0a002986 */ /* 0x0003e6000c101b16 */
[----:B------:R-:W-:-:S13]  /*ae30*/  ISETP.NE.U32.AND P1, PT, R32, RZ, PT ;  /* 0x000000ff2000720c */ /* 0x000fda0003f25070 */
[----:B------:R-:W-:Y:S05]  /*ae40*/  @P1 BRA `(.L_x_106) ;  /* 0x0000000000501947 */ /* 0x000fea0003800000 */
[----:B------:R-:W2:Y:S01]  /*ae50*/  I2F.U32.RP R31, R25 ;  /* 0x00000019001f7306 */ /* 0x000ea20000209000 */
[----:B------:R-:W-:Y:S02]  /*ae60*/  MOV R32, RZ ;  /* 0x000000ff00207202 */ /* 0x000fe40000000f00 */
[----:B------:R-:W-:-:S05]  /*ae70*/  MOV R105, RZ ;  /* 0x000000ff00697202 */ /* 0x000fca0000000f00 */
[----:B--2---:R-:W2:Y:S02]  /*ae80*/  MUFU.RCP R30, R31 ;  /* 0x0000001f001e7308 */ /* 0x004ea40000001000 */
[----:B--2---:R-:W-:-:S06]  /*ae90*/  VIADD R30, R30, 0xffffffe ;  /* 0x0ffffffe1e1e7836 */ /* 0x004fcc0000000000 */
        /* <DEDUP_REMOVED lines=15> */
.L_x_106:
[----:B------:R-:W2:Y:S01]  /*af90*/  LDCU.64 UR4, c[0x0][0x460] ;  /* 0x00008c00ff0477ac */ /* 0x000ea20008000a00 */
[----:B------:R-:W-:Y:S01]  /*afa0*/  IMAD.MOV.U32 R103, RZ, RZ, R8 ;  /* 0x000000ffff677224 */ /* 0x000fe200078e0008 */
[----:B------:R-:W-:Y:S02]  /*afb0*/  MOV R101, R5 ;  /* 0x0000000500657202 */ /* 0x000fe40000000f00 */
[----:B------:R-:W-:Y:S01]  /*afc0*/  MOV R100, 0xb000 ;  /* 0x0000b00000647802 */ /* 0x000fe20000000f00 */
[----:B--2---:R-:W-:Y:S01]  /*afd0*/  IMAD.U32 R102, RZ, RZ, UR4 ;  /* 0x00000004ff667e24 */ /* 0x004fe2000f8e00ff */
[----:B------:R-:W-:Y:S02]  /*afe0*/  MOV R99, UR5 ;  /* 0x0000000500637c02 */ /* 0x000fe40008000f00 */
[----:B-1---5:R-:W-:Y:S05]  /*aff0*/  CALL.REL.NOINC `($__internal_1_$__cuda_sm20_rem_u64) ;  /* 0x0000010400707944 */ /* 0x022fea0003c00000 */
.L_x_107:
[----:B------:R-:W-:Y:S05]  /*b000*/  BSYNC.RECONVERGENT B0 ;  /* 0x0000000000007941 */ /* 0x000fea0003800200 */
.L_x_105:
[----:B------:R-:W1:Y:S01]  /*b010*/  LDCU UR7, c[0x0][0x384] ;  /* 0x00007080ff0777ac */ /* 0x000e620008000800 */
[--C-:B------:R-:W-:Y:S01]  /*b020*/  SHF.R.U64 R28, R104, 0x3, R105.reuse ;  /* 0x00000003681c7819 */ /* 0x100fe20000001269 */
[----:B------:R-:W-:Y:S01]  /*b030*/  BSSY.RECONVERGENT B0, `(.L_x_108) ;  /* 0x0000039000007945 */ /* 0x000fe20003800200 */
[----:B------:R-:W-:Y:S01]  /*b040*/  SHF.R.U32.HI R25, RZ, 0x3, R105 ;  /* 0x00000003ff197819 */ /* 0x000fe20000011669 */
[----:B------:R-:W2:Y:S01]  /*b050*/  LDCU.64 UR4, c[0x0][0x468] ;  /* 0x00008d00ff0477ac */ /* 0x000ea20008000a00 */
[----:B------:R-:W-:Y:S02]  /*b060*/  ISETP.LE.U32.AND P1, PT, R9, R28, PT ;  /* 0x0000001c0900720c */ /* 0x000fe40003f23070 */
[----:B-1----:R-:W-:Y:S01]  /*b070*/  ISETP.LT.AND P0, PT, R0, UR7, !P0 ;  /* 0x0000000700007c0c */ /* 0x002fe2000c701270 */
[----:B------:R-:W1:Y:S03]  /*b080*/  LDCU UR7, c[0x0][0x464] ;  /* 0x00008c80ff0777ac */ /* 0x000e660008000800 */
[----:B------:R-:W-:-:S02]  /*b090*/  ISETP.LE.U32.AND.EX P1, PT, R24, R25, P0, P1 ;  /* 0x000000191800720c */ /* 0x000fc40000723110 */
[----:B--2---:R-:W-:-:S04]  /*b0a0*/  IADD3 R24, P0, PT, R10, UR4, RZ ;  /* 0x000000040a187c10 */ /* 0x004fc8000ff1e0ff */
[----:B------:R-:W-:Y:S02]  /*b0b0*/  IADD3.X R25, PT, PT, R11, UR5, RZ, P0, !PT ;  /* 0x000000050b197c10 */ /* 0x000fe400087fe4ff */
[----:B------:R-:W-:-:S05]  /*b0c0*/  IADD3 R28, P0, PT, -R68, R24, RZ ;  /* 0x00000018441c7210 */ /* 0x000fca0007f1e1ff */
[----:B------:R-:W-:Y:S01]  /*b0d0*/  IMAD.X R29, R25, 0x1, ~R69, P0 ;  /* 0x00000001191d7824 */ /* 0x000fe200000e0e45 */
[----:B------:R2:W-:Y:S01]  /*b0e0*/  @P1 STG.E.64 desc[UR22][R10.64+0x100], R26 ;  /* 0x0001001a0a001986 */ /* 0x0005e2000c101b16 */
[----:B-1----:R-:W-:-:S05]  /*b0f0*/  IMAD.U32 R30, RZ, RZ, UR7 ;  /* 0x00000007ff1e7e24 */ /* 0x002fca000f8e00ff */
[----:B------:R-:W-:-:S04]  /*b100*/  LOP3.LUT R9, R29, R30, RZ, 0xfc, !PT ;  /* 0x0000001e1d097212 */ /* 0x000fc800078efcff */
[----:B------:R-:W-:-:S13]  /*b110*/  ISETP.NE.U32.AND P0, PT, R9, RZ, PT ;  /* 0x000000ff0900720c */ /* 0x000fda0003f05070 */
[----:B------:R-:W-:Y:S05]  /*b120*/  @P0 BRA `(.L_x_109) ;  /* 0x0000000000600947 */ /* 0x000fea0003800000 */
[----:B------:R-:W2:Y:S01]  /*b130*/  LDCU UR4, c[0x0][0x460] ;  /* 0x00008c00ff0477ac */ /* 0x000ea20008000800 */
[----:B------:R-:W-:Y:S01]  /*b140*/  IMAD.MOV.U32 R32, RZ, RZ, RZ ;  /* 0x000000ffff207224 */ /* 0x000fe200078e00ff */
[----:B--2---:R-:W-:-:S04]  /*b150*/  MOV R27, UR4 ;  /* 0x00000004001b7c02 */ /* 0x004fc80008000f00 */
[----:B------:R-:W1:Y:S01]  /*b160*/  I2F.U32.RP R31, R27 ;  /* 0x0000001b001f7306 */ /* 0x000e620000209000 */
[----:B------:R-:W-:-:S07]  /*b170*/  ISETP.NE.U32.AND P0, PT, R27, RZ, PT ;  /* 0x000000ff1b00720c */ /* 0x000fce0003f05070 */
[----:B-1----:R-:W1:Y:S02]  /*b180*/  MUFU.RCP R29, R31 ;  /* 0x0000001f001d7308 */ /* 0x002e640000001000 */
[----:B-1----:R-:W-:-:S06]  /*b190*/  VIADD R29, R29, 0xffffffe ;  /* 0x0ffffffe1d1d7836 */ /* 0x002fcc0000000000 */
[----:B------:R-:W1:Y:S02]  /*b1a0*/  F2I.FTZ.U32.TRUNC.NTZ R33, R29 ;  /* 0x0000001d00217305 */ /* 0x000e64000021f000 */
[----:B-1----:R-:W-:Y:S01]  /*b1b0*/  IMAD R9, R33, R27, RZ ;  /* 0x0000001b21097224 */ /* 0x002fe200078e02ff */
[----:B------:R-:W-:-:S04]  /*b1c0*/  MOV R29, RZ ;  /* 0x000000ff001d7202 */ /* 0x000fc80000000f00 */
[----:B------:R-:W-:-:S05]  /*b1d0*/  IADD3 R9, PT, PT, -R9, RZ, RZ ;  /* 0x000000ff09097210 */ /* 0x000fca0007ffe1ff */
        /* <DEDUP_REMOVED lines=13> */
.L_x_109:
[----:B------:R-:W1:Y:S01]  /*b2b0*/  LDCU.64 UR4, c[0x0][0x460] ;  /* 0x00008c00ff0477ac */ /* 0x000e620008000a00 */
[----:B------:R-:W-:Y:S01]  /*b2c0*/  IMAD.MOV.U32 R98, RZ, RZ, R28 ;  /* 0x000000ffff627224 */ /* 0x000fe200078e001c */
[----:B------:R-:W-:Y:S02]  /*b2d0*/  MOV R97, R29 ;  /* 0x0000001d00617202 */ /* 0x000fe40000000f00 */
[----:B------:R-:W-:Y:S01]  /*b2e0*/  MOV R104, 0xb320 ;  /* 0x0000b32000687802 */ /* 0x000fe20000000f00 */
[----:B-1----:R-:W-:Y:S01]  /*b2f0*/  IMAD.U32 R103, RZ, RZ, UR4 ;  /* 0x00000004ff677e24 */ /* 0x002fe2000f8e00ff */
[----:B------:R-:W-:Y:S02]  /*b300*/  MOV R106, UR5 ;  /* 0x00000005006a7c02 */ /* 0x000fe40008000f00 */
[----:B--2--5:R-:W-:Y:S05]  /*b310*/  CALL.REL.NOINC `($__internal_0_$__cuda_sm20_div_u64) ;  /* 0x000000fc00947944 */ /* 0x024fea0003c00000 */
        /* <DEDUP_REMOVED lines=10> */
.L_x_110:
[----:B------:R-:W-:Y:S05]  /*b3c0*/  BSYNC.RECONVERGENT B0 ;  /* 0x0000000000007941 */ /* 0x000fea0003800200 */
.L_x_108:
[----:B------:R-:W1:Y:S01]  /*b3d0*/  LDCU.64 UR8, c[0x0][0x380] ;  /* 0x00007000ff0877ac */ /* 0x000e620008000a00 */
[----:B------:R-:W-:Y:S01]  /*b3e0*/  VIADD R9, R95, 0x9 ;  /* 0x000000095f097836 */ /* 0x000fe20000000000 */
[--C-:B------:R-:W-:Y:S01]  /*b3f0*/  SHF.R.U64 R31, R28, 0x3, R29.reuse ;  /* 0x000000031c1f7819 */ /* 0x100fe2000000121d */
[----:B------:R-:W-:Y:S01]  /*b400*/  BSSY.RECONVERGENT B0, `(.L_x_111) ;  /* 0x0000029000007945 */ /* 0x000fe20003800200 */
[----:B------:R-:W2:Y:S01]  /*b410*/  LDCU.64 UR4, c[0x0][0x468] ;  /* 0x00008d00ff0477ac */ /* 0x000ea20008000a00 */
[----:B------:R-:W-:Y:S02]  /*b420*/  SHF.R.U32.HI R28, RZ, 0x3, R29 ;  /* 0x00000003ff1c7819 */ /* 0x000fe4000001161d */
[----:B------:R-:W-:Y:S02]  /*b430*/  ISETP.LE.U32.AND P2, PT, R26, R31, PT ;  /* 0x0000001f1a00720c */ /* 0x000fe40003f43070 */
[----:B-1----:R-:W-:Y:S02]  /*b440*/  ISETP.GE.AND P0, PT, R9, UR8, PT ;  /* 0x0000000809007c0c */ /* 0x002fe4000bf06270 */
[----:B------:R-:W-:-:S02]  /*b450*/  SHF.R.S32.HI R9, RZ, 0x1f, R26 ;  /* 0x0000001fff097819 */ /* 0x000fc4000001141a */
[----:B------:R-:W-:-:S04]  /*b460*/  ISETP.LT.AND P1, PT, R94, UR9, !P0 ;  /* 0x000000095e007c0c */ /* 0x000fc8000c721270 */
[----:B------:R-:W-:Y:S02]  /*b470*/  ISETP.LE.U32.AND.EX P2, PT, R9, R28, P1, P2 ;  /* 0x0000001c0900720c */ /* 0x000fe40000f43120 */
[----:B--2---:R-:W-:-:S04]  /*b480*/  IADD3 R8, P1, PT, R8, UR4, RZ ;  /* 0x0000000408087c10 */ /* 0x004fc8000ff3e0ff */
[----:B------:R-:W-:-:S04]  /*b490*/  IADD3.X R5, PT, PT, R5, UR5, RZ, P1, !PT ;  /* 0x0000000505057c10 */ /* 0x000fc80008ffe4ff */
[----:B------:R-:W-:-:S03]  /*b4a0*/  LOP3.LUT R30, R5, R30, RZ, 0xfc, !PT ;  /* 0x0000001e051e7212 */ /* 0x000fc600078efcff */
[----:B------:R1:W-:Y:S01]  /*b4b0*/  @P2 STG.E.64 desc[UR22][R24.64], R22 ;  /* 0x0000001618002986 */ /* 0x0003e2000c101b16 */
        /* <DEDUP_REMOVED lines=22> */
.L_x_112:
[----:B------:R-:W2:Y:S01]  /*b620*/  LDCU.64 UR4, c[0x0][0x460] ;  /* 0x00008c00ff0477ac */ /* 0x000ea20008000a00 */
[----:B------:R-:W-:Y:S01]  /*b630*/  IMAD.MOV.U32 R103, RZ, RZ, R8 ;  /* 0x000000ffff677224 */ /* 0x000fe200078e0008 */
[----:B------:R-:W-:Y:S02]  /*b640*/  MOV R101, R5 ;  /* 0x0000000500657202 */ /* 0x000fe40000000f00 */
[----:B------:R-:W-:Y:S01]  /*b650*/  MOV R100, 0xb690 ;  /* 0x0000b69000647802 */ /* 0x000fe20000000f00 */
[----:B--2---:R-:W-:Y:S01]  /*b660*/  IMAD.U32 R102, RZ, RZ, UR4 ;  /* 0x00000004ff667e24 */ /* 0x004fe2000f8e00ff */
[----:B------:R-:W-:Y:S02]  /*b670*/  MOV R99, UR5 ;  /* 0x0000000500637c02 */ /* 0x000fe40008000f00 */
[----:B-1---5:R-:W-:Y:S05]  /*b680*/  CALL.REL.NOINC `($__internal_1_$__cuda_sm20_rem_u64) ;  /* 0x000000fc00cc7944 */ /* 0x022fea0003c00000 */
.L_x_113:
[----:B------:R-:W-:Y:S05]  /*b690*/  BSYNC.RECONVERGENT B0 ;  /* 0x0000000000007941 */ /* 0x000fea0003800200 */
.L_x_111:
        /* <DEDUP_REMOVED lines=12> */
[----:B------:R-:W-:Y:S02]  /*b760*/  @P1 IMAD.MOV.U32 R28, RZ, RZ, R24 ;  /* 0x000000ffff1c1224 */ /* 0x000fe400078e0018 */
[----:B------:R-:W-:Y:S02]  /*b770*/  @P1 IMAD.MOV.U32 R29, RZ, RZ, R25 ;  /* 0x000000ffff1d1224 */ /* 0x000fe400078e0019 */
[----:B-1----:R-:W-:Y:S02]  /*b780*/  IMAD.U32 R24, RZ, RZ, UR7 ;  /* 0x00000007ff187e24 */ /* 0x002fe4000f8e00ff */
[----:B------:R-:W-:Y:S01]  /*b790*/  IMAD.X R27, R23, 0x1, ~R69, P0 ;  /* 0x00000001171b7824 */ /* 0x000fe200000e0e45 */
[----:B------:R1:W-:Y:S04]  /*b7a0*/  @P1 STG.E.64 desc[UR22][R28.64+0x100], R20 ;  /* 0x000100141c001986 */ /* 0x0003e8000c101b16 */
[----:B------:R-:W-:-:S04]  /*b7b0*/  LOP3.LUT R9, R27, R24, RZ, 0xfc, !PT ;  /* 0x000000181b097212 */ /* 0x000fc800078efcff */
[----:B------:R-:W-:-:S13]  /*b7c0*/  ISETP.NE.U32.AND P0, PT, R9, RZ, PT ;  /* 0x000000ff0900720c */ /* 0x000fda0003f05070 */
[----:B------:R-:W-:Y:S05]  /*b7d0*/  @P0 BRA `(.L_x_115) ;  /* 0x0000000000600947 */ /* 0x000fea0003800000 */
[----:B------:R-:W2:Y:S01]  /*b7e0*/  LDCU UR4, c[0x0][0x460] ;  /* 0x00008c00ff0477ac */ /* 0x000ea20008000800 */
[----:B-1----:R-:W-:Y:S01]  /*b7f0*/  IMAD.MOV.U32 R28, RZ, RZ, RZ ;  /* 0x000000ffff1c7224 */ /* 0x002fe200078e00ff */
        /* <DEDUP_REMOVED lines=22> */
.L_x_115:
[----:B------:R-:W2:Y:S01]  /*b960*/  LDCU.64 UR4, c[0x0][0x460] ;  /* 0x00008c00ff0477ac */ /* 0x000ea20008000a00 */
[----:B------:R-:W-:Y:S01]  /*b970*/  IMAD.MOV.U32 R98, RZ, RZ, R26 ;  /* 0x000000ffff627224 */ /* 0x000fe200078e001a */
[----:B------:R-:W-:Y:S02]  /*b980*/  MOV R97, R27 ;  /* 0x0000001b00617202 */ /* 0x000fe40000000f00 */
[----:B------:R-:W-:Y:S01]  /*b990*/  MOV R104, 0xb9d0 ;  /* 0x0000b9d000687802 */ /* 0x000fe20000000f00 */
[----:B--2---:R-:W-:Y:S01]  /*b9a0*/  IMAD.U32 R103, RZ, RZ, UR4 ;  /* 0x00000004ff677e24 */ /* 0x004fe2000f8e00ff */
[----:B------:R-:W-:Y:S02]  /*b9b0*/  MOV R106, UR5 ;  /* 0x00000005006a7c02 */ /* 0x000fe40008000f00 */
        /* <DEDUP_REMOVED lines=11> */
.L_x_116:
[----:B------:R-:W-:Y:S05]  /*ba70*/  BSYNC.RECONVERGENT B0 ;  /* 0x0000000000007941 */ /* 0x000fea0003800200 */
.L_x_114:
        /* <DEDUP_REMOVED lines=37> */
.L_x_118:
[----:B------:R-:W2:Y:S01]  /*bcd0*/  LDCU.64 UR4, c[0x0][0x460] ;  /* 0x00008c00ff0477ac */ /* 0x000ea20008000a00 */
[----:B------:R-:W-:Y:S01]  /*bce0*/  IMAD.MOV.U32 R103, RZ, RZ, R8 ;  /* 0x000000ffff677224 */ /* 0x000fe200078e0008 */
[----:B------:R-:W-:Y:S02]  /*bcf0*/  MOV R101, R5 ;  /* 0x0000000500657202 */ /* 0x000fe40000000f00 */
[----:B------:R-:W-:Y:S01]  /*bd00*/  MOV R100, 0xbd40 ;  /* 0x0000bd4000647802 */ /* 0x000fe20000000f00 */
[----:B--2---:R-:W-:Y:S01]  /*bd10*/  IMAD.U32 R102, RZ, RZ, UR4 ;  /* 0x00000004ff667e24 */ /* 0x004fe2000f8e00ff */
[----:B------:R-:W-:Y:S02]  /*bd20*/  MOV R99, UR5 ;  /* 0x0000000500637c02 */ /* 0x000fe40008000f00 */
[----:B-1---5:R-:W-:Y:S05]  /*bd30*/  CALL.REL.NOINC `($__internal_1_$__cuda_sm20_rem_u64) ;  /* 0x000000f800207944 */ /* 0x022fea0003c00000 */
.L_x_119:
[----:B------:R-:W-:Y:S05]  /*bd40*/  BSYNC.RECONVERGENT B0 ;  /* 0x0000000000007941 */ /* 0x000fea0003800200 */
.L_x_117:
        /* <DEDUP_REMOVED lines=20> */
[----:B------:R-:W1:Y:S01]  /*be90*/  LDCU UR4, c[0x0][0x460] ;  /* 0x00008c00ff0477ac */ /* 0x000e620008000800 */
[----:B------:R-:W-:Y:S01]  /*bea0*/  IMAD.MOV.U32 R26, RZ, RZ, RZ ;  /* 0x000000ffff1a7224 */ /* 0x000fe200078e00ff */
[----:B-1----:R-:W-:-:S04]  /*beb0*/  MOV R17, UR4 ;  /* 0x0000000400117c02 */ /* 0x002fc80008000f00 */
        /* <DEDUP_REMOVED lines=21> */
.L_x_121:
        /* <DEDUP_REMOVED lines=17> */
.L_x_122:
[----:B------:R-:W-:Y:S05]  /*c120*/  BSYNC.RECONVERGENT B0 ;  /* 0x0000000000007941 */ /* 0x000fea0003800200 */
.L_x_120:
        /* <DEDUP_REMOVED lines=17> */
[----:B-1----:R-:W1:Y:S01]  /*c240*/  I2F.U32.RP R15, R17 ;  /* 0x00000011000f7306 */ /* 0x002e620000209000 */
        /* <DEDUP_REMOVED lines=19> */
.L_x_124:
[----:B------:R-:W2:Y:S01]  /*c380*/  LDCU.64 UR4, c[0x0][0x460] ;  /* 0x00008c00ff0477ac */ /* 0x000ea20008000a00 */
[----:B------:R-:W-:Y:S01]  /*c390*/  MOV R100, 0xc3d0 ;  /* 0x0000c3d000647802 */ /* 0x000fe20000000f00 */
[----:B--2---:R-:W-:Y:S01]  /*c3a0*/  IMAD.U32 R102, RZ, RZ, UR4 ;  /* 0x00000004ff667e24 */ /* 0x004fe2000f8e00ff */
[----:B------:R-:W-:Y:S02]  /*c3b0*/  MOV R99, UR5 ;  /* 0x0000000500637c02 */ /* 0x000fe40008000f00 */
[----:B-1---5:R-:W-:Y:S05]  /*c3c0*/  CALL.REL.NOINC `($__internal_1_$__cuda_sm20_rem_u64) ;  /* 0x000000f0007c7944 */ /* 0x022fea0003c00000 */
.L_x_125:
[----:B------:R-:W-:Y:S05]  /*c3d0*/  BSYNC.RECONVERGENT B0 ;  /* 0x0000000000007941 */ /* 0x000fea0003800200 */
.L_x_123:
[----:B------:R-:W1:Y:S01]  /*c3e0*/  LDCU UR9, c[0x0][0x384] ;  /* 0x00007080ff0977ac */ /* 0x000e620008000800 */
[--C-:B------:R-:W-:Y:S02]  /*c3f0*/  SHF.R.U64 R5, R104, 0x3, R105.reuse ;  /* 0x0000000368057819 */ /* 0x100fe40000001269 */
[----:B------:R-:W-:Y:S02]  /*c400*/  SHF.R.U32.HI R8, RZ, 0x3, R105 ;  /* 0x00000003ff087819 */ /* 0x000fe40000011669 */
[----:B------:R-:W-:Y:S02]  /*c410*/  ISETP.LE.U32.AND P1, PT, R16, R5, PT ;  /* 0x000000051000720c */ /* 0x000fe40003f23070 */
[----:B-1----:R-:W-:-:S04]  /*c420*/  ISETP.LT.AND P0, PT, R0, UR9, !P0 ;  /* 0x0000000900007c0c */ /* 0x002fc8000c701270 */
[----:B------:R-:W-:-:S13]  /*c430*/  ISETP.LE.U32.AND.EX P0, PT, R9, R8, P0, P1 ;  /* 0x000000080900720c */ /* 0x000fda0000703110 */
[----:B------:R-:W-:Y:S05]  /*c440*/  @!P0 BRA `(.L_x_126) ;  /* 0x0000000000848947 */ /* 0x000fea0003800000 */
[----:B------:R1:W-:Y:S01]  /*c450*/  STG.E.64 desc[UR22][R18.64+0x100], R12 ;  /* 0x0001000c12007986 */ /* 0x0003e2000c101b16 */
[----:B------:R-:W-:Y:S05]  /*c460*/  BRA `(.L_x_126) ;  /* 0x00000000007c7947 */ /* 0x000fea0003800000 */
.L_x_101:
[----:B------:R-:W1:Y:S01]  /*c470*/  LDCU UR7, c[0x0][0x380] ;  /* 0x00007000ff0777ac */ /* 0x000e620008000800 */
[----:B------:R-:W-:Y:S01]  /*c480*/  ISETP.GE.AND P6, PT, R94, UR9, PT ;  /* 0x000000095e007c0c */ /* 0x000fe2000bfc6270 */
[----:B------:R-:W-:Y:S01]  /*c490*/  VIADD R8, R95, 0xb ;  /* 0x0000000b5f087836 */ /* 0x000fe20000000000 */
[----:B------:R-:W-:Y:S01]  /*c4a0*/  ISETP.GE.AND P0, PT, R0, UR9, PT ;  /* 0x0000000900007c0c */ /* 0x000fe2000bf06270 */
[----:B------:R-:W2:Y:S01]  /*c4b0*/  LDCU.64 UR4, c[0x0][0x468] ;  /* 0x00008d00ff0477ac */ /* 0x000ea20008000a00 */
[C---:B-1----:R-:W-:Y:S02]  /*c4c0*/  ISETP.LT.AND P4, PT, R5.reuse, UR7, !P6 ;  /* 0x0000000705007c0c */ /* 0x042fe4000f781270 */
[----:B------:R-:W-:Y:S01]  /*c4d0*/  ISETP.LT.AND P3, PT, R5, UR7, !P0 ;  /* 0x0000000705007c0c */ /* 0x000fe2000c761270 */
[----:B------:R-:W-:Y:S01]  /*c4e0*/  VIADD R5, R95, 0x9 ;  /* 0x000000095f057836 */ /* 0x000fe20000000000 */
[----:B--2---:R-:W-:-:S04]  /*c4f0*/  IADD3 R24, P2, PT, R10, UR4, RZ ;  /* 0x000000040a187c10 */ /* 0x004fc8000ff5e0ff */
[----:B------:R-:W-:Y:S02]  /*c500*/  ISETP.LT.AND P1, PT, R5, UR7, !P6 ;  /* 0x0000000705007c0c */ /* 0x000fe4000f721270 */
[----:B------:R-:W-:-:S03]  /*c510*/  IADD3.X R25, PT, PT, R11, UR5, RZ, P2, !PT ;  /* 0x000000050b197c10 */ /* 0x000fc600097fe4ff */
[----:B------:R1:W-:Y:S01]  /*c520*/  @P4 STG.E.64 desc[UR22][R10.64], R28 ;  /* 0x0000001c0a004986 */ /* 0x0003e2000c101b16 */
[----:B------:R-:W-:Y:S01]  /*c530*/  ISETP.LT.AND P4, PT, R5, UR7, !P0 ;  /* 0x0000000705007c0c */ /* 0x000fe2000c781270 */
[----:B------:R-:W-:Y:S02]  /*c540*/  VIADD R5, R95, 0xa ;  /* 0x0000000a5f057836 */ /* 0x000fe40000000000 */
[----:B------:R2:W-:Y:S03]  /*c550*/  @P3 STG.E.64 desc[UR22][R10.64+0x100], R26 ;  /* 0x0001001a0a003986 */ /* 0x0005e6000c101b16 */
[----:B------:R-:W-:Y:S01]  /*c560*/  ISETP.LT.AND P2, PT, R5, UR7, !P0 ;  /* 0x0000000705007c0c */ /* 0x000fe2000c741270 */
[----:B------:R3:W-:Y:S01]  /*c570*/  @P1 STG.E.64 desc[UR22][R24.64], R22 ;  /* 0x0000001618001986 */ /* 0x0007e2000c101b16 */
[C---:B------:R-:W-:Y:S02]  /*c580*/  ISETP.LT.AND P1, PT, R8.reuse, UR7, !P6 ;  /* 0x0000000708007c0c */ /* 0x040fe4000f721270 */
[----:B------:R-:W-:-:S02]  /*c590*/  ISETP.LT.AND P0, PT, R8, UR7, !P0 ;  /* 0x0000000708007c0c */ /* 0x000fc4000c701270 */
[----:B------:R-:W-:Y:S01]  /*c5a0*/  ISETP.LT.AND P3, PT, R5, UR7, !P6 ;  /* 0x0000000705007c0c */ /* 0x000fe2000f761270 */
[----:B------:R-:W-:Y:S02]  /*c5b0*/  @P4 IMAD.MOV.U32 R8, RZ, RZ, R24 ;  /* 0x000000ffff084224 */ /* 0x000fe400078e0018 */
[----:B------:R-:W-:-:S05]  /*c5c0*/  @P4 IMAD.MOV.U32 R9, RZ, RZ, R25 ;  /* 0x000000ffff094224 */ /* 0x000fca00078e0019 */
[----:B------:R3:W-:Y:S01]  /*c5d0*/  @P4 STG.E.64 desc[UR22][R8.64+0x100], R20 ;  /* 0x0001001408004986 */ /* 0x0007e2000c101b16 */
[----:B-1----:R-:W-:-:S04]  /*c5e0*/  IADD3 R28, P6, PT, R24, UR4, RZ ;  /* 0x00000004181c7c10 */ /* 0x002fc8000ffde0ff */
[----:B------:R-:W-:Y:S02]  /*c5f0*/  IADD3.X R29, PT, PT, R25, UR5, RZ, P6, !PT ;  /* 0x00000005191d7c10 */ /* 0x000fe4000b7fe4ff */
[----:B--2---:R-:W-:-:S03]  /*c600*/  IADD3 R26, P4, PT, R28, UR4, RZ ;  /* 0x000000041c1a7c10 */ /* 0x004fc6000ff9e0ff */
[----:B------:R3:W-:Y:S01]  /*c610*/  @P3 STG.E.64 desc[UR22][R28.64], R18 ;  /* 0x000000121c003986 */ /* 0x0007e2000c101b16 */
[----:B------:R-:W-:-:S03]  /*c620*/  IADD3.X R27, PT, PT, R29, UR5, RZ, P4, !PT ;  /* 0x000000051d1b7c10 */ /* 0x000fc6000a7fe4ff */
[----:B------:R3:W-:Y:S04]  /*c630*/  @P2 STG.E.64 desc[UR22][R28.64+0x100], R16 ;  /* 0x000100101c002986 */ /* 0x0007e8000c101b16 */
[----:B------:R3:W-:Y:S04]  /*c640*/  @P1 STG.E.64 desc[UR22][R26.64], R14 ;  /* 0x0000000e1a001986 */ /* 0x0007e8000c101b16 */
[----:B------:R3:W-:Y:S02]  /*c650*/  @P0 STG.E.64 desc[UR22][R26.64+0x100], R12 ;  /* 0x0001000c1a000986 */ /* 0x0007e4000c101b16 */
.L_x_126:
[----:B------:R-:W-:Y:S05]  /*c660*/  BSYNC.RECONVERGENT B1 ;  /* 0x0000000000017941 */ /* 0x000fea0003800200 */
.L_x_100:
[----:B------:R-:W2:Y:S01]  /*c670*/  LDC R5, c[0x0][0x398] ;  /* 0x0000e600ff057b82 */ /* 0x000ea20000000800 */
[----:B---3--:R-:W-:Y:S01]  /*c680*/  IMAD.MOV.U32 R8, RZ, RZ, -0x1 ;  /* 0xffffffffff087424 */ /* 0x008fe200078e00ff */
[----:B-1----:R-:W-:Y:S01]  /*c690*/  IADD3 R12, P1, PT, R72, R116, RZ ;  /* 0x00000074480c7210 */ /* 0x002fe20007f3e0ff */
[----:B------:R-:W-:Y:S04]  /*c6a0*/  BSSY.RECONVERGENT B1, `(.L_x_127) ;  /* 0x00001a1000017945 */ /* 0x000fe80003800200 */
[----:B------:R-:W-:Y:S01]  /*c6b0*/  IMAD.X R13, R73, 0x1, R117, P1 ;  /* 0x00000001490d7824 */ /* 0x000fe200008e0675 */
[-C--:B--2---:R-:W-:Y:S02]  /*c6c0*/  SHF.L.U32 R8, R8, R5.reuse, RZ ;  /* 0x0000000508087219 */ /* 0x084fe400000006ff */
[----:B------:R-:W-:-:S02]  /*c6d0*/  SHF.L.U32 R4, R4, R5, RZ ;  /* 0x0000000504047219 */ /* 0x000fc400000006ff */
[----:B------:R-:W-:Y:S02]  /*c6e0*/  LOP3.LUT R9, R7, R8, RZ, 0x30, !PT ;  /* 0x0000000807097212 */ /* 0x000fe400078e30ff */
[----:B------:R-:W-:-:S03]  /*c6f0*/  SHF.R.U32.HI R5, RZ, R5, R7 ;  /* 0x00000005ff057219 */ /* 0x000fc60000011607 */
[----:B------:R-:W-:Y:S01]  /*c700*/  IMAD.IADD R4, R4, 0x1, R9 ;  /* 0x0000000104047824 */ /* 0x000fe200078e0209 */
[----:B------:R-:W-:-:S03]  /*c710*/  LEA R5, R5, 0x40, 0x6 ;  /* 0x0000004005057811 */ /* 0x000fc600078e30ff */
[----:B------:R-:W-:-:S05]  /*c720*/  IMAD.SHL.U32 R4, R4, 0x40, RZ ;  /* 0x0000004004047824 */ /* 0x000fca00078e00ff */
[----:B------:R-:W-:-:S13]  /*c730*/  ISETP.GT.AND P0, PT, R5, R4, PT ;  /* 0x000000040500720c */ /* 0x000fda0003f04270 */
[----:B------:R-:W-:Y:S05]  /*c740*/  @!P0 BRA `(.L_x_128) ;  /* 0x0000001400e88947 */ /* 0x000fea0003800000 */
        /* <DEDUP_REMOVED lines=28> */
.L_x_130:
[----:B------:R-:W-:Y:S01]  /*c910*/  IMAD.MOV.U32 R98, RZ, RZ, R16 ;  /* 0x000000ffff627224 */ /* 0x000fe200078e0010 */
[----:B------:R-:W-:Y:S01]  /*c920*/  MOV R103, R92 ;  /* 0x0000005c00677202 */ /* 0x000fe20000000f00 */
[----:B------:R-:W-:Y:S01]  /*c930*/  IMAD.MOV.U32 R97, RZ, RZ, R17 ;  /* 0x000000ffff617224 */ /* 0x000fe200078e0011 */
[----:B------:R-:W-:Y:S02]  /*c940*/  MOV R106, R91 ;  /* 0x0000005b006a7202 */ /* 0x000fe40000000f00 */
[----:B------:R-:W-:Y:S02]  /*c950*/  MOV R104, 0xc970 ;  /* 0x0000c97000687802 */ /* 0x000fe40000000f00 */
[----:B-----5:R-:W-:Y:S05]  /*c960*/  CALL.REL.NOINC `($__internal_0_$__cuda_sm20_div_u64) ;  /* 0x000000e800007944 */ /* 0x020fea0003c00000 */
[-C--:B------:R-:W-:Y:S02]  /*c970*/  IADD3 R7, P0, PT, RZ, -R99.reuse, RZ ;  /* 0x80000063ff077210 */ /* 0x080fe40007f1e0ff */
[----:B------:R-:W-:Y:S02]  /*c980*/  MOV R14, R99 ;  /* 0x00000063000e7202 */ /* 0x000fe40000000f00 */
[----:B------:R-:W-:Y:S01]  /*c990*/  IADD3.X R9, PT, PT, RZ, ~R98, RZ, P0, !PT ;  /* 0x80000062ff097210 */ /* 0x000fe200007fe4ff */
[----:B------:R-:W-:-:S04]  /*c9a0*/  IMAD.WIDE.U32 R18, R92, R7, R16 ;  /* 0x000000075c127225 */ /* 0x000fc800078e0010 */
[----:B------:R-:W-:-:S04]  /*c9b0*/  IMAD R8, R9, R92, RZ ;  /* 0x0000005c09087224 */ /* 0x000fc800078e02ff */
[----:B------:R-:W-:Y:S01]  /*c9c0*/  IMAD R7, R91, R7, R8 ;  /* 0x000000075b077224 */ /* 0x000fe200078e0208 */
[----:B------:R-:W-:-:S04]  /*c9d0*/  MOV R8, R18 ;  /* 0x0000001200087202 */ /* 0x000fc80000000f00 */
[----:B------:R-:W-:Y:S02]  /*c9e0*/  IADD3 R7, PT, PT, R7, R19, RZ ;  /* 0x0000001307077210 */ /* 0x000fe40007ffe0ff */
.L_x_131:
[----:B------:R-:W-:Y:S05]  /*c9f0*/  BSYNC.RECONVERGENT B0 ;  /* 0x0000000000007941 */ /* 0x000fea0003800200 */
.L_x_129:
        /* <DEDUP_REMOVED lines=35> */
.L_x_133:
[----:B------:R-:W-:Y:S01]  /*cc30*/  IMAD.MOV.U32 R103, RZ, RZ, R7 ;  /* 0x000000ffff677224 */ /* 0x000fe200078e0007 */
[----:B------:R-:W-:Y:S01]  /*cc40*/  MOV R102, R92 ;  /* 0x0000005c00667202 */ /* 0x000fe20000000f00 */
[----:B------:R-:W-:Y:S01]  /*cc50*/  IMAD.MOV.U32 R101, RZ, RZ, R8 ;  /* 0x000000ffff657224 */ /* 0x000fe200078e0008 */
[----:B------:R-:W-:Y:S02]  /*cc60*/  MOV R99, R91 ;  /* 0x0000005b00637202 */ /* 0x000fe40000000f00 */
[----:B------:R-:W-:Y:S02]  /*cc70*/  MOV R100, 0xcc90 ;  /* 0x0000cc9000647802 */ /* 0x000fe40000000f00 */
[----:B----45:R-:W-:Y:S05]  /*cc80*/  CALL.REL.NOINC `($__internal_1_$__cuda_sm20_rem_u64) ;  /* 0x000000e8004c7944 */ /* 0x030fea0003c00000 */
.L_x_134:
[----:B------:R-:W-:Y:S05]  /*cc90*/  BSYNC.RECONVERGENT B0 ;  /* 0x0000000000007941 */ /* 0x000fea0003800200 */
.L_x_132:
[----:B------:R-:W1:Y:S01]  /*cca0*/  LDCU UR4, c[0x0][0x384] ;  /* 0x00007080ff0477ac */ /* 0x000e620008000800 */
[--C-:B------:R-:W-:Y:S02]  /*ccb0*/  SHF.R.U64 R15, R104, 0x3, R105.reuse ;  /* 0x00000003680f7819 */ /* 0x100fe40000001269 */
[----:B------:R-:W-:Y:S02]  /*ccc0*/  SHF.R.U32.HI R16, RZ, 0x3, R105 ;  /* 0x00000003ff107819 */ /* 0x000fe40000011669 */
[----:B------:R-:W-:Y:S02]  /*ccd0*/  ISETP.LE.U32.AND P1, PT, R14, R15, PT ;  /* 0x0000000f0e00720c */ /* 0x000fe40003f23070 */
[----:B-1----:R-:W-:-:S04]  /*cce0*/  ISETP.LT.AND P0, PT, R0, UR4, !P0 ;  /* 0x0000000400007c0c */ /* 0x002fc8000c701270 */
[----:B------:R-:W-:-:S13]  /*ccf0*/  ISETP.LE.U32.AND.EX P0, PT, R9, R16, P0, P1 ;  /* 0x000000100900720c */ /* 0x000fda0000703110 */
        /* <DEDUP_REMOVED lines=31> */
.L_x_136:
        /* <DEDUP_REMOVED lines=13> */
.L_x_137:
[----:B------:R-:W-:Y:S05]  /*cfc0*/  BSYNC.RECONVERGENT B0 ;  /* 0x0000000000007941 */ /* 0x000fea0003800200 */
.L_x_135:
[----:B------:R-:W1:Y:S01]  /*cfd0*/  LDCU.64 UR4, c[0x0][0x380] ;  /* 0x00007000ff0477ac */ /* 0x000e620008000a00 */
[----:B------:R-:W-:Y:S01]  /*cfe0*/  VIADD R9, R95, 0x11 ;  /* 0x000000115f097836 */ /* 0x000fe20000000000 */
[--C-:B------:R-:W-:Y:S02]  /*cff0*/  SHF.R.U64 R19, R18, 0x3, R17.reuse ;  /* 0x0000000312137819 */ /* 0x100fe40000001211 */
[----:B------:R-:W-:Y:S02]  /*d000*/  SHF.R.U32.HI R18, RZ, 0x3, R17 ;  /* 0x00000003ff127819 */ /* 0x000fe40000011611 */
[----:B------:R-:W-:Y:S02]  /*d010*/  ISETP.LE.U32.AND P1, PT, R16, R19, PT ;  /* 0x000000131000720c */ /* 0x000fe40003f23070 */
[----:B-1----:R-:W-:Y:S02]  /*d020*/  ISETP.GE.AND P0, PT, R9, UR4, PT ;  /* 0x0000000409007c0c */ /* 0x002fe4000bf06270 */
[----:B------:R-:W-:-:S02]  /*d030*/  SHF.R.S32.HI R9, RZ, 0x1f, R16 ;  /* 0x0000001fff097819 */ /* 0x000fc40000011410 */
        /* <DEDUP_REMOVED lines=29> */
.L_x_139:
[----:B------:R-:W-:Y:S01]  /*d210*/  IMAD.MOV.U32 R103, RZ, RZ, R7 ;  /* 0x000000ffff677224 */ /* 0x000fe200078e0007 */
[----:B------:R-:W-:Y:S01]  /*d220*/  MOV R102, R92 ;  /* 0x0000005c00667202 */ /* 0x000fe20000000f00 */
[----:B------:R-:W-:Y:S01]  /*d230*/  IMAD.MOV.U32 R101, RZ, RZ, R8 ;  /* 0x000000ffff657224 */ /* 0x000fe200078e0008 */
[----:B------:R-:W-:Y:S02]  /*d240*/  MOV R99, R91 ;  /* 0x0000005b00637202 */ /* 0x000fe40000000f00 */
[----:B------:R-:W-:Y:S02]  /*d250*/  MOV R100, 0xd270 ;  /* 0x0000d27000647802 */ /* 0x000fe40000000f00 */
[----:B----45:R-:W-:Y:S05]  /*d260*/  CALL.REL.NOINC `($__internal_1_$__cuda_sm20_rem_u64) ;  /* 0x000000e000d47944 */ /* 0x030fea0003c00000 */
.L_x_140:
[----:B------:R-:W-:Y:S05]  /*d270*/  BSYNC.RECONVERGENT B0 ;  /* 0x0000000000007941 */ /* 0x000fea0003800200 */
.L_x_138:
        /* <DEDUP_REMOVED lines=39> */
.L_x_142:
        /* <DEDUP_REMOVED lines=13> */
.L_x_143:
[----:B------:R-:W-:Y:S05]  /*d5c0*/  BSYNC.RECONVERGENT B0 ;  /* 0x0000000000007941 */ /* 0x000fea0003800200 */
.L_x_141:
        /* <DEDUP_REMOVED lines=36> */
.L_x_145:
[----:B------:R-:W-:Y:S01]  /*d810*/  IMAD.MOV.U32 R103, RZ, RZ, R7 ;  /* 0x000000ffff677224 */ /* 0x000fe200078e0007 */
[----:B------:R-:W-:Y:S01]  /*d820*/  MOV R102, R92 ;  /* 0x0000005c00667202 */ /* 0x000fe20000000f00 */
[----:B------:R-:W-:Y:S01]  /*d830*/  IMAD.MOV.U32 R101, RZ, RZ, R8 ;  /* 0x000000ffff657224 */ /* 0x000fe200078e0008 */
[----:B------:R-:W-:Y:S02]  /*d840*/  MOV R99, R91 ;  /* 0x0000005b00637202 */ /* 0x000fe40000000f00 */
[----:B------:R-:W-:Y:S02]  /*d850*/  MOV R100, 0xd870 ;  /* 0x0000d87000647802 */ /* 0x000fe40000000f00 */
[----:B----45:R-:W-:Y:S05]  /*d860*/  CALL.REL.NOINC `($__internal_1_$__cuda_sm20_rem_u64) ;  /* 0x000000dc00547944 */ /* 0x030fea0003c00000 */
.L_x_146:
[----:B------:R-:W-:Y:S05]  /*d870*/  BSYNC.RECONVERGENT B0 ;  /* 0x0000000000007941 */ /* 0x000fea0003800200 */
.L_x_144:
        /* <DEDUP_REMOVED lines=39> */
.L_x_148:
        /* <DEDUP_REMOVED lines=13> */
.L_x_149:
[----:B------:R-:W-:Y:S05]  /*dbc0*/  BSYNC.RECONVERGENT B0 ;  /* 0x0000000000007941 */ /* 0x000fea0003800200 */
.L_x_147:
        /* <DEDUP_REMOVED lines=36> */
.L_x_151:
[----:B------:R-:W-:Y:S01]  /*de10*/  IMAD.MOV.U32 R102, RZ, RZ, R92 ;  /* 0x000000ffff667224 */ /* 0x000fe200078e005c */
[----:B------:R-:W-:Y:S02]  /*de20*/  MOV R99, R91 ;  /* 0x0000005b00637202 */ /* 0x000fe40000000f00 */
[----:B------:R-:W-:Y:S02]  /*de30*/  MOV R100, 0xde50 ;  /* 0x0000de5000647802 */ /* 0x000fe40000000f00 */
[----:B----45:R-:W-:Y:S05]  /*de40*/  CALL.REL.NOINC `($__internal_1_$__cuda_sm20_rem_u64) ;  /* 0x000000d400dc7944 */ /* 0x030fea0003c00000 */
.L_x_152:
[----:B------:R-:W-:Y:S05]  /*de50*/  BSYNC.RECONVERGENT B0 ;  /* 0x0000000000007941 */ /* 0x000fea0003800200 */
.L_x_150:
        /* <DEDUP_REMOVED lines=9> */
.L_x_128:
[----:B------:R-:W1:Y:S01]  /*def0*/  LDCU UR4, c[0x0][0x380] ;  /* 0x00007000ff0477ac */ /* 0x000e620008000800 */
[C---:B------:R-:W-:Y:S01]  /*df00*/  VIADD R7, R95.reuse, 0x11 ;  /* 0x000000115f077836 */ /* 0x040fe20000000000 */
[----:B------:R-:W-:Y:S02]  /*df10*/  ISETP.GE.AND P1, PT, R0, UR9, PT ;  /* 0x0000000900007c0c */ /* 0x000fe4000bf26270 */
[----:B------:R-:W-:Y:S02]  /*df20*/  IADD3 R16, P2, PT, R70, R12, RZ ;  /* 0x0000000c46107210 */ /* 0x000fe40007f5e0ff */
[----:B------:R-:W-:Y:S01]  /*df30*/  ISETP.GE.AND P0, PT, R94, UR9, PT ;  /* 0x000000095e007c0c */ /* 0x000fe2000bf06270 */
[----:B------:R-:W-:Y:S02]  /*df40*/  VIADD R8, R95, 0x12 ;  /* 0x000000125f087836 */ /* 0x000fe40000000000 */
[----:B------:R-:W-:Y:S01]  /*df50*/  IMAD.X R17, R71, 0x1, R13, P2 ;  /* 0x0000000147117824 */ /* 0x000fe200010e060d */
[----:B-1----:R-:W-:-:S02]  /*df60*/  ISETP.LT.AND P3, PT, R7, UR4, !P1 ;  /* 0x0000000407007c0c */ /* 0x002fc4000cf61270 */
[----:B------:R-:W-:Y:S02]  /*df70*/  ISETP.LT.AND P4, PT, R7, UR4, !P0 ;  /* 0x0000000407007c0c */ /* 0x000fe4000c781270 */
[----:B------:R-:W-:Y:S01]  /*df80*/  IADD3 R14, P2, PT, R70, R16, RZ ;  /* 0x00000010460e7210 */ /* 0x000fe20007f5e0ff */
[----:B------:R-:W-:-:S08]  /*df90*/  VIADD R7, R95, 0x13 ;  /* 0x000000135f077836 */ /* 0x000fd00000000000 */
[----:B------:R1:W4:Y:S01]  /*dfa0*/  @P3 LDG.E.LTC128B.64 R82, desc[UR22][R16.64+0x100] ;  /* 0x0001001610523981 */ /* 0x000322000c1e1b20 */
[----:B------:R-:W-:Y:S01]  /*dfb0*/  ISETP.LT.AND P3, PT, R8, UR4, !P0 ;  /* 0x0000000408007c0c */ /* 0x000fe2000c761270 */
[----:B------:R-:W-:Y:S01]  /*dfc0*/  IMAD.X R15, R71, 0x1, R17, P2 ;  /* 0x00000001470f7824 */ /* 0x000fe200010e0611 */
[C---:B------:R-:W-:Y:S01]  /*dfd0*/  ISETP.LT.AND P6, PT, R6.reuse, UR4, !P0 ;  /* 0x0000000406007c0c */ /* 0x040fe2000c7c1270 */
[----:B------:R1:W4:Y:S01]  /*dfe0*/  @P4 LDG.E.LTC128B.64 R84, desc[UR22][R16.64] ;  /* 0x0000001610544981 */ /* 0x000322000c1e1b20 */
[----:B------:R-:W-:Y:S02]  /*dff0*/  ISETP.LT.AND P4, PT, R6, UR4, !P1 ;  /* 0x0000000406007c0c */ /* 0x000fe4000cf81270 */
[----:B------:R-:W-:Y:S02]  /*e000*/  ISETP.LT.AND P2, PT, R8, UR4, !P1 ;  /* 0x0000000408007c0c */ /* 0x000fe4000cf41270 */
[C---:B------:R-:W-:Y:S02]  /*e010*/  ISETP.LT.AND P0, PT, R7.reuse, UR4, !P0 ;  /* 0x0000000407007c0c */ /* 0x040fe4000c701270 */
[----:B------:R-:W-:-:S03]  /*e020*/  ISETP.LT.AND P1, PT, R7, UR4, !P1 ;  /* 0x0000000407007c0c */ /* 0x000fc6000cf21270 */
[----:B------:R1:W4:Y:S01]  /*e030*/  @P3 LDG.E.LTC128B.64 R80, desc[UR22][R14.64] ;  /* 0x000000160e503981 */ /* 0x000322000c1e1b20 */
[----:B------:R-:W-:-:S03]  /*e040*/  IADD3 R8, P3, PT, R70, R14, RZ ;  /* 0x0000000e46087210 */ /* 0x000fc60007f7e0ff */
[----:B------:R1:W4:Y:S02]  /*e050*/  @P6 LDG.E.LTC128B.64 R88, desc[UR22][R12.64] ;  /* 0x000000160c586981 */ /* 0x000324000c1e1b20 */
[----:B------:R-:W-:Y:S02]  /*e060*/  IMAD.X R9, R71, 0x1, R15, P3 ;  /* 0x0000000147097824 */ /* 0x000fe400018e060f */
[----:B------:R1:W4:Y:S04]  /*e070*/  @P4 LDG.E.LTC128B.64 R86, desc[UR22][R12.64+0x100] ;  /* 0x000100160c564981 */ /* 0x000328000c1e1b20 */
[----:B------:R1:W4:Y:S04]  /*e080*/  @P2 LDG.E.LTC128B.64 R78, desc[UR22][R14.64+0x100] ;  /* 0x000100160e4e2981 */ /* 0x000328000c1e1b20 */
[----:B------:R1:W4:Y:S04]  /*e090*/  @P0 LDG.E.LTC128B.64 R76, desc[UR22][R8.64] ;  /* 0x00000016084c0981 */ /* 0x000328000c1e1b20 */
[----:B------:R1:W4:Y:S02]  /*e0a0*/  @P1 LDG.E.LTC128B.64 R74, desc[UR22][R8.64+0x100] ;  /* 0x00010016084a1981 */ /* 0x000324000c1e1b20 */
.L_x_153:
[----:B------:R-:W-:Y:S05]  /*e0b0*/  BSYNC.RECONVERGENT B1 ;  /* 0x0000000000017941 */ /* 0x000fea0003800200 */
.L_x_127:
[----:B------:R-:W-:Y:S01]  /*e0c0*/  BAR.SYNC.DEFER_BLOCKING 0x0 ;  /* 0x0000000000007b1d */ /* 0x000fe20000010000 */
[----:B------:R-:W-:Y:S01]  /*e0d0*/  ISETP.GT.AND P0, PT, R5, R4, PT ;  /* 0x000000040500720c */ /* 0x000fe20003f04270 */
[----:B------:R-:W-:Y:S01]  /*e0e0*/  VIADD R7, R95, 0x18 ;  /* 0x000000185f077836 */ /* 0x000fe20000000000 */
[----:B------:R-:W-:-:S03]  /*e0f0*/  IADD3 R72, P1, PT, R72, R12, RZ ;  /* 0x0000000c48487210 */ /* 0x000fc60007f3e0ff */
[----:B------:R-:W3:Y:S01]  /*e100*/  LDCU.64 UR4, c[0x0][0x480] ;  /* 0x00009000ff0477ac */ /* 0x000ee20008000a00 */
[----:B------:R-:W-:Y:S01]  /*e110*/  BSSY.RECONVERGENT B1, `(.L_x_154) ;  /* 0x00001e3000017945 */ /* 0x000fe20003800200 */
[----:B------:R-:W-:Y:S01]  /*e120*/  IMAD.X R73, R73, 0x1, R13, P1 ;  /* 0x0000000149497824 */ /* 0x000fe200008e060d */
[----:B------:R-:W-:-:S04]  /*e130*/  DEPBAR.LE SB5, 0x6 ;  /* 0x0000d1800000791a */ /* 0x000fc80000000000 */
[----:B------:R-:W-:Y:S01]  /*e140*/  STS.128 [R93], R36 ;  /* 0x000000245d007388 */ /* 0x000fe20000000c00 */
[----:B---3--:R-:W-:-:S03]  /*e150*/  IADD3 R10, P2, PT, R10, UR4, RZ ;  /* 0x000000040a0a7c10 */ /* 0x008fc6000ff5e0ff */
[----:B------:R-:W-:Y:S01]  /*e160*/  STS.128 [R93+0x40], R40 ;  /* 0x000040285d007388 */ /* 0x000fe20000000c00 */
[----:B------:R-:W-:Y:S01]  /*e170*/  IADD3.X R11, PT, PT, R11, UR5, RZ, P2, !PT ;  /* 0x000000050b0b7c10 */ /* 0x000fe200097fe4ff */
[----:B------:R-:W-:-:S04]  /*e180*/  DEPBAR.LE SB5, 0x4 ;  /* 0x0000d1000000791a */ /* 0x000fc80000000000 */
[----:B------:R-:W-:Y:S04]  /*e190*/  STS.128 [R93+0x80], R44 ;  /* 0x0000802c5d007388 */ /* 0x000fe80000000c00 */
[----:B------:R-:W-:Y:S01]  /*e1a0*/  STS.128 [R93+0xc0], R48 ;  /* 0x0000c0305d007388 */ /* 0x000fe20000000c00 */
[----:B------:R-:W-:Y:S06]  /*e1b0*/  BAR.SYNC.DEFER_BLOCKING 0x0 ;  /* 0x0000000000007b1d */ /* 0x000fec0000010000 */
[----:B------:R-:W3:Y:S04]  /*e1c0*/  LDS.64 R28, [R96+UR6] ;  /* 0x00000006601c7984 */ /* 0x000ee80008000a00 */
[----:B------:R-:W3:Y:S04]  /*e1d0*/  LDS.64 R26, [R96+UR6+0x100] ;  /* 0x00010006601a7984 */ /* 0x000ee80008000a00 */
[----:B------:R-:W3:Y:S04]  /*e1e0*/  LDS.64 R24, [R96+UR6+0x220] ;  /* 0x0002200660187984 */ /* 0x000ee80008000a00 */
[----:B------:R-:W3:Y:S04]  /*e1f0*/  LDS.64 R22, [R96+UR6+0x320] ;  /* 0x0003200660167984 */ /* 0x000ee80008000a00 */
[----:B------:R-:W3:Y:S04]  /*e200*/  LDS.64 R20, [R96+UR6+0x440] ;  /* 0x0004400660147984 */ /* 0x000ee80008000a00 */
[----:B------:R-:W3:Y:S04]  /*e210*/  LDS.64 R18, [R96+UR6+0x540] ;  /* 0x0005400660127984 */ /* 0x000ee80008000a00 */
[----:B-1----:R-:W1:Y:S04]  /*e220*/  LDS.64 R16, [R96+UR6+0x660] ;  /* 0x0006600660107984 */ /* 0x002e680008000a00 */
[----:B--2---:R-:W2:Y:S01]  /*e230*/  LDS.64 R14, [R96+UR6+0x760] ;  /* 0x00076006600e7984 */ /* 0x004ea20008000a00 */
[----:B---3--:R-:W-:-:S02]  /*e240*/  DMUL R28, R28, R114 ;  /* 0x000000721c1c7228 */ /* 0x008fc40000000000 */
[-C--:B------:R-:W-:Y:S02]  /*e250*/  DMUL R26, R26, R114.reuse ;  /* 0x000000721a1a7228 */ /* 0x080fe40000000000 */
[----:B------:R-:W-:-:S04]  /*e260*/  DMUL R24, R24, R114 ;  /* 0x0000007218187228 */ /* 0x000fc80000000000 */
[----:B----4-:R-:W-:Y:S02]  /*e270*/  DFMA R28, R88, R112, R28 ;  /* 0x00000070581c722b */ /* 0x010fe4000000001c */
[----:B------:R-:W-:Y:S02]  /*e280*/  DMUL R22, R22, R114 ;  /* 0x0000007216167228 */ /* 0x000fe40000000000 */
[----:B------:R-:W-:Y:S02]  /*e290*/  DFMA R26, R86, R112, R26 ;  /* 0x00000070561a722b */ /* 0x000fe4000000001a */
[----:B------:R-:W-:Y:S02]  /*e2a0*/  DMUL R20, R20, R114 ;  /* 0x0000007214147228 */ /* 0x000fe40000000000 */
[----:B------:R-:W-:Y:S02]  /*e2b0*/  DFMA R24, R84, R112, R24 ;  /* 0x000000705418722b */ /* 0x000fe40000000018 */
[----:B------:R-:W-:-:S02]  /*e2c0*/  DMUL R18, R18, R114 ;  /* 0x0000007212127228 */ /* 0x000fc40000000000 */
[----:B------:R-:W-:Y:S02]  /*e2d0*/  DFMA R22, R82, R112, R22 ;  /* 0x000000705216722b */ /* 0x000fe40000000016 */
[----:B-1----:R-:W-:Y:S02]  /*e2e0*/  DMUL R16, R16, R114 ;  /* 0x0000007210107228 */ /* 0x002fe40000000000 */
[----:B------:R-:W-:Y:S02]  /*e2f0*/  DFMA R20, R80, R112, R20 ;  /* 0x000000705014722b */ /* 0x000fe40000000014 */
[----:B--2---:R-:W-:Y:S02]  /*e300*/  DMUL R14, R14, R114 ;  /* 0x000000720e0e7228 */ /* 0x004fe40000000000 */
[-C--:B------:R-:W-:Y:S02]  /*e310*/  DFMA R18, R78, R112.reuse, R18 ;  /* 0x000000704e12722b */ /* 0x080fe40000000012 */
[----:B------:R-:W-:-:S04]  /*e320*/  DFMA R16, R76, R112, R16 ;  /* 0x000000704c10722b */ /* 0x000fc80000000010 */
[----:B------:R-:W-:Y:S01]  /*e330*/  DFMA R14, R74, R112, R14 ;  /* 0x000000704a0e722b */ /* 0x000fe2000000000e */
[----:B------:R-:W-:Y:S10]  /*e340*/  @!P0 BRA `(.L_x_155) ;  /* 0x0000001800808947 */ /* 0x000ff40003800000 */
[----:B------:R-:W1:Y:S01]  /*e350*/  LDCU UR4, c[0x0][0x464] ;  /* 0x00008c80ff0477ac */ /* 0x000e620008000800 */
[----:B------:R-:W-:Y:S01]  /*e360*/  IADD3 R30, P0, PT, -R68, R10, RZ ;  /* 0x0000000a441e7210 */ /* 0x000fe20007f1e1ff */
[----:B------:R-:W-:Y:S04]  /*e370*/  BSSY.RECONVERGENT B0, `(.L_x_156) ;  /* 0x0000030000007945 */ /* 0x000fe80003800200 */
[----:B------:R-:W-:Y:S02]  /*e380*/  IMAD.X R31, R11, 0x1, ~R69, P0 ;  /* 0x000000010b1f7824 */ /* 0x000fe400000e0e45 */
[----:B-1----:R-:W-:-:S05]  /*e390*/  IMAD.U32 R33, RZ, RZ, UR4 ;  /* 0x00000004ff217e24 */ /* 0x002fca000f8e00ff */
        /* <DEDUP_REMOVED lines=11> */
[----:B-1----:R-:W-:-:S05]  /*e450*/  IMAD R9, R35, R13, RZ ;  /* 0x0000000d23097224 */ /* 0x002fca00078e02ff */
[----:B------:R-:W-:-:S05]  /*e460*/  IADD3 R9, PT, PT, -R9, RZ, RZ ;  /* 0x000000ff09097210 */ /* 0x000fca0007ffe1ff */
[----:B------:R-:W-:Y:S01]  /*e470*/  IMAD.HI.U32 R9, R35, R9, R34 ;  /* 0x0000000923097227 */ /* 0x000fe200078e0022 */
[----:B------:R-:W-:-:S05]  /*e480*/  MOV R35, RZ ;  /* 0x000000ff00237202 */ /* 0x000fca0000000f00 */
        /* <DEDUP_REMOVED lines=12> */
.L_x_157:
        /* <DEDUP_REMOVED lines=18> */
.L_x_158:
[----:B------:R-:W-:Y:S05]  /*e670*/  BSYNC.RECONVERGENT B0 ;  /* 0x0000000000007941 */ /* 0x000fea0003800200 */
.L_x_156:
        /* <DEDUP_REMOVED lines=35> */
.L_x_160:
[----:B------:R-:W2:Y:S01]  /*e8b0*/  LDCU.64 UR4, c[0x0][0x460] ;  /* 0x00008c00ff0477ac */ /* 0x000ea20008000a00 */
[----:B------:R-:W-:Y:S01]  /*e8c0*/  IMAD.MOV.U32 R103, RZ, RZ, R8 ;  /* 0x000000ffff677224 */ /* 0x000fe200078e0008 */
[----:B------:R-:W-:Y:S02]  /*e8d0*/  MOV R101, R6 ;  /* 0x0000000600657202 */ /* 0x000fe40000000f00 */
[----:B------:R-:W-:Y:S01]  /*e8e0*/  MOV R100, 0xe920 ;  /* 0x0000e92000647802 */ /* 0x000fe20000000f00 */
[----:B--2---:R-:W-:Y:S01]  /*e8f0*/  IMAD.U32 R102, RZ, RZ, UR4 ;  /* 0x00000004ff667e24 */ /* 0x004fe2000f8e00ff */
[----:B------:R-:W-:Y:S02]  /*e900*/  MOV R99, UR5 ;  /* 0x0000000500637c02 */ /* 0x000fe40008000f00 */
[----:B-1---5:R-:W-:Y:S05]  /*e910*/  CALL.REL.NOINC `($__internal_1_$__cuda_sm20_rem_u64) ;  /* 0x000000cc00287944 */ /* 0x022fea0003c00000 */
.L_x_161:
[----:B------:R-:W-:Y:S05]  /*e920*/  BSYNC.RECONVERGENT B0 ;  /* 0x0000000000007941 */ /* 0x000fea0003800200 */
.L_x_159:
        /* <DEDUP_REMOVED lines=42> */
.L_x_163:
        /* <DEDUP_REMOVED lines=17> */
.L_x_164:
[----:B------:R-:W-:Y:S05]  /*ece0*/  BSYNC.RECONVERGENT B0 ;  /* 0x0000000000007941 */ /* 0x000fea0003800200 */
.L_x_162:
        /* <DEDUP_REMOVED lines=37> */
.L_x_166:
[----:B------:R-:W2:Y:S01]  /*ef40*/  LDCU.64 UR4, c[0x0][0x460] ;  /* 0x00008c00ff0477ac */ /* 0x000ea20008000a00 */
[----:B------:R-:W-:Y:S01]  /*ef50*/  IMAD.MOV.U32 R103, RZ, RZ, R8 ;  /* 0x000000ffff677224 */ /* 0x000fe200078e0008 */
[----:B------:R-:W-:Y:S02]  /*ef60*/  MOV R101, R6 ;  /* 0x0000000600657202 */ /* 0x000fe40000000f00 */
[----:B------:R-:W-:Y:S01]  /*ef70*/  MOV R100, 0xefb0 ;  /* 0x0000efb000647802 */ /* 0x000fe20000000f00 */
[----:B--2---:R-:W-:Y:S01]  /*ef80*/  IMAD.U32 R102, RZ, RZ, UR4 ;  /* 0x00000004ff667e24 */ /* 0x004fe2000f8e00ff */
[----:B------:R-:W-:Y:S02]  /*ef90*/  MOV R99, UR5 ;  /* 0x0000000500637c02 */ /* 0x000fe40008000f00 */
[----:B-1---5:R-:W-:Y:S05]  /*efa0*/  CALL.REL.NOINC `($__internal_1_$__cuda_sm20_rem_u64) ;  /* 0x000000c400847944 */ /* 0x022fea0003c00000 */
.L_x_167:
[----:B------:R-:W-:Y:S05]  /*efb0*/  BSYNC.RECONVERGENT B0 ;  /* 0x0000000000007941 */ /* 0x000fea0003800200 */
.L_x_165:
        /* <DEDUP_REMOVED lines=18> */
[----:B------:R-:W1:Y:S01]  /*f0e0*/  LDCU UR4, c[0x0][0x460] ;  /* 0x00008c00ff0477ac */ /* 0x000e620008000800 */
[----:B--2---:R-:W-:Y:S01]  /*f0f0*/  IMAD.MOV.U32 R22, RZ, RZ, RZ ;  /* 0x000000ffff167224 */ /* 0x004fe200078e00ff */
        /* <DEDUP_REMOVED lines=15> */
[----:B------:R-:W-:Y:S02]  /*f1f0*/  ISETP.GE.U32.AND P1, PT, R22, R13, PT ;  /* 0x0000000d1600720c */ /* 0x000fe40003f26070 */
[----:B------:R-:W-:-:S11]  /*f200*/  MOV R22, RZ ;  /* 0x000000ff00167202 */ /* 0x000fd60000000f00 */
[----:B------:R-:W-:Y:S01]  /*f210*/  @P1 VIADD R12, R12, 0x1 ;  /* 0x000000010c0c1836 */ /* 0x000fe20000000000 */
[----:B------:R-:W-:-:S04]  /*f220*/  @!P0 LOP3.LUT R12, RZ, R13, RZ, 0x33, !PT ;  /* 0x0000000dff0c8212 */ /* 0x000fc800078e33ff */
[----:B------:R-:W-:-:S05]  /*f230*/  IADD3 R9, PT, PT, -R12, RZ, RZ ;  /* 0x000000ff0c097210 */ /* 0x000fca0007ffe1ff */
[----:B------:R-:W-:Y:S01]  /*f240*/  IMAD R26, R13, R9, R26 ;  /* 0x000000090d1a7224 */ /* 0x000fe200078e021a */
[----:B------:R-:W-:Y:S05]  /*f250*/  BRA `(.L_x_170) ;  /* 0x0000000000447947 */ /* 0x000fea0003800000 */
.L_x_169:
        /* <DEDUP_REMOVED lines=17> */
.L_x_170:
[----:B------:R-:W-:Y:S05]  /*f370*/  BSYNC.RECONVERGENT B0 ;  /* 0x0000000000007941 */ /* 0x000fea0003800200 */
.L_x_168:
        /* <DEDUP_REMOVED lines=37> */
.L_x_172:
[----:B------:R-:W2:Y:S01]  /*f5d0*/  LDCU.64 UR4, c[0x0][0x460] ;  /* 0x00008c00ff0477ac */ /* 0x000ea20008000a00 */
[----:B------:R-:W-:Y:S01]  /*f5e0*/  IMAD.MOV.U32 R103, RZ, RZ, R8 ;  /* 0x000000ffff677224 */ /* 0x000fe200078e0008 */
[----:B------:R-:W-:Y:S02]  /*f5f0*/  MOV R101, R6 ;  /* 0x0000000600657202 */ /* 0x000fe40000000f00 */
[----:B------:R-:W-:Y:S01]  /*f600*/  MOV R100, 0xf640 ;  /* 0x0000f64000647802 */ /* 0x000fe20000000f00 */
[----:B--2---:R-:W-:Y:S01]  /*f610*/  IMAD.U32 R102, RZ, RZ, UR4 ;  /* 0x00000004ff667e24 */ /* 0x004fe2000f8e00ff */
[----:B------:R-:W-:Y:S02]  /*f620*/  MOV R99, UR5 ;  /* 0x0000000500637c02 */ /* 0x000fe40008000f00 */
[----:B-1---5:R-:W-:Y:S05]  /*f630*/  CALL.REL.NOINC `($__internal_1_$__cuda_sm20_rem_u64) ;  /* 0x000000bc00e07944 */ /* 0x022fea0003c00000 */
.L_x_173:
[----:B------:R-:W-:Y:S05]  /*f640*/  BSYNC.RECONVERGENT B0 ;  /* 0x0000000000007941 */ /* 0x000fea0003800200 */
.L_x_171:
        /* <DEDUP_REMOVED lines=42> */
.L_x_175:
        /* <DEDUP_REMOVED lines=17> */
.L_x_176:
[----:B------:R-:W-:Y:S05]  /*fa00*/  BSYNC.RECONVERGENT B0 ;  /* 0x0000000000007941 */ /* 0x000fea0003800200 */
.L_x_174:
        /* <DEDUP_REMOVED lines=37> */
.L_x_178:
[----:B------:R-:W2:Y:S01]  /*fc60*/  LDCU.64 UR4, c[0x0][0x460] ;  /* 0x00008c00ff0477ac */ /* 0x000ea20008000a00 */
[----:B------:R-:W-:Y:S01]  /*fc70*/  MOV R100, 0xfcb0 ;  /* 0x0000fcb000647802 */ /* 0x000fe20000000f00 */
[----:B--2---:R-:W-:Y:S01]  /*fc80*/  IMAD.U32 R102, RZ, RZ, UR4 ;  /* 0x00000004ff667e24 */ /* 0x004fe2000f8e00ff */
[----:B------:R-:W-:Y:S02]  /*fc90*/  MOV R99, UR5 ;  /* 0x0000000500637c02 */ /* 0x000fe40008000f00 */
[----:B-1---5:R-:W-:Y:S05]  /*fca0*/  CALL.REL.NOINC `($__internal_1_$__cuda_sm20_rem_u64) ;  /* 0x000000b800447944 */ /* 0x022fea0003c00000 */
.L_x_179:
[----:B------:R-:W-:Y:S05]  /*fcb0*/  BSYNC.RECONVERGENT B0 ;  /* 0x0000000000007941 */ /* 0x000fea0003800200 */
.L_x_177:
        /* <DEDUP_REMOVED lines=9> */
.L_x_155:
[----:B------:R-:W1:Y:S01]  /*fd50*/  LDCU UR7, c[0x0][0x380] ;  /* 0x00007000ff0777ac */ /* 0x000e620008000800 */
[----:B------:R-:W-:Y:S01]  /*fd60*/  ISETP.GE.AND P6, PT, R94, UR9, PT ;  /* 0x000000095e007c0c */ /* 0x000fe2000bfc6270 */
[C---:B------:R-:W-:Y:S01]  /*fd70*/  VIADD R8, R95.reuse, 0x13 ;  /* 0x000000135f087836 */ /* 0x040fe20000000000 */
        /* <DEDUP_REMOVED lines=28> */
.L_x_180:
[----:B------:R-:W-:Y:S05]  /*ff40*/  BSYNC.RECONVERGENT B1 ;  /* 0x0000000000017941 */ /* 0x000fea0003800200 */
.L_x_154:
[----:B------:R-:W2:Y:S01]  /*ff50*/  LDCU.64 UR4, c[0x0][0x480] ;  /* 0x00009000ff0477ac */ /* 0x000ea20008000a00 */
[----:B------:R-:W-:Y:S01]  /*ff60*/  ISETP.GT.AND P0, PT, R5, R4, PT ;  /* 0x000000040500720c */ /* 0x000fe20003f04270 */
[----:B------:R-:W-:Y:S01]  /*ff70*/  BSSY.RECONVERGENT B1, `(.L_x_181) ;  /* 0x00001a3000017945 */ /* 0x000fe20003800200 */
[----:B--2---:R-:W-:-:S04]  /*ff80*/  IADD3 R10, P1, PT, R10, UR4, RZ ;  /* 0x000000040a0a7c10 */ /* 0x004fc8000ff3e0ff */
[----:B------:R-:W-:-:S07]  /*ff90*/  IADD3.X R11, PT, PT, R11, UR5, RZ, P1, !PT ;  /* 0x000000050b0b7c10 */ /* 0x000fce0008ffe4ff */
[----:B------:R-:W-:Y:S05]  /*ffa0*/  @!P0 BRA `(.L_x_182) ;  /* 0x0000001400fc8947 */ /* 0x000fea0003800000 */
[----:B-1-3--:R-:W-:Y:S01]  /*ffb0*/  IADD3 R14, P0, PT, -R2, R72, RZ ;  /* 0x00000048020e7210 */ /* 0x00afe20007f1e1ff */
[----:B------:R-:W-:Y:S04]  /*ffc0*/  BSSY.RECONVERGENT B0, `(.L_x_183) ;  /* 0x0000029000007945 */ /* 0x000fe80003800200 */
[----:B------:R-:W-:-:S05]  /*ffd0*/  IMAD.X R15, R73, 0x1, ~R3, P0 ;  /* 0x00000001490f7824 */ /* 0x000fca00000e0e03 */
[----:B------:R-:W-:-:S04]  /*ffe0*/  LOP3.LUT R6, R15, R91, RZ, 0xfc, !PT ;  /* 0x0000005b0f067212 */ /* 0x000fc800078efcff */
[----:B------:R-:W-:-:S13]  /*fff0*/  ISETP.NE.U32.AND P0, PT, R6, RZ, PT ;  /* 0x000000ff0600720c */ /* 0x000fda0003f05070 */
[----:B------:R-:W-:Y:S05]  /*10000*/  @P0 BRA `(.L_x_184) ;  /* 0x0000000000580947 */ /* 0x000fea0003800000 */
        /* <DEDUP_REMOVED lines=22> */
.L_x_184:
        /* <DEDUP_REMOVED lines=10> */
[----:B------:R-:W-:Y:S01]  /*10210*/  IMAD R6, R13, R92, RZ ;  /* 0x0000005c0d067224 */ /* 0x000fe200078e02ff */
[----:B------:R-:W-:-:S03]  /*10220*/  MOV R8, R16 ;  /* 0x0000001000087202 */ /* 0x000fc60000000f00 */
[----:B------:R-:W-:-:S05]  /*10230*/  IMAD R6, R91, R9, R6 ;  /* 0x000000095b067224 */ /* 0x000fca00078e0206 */
[----:B------:R-:W-:Y:S02]  /*10240*/  IADD3 R9, PT, PT, R6, R17, RZ ;  /* 0x0000001106097210 */ /* 0x000fe40007ffe0ff */
.L_x_185:
[----:B------:R-:W-:Y:S05]  /*10250*/  BSYNC.RECONVERGENT B0 ;  /* 0x0000000000007941 */ /* 0x000fea0003800200 */
.L_x_183:
        /* <DEDUP_REMOVED lines=35> */
.L_x_187:
[----:B------:R-:W-:Y:S01]  /*10490*/  IMAD.MOV.U32 R103, RZ, RZ, R9 ;  /* 0x000000ffff677224 */ /* 0x000fe200078e0009 */
[----:B------:R-:W-:Y:S01]  /*104a0*/  MOV R102, R92 ;  /* 0x0000005c00667202 */ /* 0x000fe20000000f00 */
[----:B------:R-:W-:Y:S01]  /*104b0*/  IMAD.MOV.U32 R101, RZ, RZ, R6 ;  /* 0x000000ffff657224 */ /* 0x000fe200078e0006 */
[----:B------:R-:W-:Y:S02]  /*104c0*/  MOV R99, R91 ;  /* 0x0000005b00637202 */ /* 0x000fe40000000f00 */
[----:B------:R-:W-:Y:S02]  /*104d0*/  MOV R100, 0x104f0 ;  /* 0x000104f000647802 */ /* 0x000fe40000000f00 */
[----:B----45:R-:W-:Y:S05]  /*104e0*/  CALL.REL.NOINC `($__internal_1_$__cuda_sm20_rem_u64) ;  /* 0x000000b000347944 */ /* 0x030fea0003c00000 */
.L_x_188:
[----:B------:R-:W-:Y:S05]  /*104f0*/  BSYNC.RECONVERGENT B0 ;  /* 0x0000000000007941 */ /* 0x000fea0003800200 */
.L_x_186:
        /* <DEDUP_REMOVED lines=39> */
.L_x_190:
        /* <DEDUP_REMOVED lines=14> */
.L_x_191:
[----:B------:R-:W-:Y:S05]  /*10850*/  BSYNC.RECONVERGENT B0 ;  /* 0x0000000000007941 */ /* 0x000fea0003800200 */
.L_x_189:
        /* <DEDUP_REMOVED lines=36> */
.L_x_193:
[----:B------:R-:W-:Y:S01]  /*10aa0*/  IMAD.MOV.U32 R103, RZ, RZ, R9 ;  /* 0x000000ffff677224 */ /* 0x000fe200078e0009 */
[----:B------:R-:W-:Y:S01]  /*10ab0*/  MOV R102, R92 ;  /* 0x0000005c00667202 */ /* 0x000fe20000000f00 */
[----:B------:R-:W-:Y:S01]  /*10ac0*/  IMAD.MOV.U32 R101, RZ, RZ, R6 ;  /* 0x000000ffff657224 */ /* 0x000fe200078e0006 */
[----:B------:R-:W-:Y:S02]  /*10ad0*/  MOV R99, R91 ;  /* 0x0000005b00637202 */ /* 0x000fe40000000f00 */
[----:B------:R-:W-:Y:S02]  /*10ae0*/  MOV R100, 0x10b00 ;  /* 0x00010b0000647802 */ /* 0x000fe40000000f00 */
[----:B----45:R-:W-:Y:S05]  /*10af0*/  CALL.REL.NOINC `($__internal_1_$__cuda_sm20_rem_u64) ;  /* 0x000000a800b07944 */ /* 0x030fea0003c00000 */
.L_x_194:
[----:B------:R-:W-:Y:S05]  /*10b00*/  BSYNC.RECONVERGENT B0 ;  /* 0x0000000000007941 */ /* 0x000fea0003800200 */
.L_x_192:
        /* <DEDUP_REMOVED lines=39> */
.L_x_196:
        /* <DEDUP_REMOVED lines=14> */
.L_x_197:
[----:B------:R-:W-:Y:S05]  /*10e60*/  BSYNC.RECONVERGENT B0 ;  /* 0x0000000000007941 */ /* 0x000fea0003800200 */
.L_x_195:
        /* <DEDUP_REMOVED lines=36> */
.L_x_199:
[----:B------:R-:W-:Y:S01]  /*110b0*/  IMAD.MOV.U32 R103, RZ, RZ, R9 ;  /* 0x000000ffff677224 */ /* 0x000fe200078e0009 */
[----:B------:R-:W-:Y:S01]  /*110c0*/  MOV R102, R92 ;  /* 0x0000005c00667202 */ /* 0x000fe20000000f00 */
[----:B------:R-:W-:Y:S01]  /*110d0*/  IMAD.MOV.U32 R101, RZ, RZ, R6 ;  /* 0x000000ffff657224 */ /* 0x000fe200078e0006 */
[----:B------:R-:W-:Y:S02]  /*110e0*/  MOV R99, R91 ;  /* 0x0000005b00637202 */ /* 0x000fe40000000f00 */
[----:B------:R-:W-:Y:S02]  /*110f0*/  MOV R100, 0x11110 ;  /* 0x0001111000647802 */ /* 0x000fe40000000f00 */
[----:B----45:R-:W-:Y:S05]  /*11100*/  CALL.REL.NOINC `($__internal_1_$__cuda_sm20_rem_u64) ;  /* 0x000000a4002c7944 */ /* 0x030fea0003c00000 */
.L_x_200:
[----:B------:R-:W-:Y:S05]  /*11110*/  BSYNC.RECONVERGENT B0 ;  /* 0x0000000000007941 */ /* 0x000fea0003800200 */
.L_x_198:
        /* <DEDUP_REMOVED lines=39> */
.L_x_202:
        /* <DEDUP_REMOVED lines=14> */
.L_x_203:
[----:B------:R-:W-:Y:S05]  /*11470*/  BSYNC.RECONVERGENT B0 ;  /* 0x0000000000007941 */ /* 0x000fea0003800200 */
.L_x_201:
        /* <DEDUP_REMOVED lines=36> */
.L_x_205:
[----:B------:R-:W-:Y:S01]  /*116c0*/  IMAD.MOV.U32 R102, RZ, RZ, R92 ;  /* 0x000000ffff667224 */ /* 0x000fe200078e005c */
[----:B------:R-:W-:Y:S02]  /*116d0*/  MOV R99, R91 ;  /* 0x0000005b00637202 */ /* 0x000fe40000000f00 */
[----:B------:R-:W-:Y:S02]  /*116e0*/  MOV R100, 0x11700 ;  /* 0x0001170000647802 */ /* 0x000fe40000000f00 */
[----:B----45:R-:W-:Y:S05]  /*116f0*/  CALL.REL.NOINC `($__internal_1_$__cuda_sm20_rem_u64) ;  /* 0x0000009c00b07944 */ /* 0x030fea0003c00000 */
.L_x_206:
[----:B------:R-:W-:Y:S05]  /*11700*/  BSYNC.RECONVERGENT B0 ;  /* 0x0000000000007941 */ /* 0x000fea0003800200 */
.L_x_204:
        /* <DEDUP_REMOVED lines=9> */
.L_x_182:
[----:B------:R-:W2:Y:S01]  /*117a0*/  LDCU UR4, c[0x0][0x380] ;  /* 0x00007000ff0477ac */ /* 0x000ea20008000800 */
[----:B------:R-:W-:Y:S01]  /*117b0*/  ISETP.GE.AND P0, PT, R94, UR9, PT ;  /* 0x000000095e007c0c */ /* 0x000fe2000bf06270 */
[----:B------:R-:W-:Y:S01]  /*117c0*/  VIADD R2, R95, 0x19 ;  /* 0x000000195f027836 */ /* 0x000fe20000000000 */
[----:B------:R-:W-:Y:S02]  /*117d0*/  ISETP.GE.AND P1, PT, R0, UR9, PT ;  /* 0x0000000900007c0c */ /* 0x000fe4000bf26270 */
[C---:B--2---:R-:W-:Y:S02]  /*117e0*/  ISETP.LT.AND P3, PT, R7.reuse, UR4, !P0 ;  /* 0x0000000407007c0c */ /* 0x044fe4000c761270 */
[----:B------:R-:W-:Y:S02]  /*117f0*/  ISETP.LT.AND P4, PT, R7, UR4, !P1 ;  /* 0x0000000407007c0c */ /* 0x000fe4000cf81270 */
[C---:B------:R-:W-:Y:S02]  /*11800*/  ISETP.LT.AND P2, PT, R2.reuse, UR4, !P0 ;  /* 0x0000000402007c0c */ /* 0x040fe4000c741270 */
[----:B------:R-:W-:-:S07]  /*11810*/  ISETP.LT.AND P6, PT, R2, UR4, !P1 ;  /* 0x0000000402007c0c */ /* 0x000fce000cfc1270 */
[--C-:B---3--:R-:W-:Y:S02]  /*11820*/  @P3 IMAD.MOV.U32 R8, RZ, RZ, R72.reuse ;  /* 0x000000ffff083224 */ /* 0x108fe400078e0048 */
[----:B------:R-:W-:Y:S02]  /*11830*/  @P3 IMAD.MOV.U32 R9, RZ, RZ, R73 ;  /* 0x000000ffff093224 */ /* 0x000fe400078e0049 */
[----:B-1----:R-:W-:-:S03]  /*11840*/  @P4 IMAD.MOV.U32 R14, RZ, RZ, R72 ;  /* 0x000000ffff0e4224 */ /* 0x002fc600078e0048 */
[----:B------:R1:W4:Y:S01]  /*11850*/  @P3 LDG.E.LTC128B.64 R88, desc[UR22][R8.64] ;  /* 0x0000001608583981 */ /* 0x000322000c1e1b20 */
[----:B------:R-:W-:Y:S01]  /*11860*/  IADD3 R12, P3, PT, R70, R72, RZ ;  /* 0x00000048460c7210 */ /* 0x000fe20007f7e0ff */
[--C-:B------:R-:W-:Y:S02]  /*11870*/  @P4 IMAD.MOV.U32 R15, RZ, RZ, R73.reuse ;  /* 0x000000ffff0f4224 */ /* 0x100fe400078e0049 */
[----:B------:R-:W-:Y:S02]  /*11880*/  VIADD R2, R95, 0x1a ;  /* 0x0000001a5f027836 */ /* 0x000fe40000000000 */
[----:B------:R-:W-:Y:S01]  /*11890*/  IMAD.X R13, R71, 0x1, R73, P3 ;  /* 0x00000001470d7824 */ /* 0x000fe200018e0649 */
[----:B------:R2:W4:Y:S02]  /*118a0*/  @P4 LDG.E.LTC128B.64 R86, desc[UR22][R14.64+0x100] ;  /* 0x000100160e564981 */ /* 0x000524000c1e1b20 */
[C---:B------:R-:W-:Y:S02]  /*118b0*/  ISETP.LT.AND P4, PT, R2.reuse, UR4, !P0 ;  /* 0x0000000402007c0c */ /* 0x040fe4000c781270 */
[----:B------:R-:W-:Y:S01]  /*118c0*/  ISETP.LT.AND P3, PT, R2, UR4, !P1 ;  /* 0x0000000402007c0c */ /* 0x000fe2000cf61270 */
[----:B------:R-:W-:Y:S01]  /*118d0*/  VIADD R2, R95, 0x1b ;  /* 0x0000001b5f027836 */ /* 0x000fe20000000000 */
[----:B------:R2:W4:Y:S04]  /*118e0*/  @P2 LDG.E.LTC128B.64 R84, desc[UR22][R12.64] ;  /* 0x000000160c542981 */ /* 0x000528000c1e1b20 */
[C---:B------:R-:W-:Y:S01]  /*118f0*/  ISETP.LT.AND P0, PT, R2.reuse, UR4, !P0 ;  /* 0x0000000402007c0c */ /* 0x040fe2000c701270 */
[----:B------:R2:W4:Y:S01]  /*11900*/  @P6 LDG.E.LTC128B.64 R82, desc[UR22][R12.64+0x100] ;  /* 0x000100160c526981 */ /* 0x000522000c1e1b20 */
[----:B------:R-:W-:-:S02]  /*11910*/  ISETP.LT.AND P1, PT, R2, UR4, !P1 ;  /* 0x0000000402007c0c */ /* 0x000fc4000cf21270 */
[----:B-1----:R-:W-:-:S05]  /*11920*/  IADD3 R8, P2, PT, R70, R12, RZ ;  /* 0x0000000c46087210 */ /* 0x002fca0007f5e0ff */
[----:B------:R-:W-:Y:S01]  /*11930*/  IMAD.X R9, R71, 0x1, R13, P2 ;  /* 0x0000000147097824 */ /* 0x000fe200010e060d */
[----:B------:R-:W-:-:S04]  /*11940*/  IADD3 R70, P2, PT, R70, R8, RZ ;  /* 0x0000000846467210 */ /* 0x000fc80007f5e0ff */
[----:B------:R2:W4:Y:S01]  /*11950*/  @P4 LDG.E.LTC128B.64 R80, desc[UR22][R8.64] ;  /* 0x0000001608504981 */ /* 0x000522000c1e1b20 */
[----:B------:R-:W-:-:S03]  /*11960*/  IMAD.X R71, R71, 0x1, R9, P2 ;  /* 0x0000000147477824 */ /* 0x000fc600010e0609 */
[----:B------:R2:W4:Y:S04]  /*11970*/  @P3 LDG.E.LTC128B.64 R78, desc[UR22][R8.64+0x100] ;  /* 0x00010016084e3981 */ /* 0x000528000c1e1b20 */
[----:B------:R2:W4:Y:S04]  /*11980*/  @P0 LDG.E.LTC128B.64 R76, desc[UR22][R70.64] ;  /* 0x00000016464c0981 */ /* 0x000528000c1e1b20 */
[----:B------:R2:W4:Y:S02]  /*11990*/  @P1 LDG.E.LTC128B.64 R74, desc[UR22][R70.64+0x100] ;  /* 0x00010016464a1981 */ /* 0x000524000c1e1b20 */
.L_x_207:
[----:B------:R-:W-:Y:S05]  /*119a0*/  BSYNC.RECONVERGENT B1 ;  /* 0x0000000000017941 */ /* 0x000fea0003800200 */
.L_x_181:
[----:B------:R-:W-:Y:S01]  /*119b0*/  BAR.SYNC.DEFER_BLOCKING 0x0 ;  /* 0x0000000000007b1d */ /* 0x000fe20000010000 */
[----:B------:R-:W-:-:S05]  /*119c0*/  ISETP.GT.AND P0, PT, R5, R4, PT ;  /* 0x000000040500720c */ /* 0x000fca0003f04270 */
[----:B-----5:R-:W-:Y:S04]  /*119d0*/  STS.128 [R93], R64 ;  /* 0x000000405d007388 */ /* 0x020fe80000000c00 */
[----:B------:R-:W-:Y:S04]  /*119e0*/  STS.128 [R93+0x40], R60 ;  /* 0x0000403c5d007388 */ /* 0x000fe80000000c00 */
[----:B------:R-:W-:Y:S04]  /*119f0*/  STS.128 [R93+0x80], R56 ;  /* 0x000080385d007388 */ /* 0x000fe80000000c00 */
[----:B------:R-:W-:Y:S01]  /*11a00*/  STS.128 [R93+0xc0], R52 ;  /* 0x0000c0345d007388 */ /* 0x000fe20000000c00 */
[----:B------:R-:W-:Y:S06]  /*11a10*/  BAR.SYNC.DEFER_BLOCKING 0x0 ;  /* 0x0000000000007b1d */ /* 0x000fec0000010000 */
[----:B------:R-:W3:Y:S04]  /*11a20*/  LDS.64 R18, [R96+UR6+0x440] ;  /* 0x0004400660127984 */ /* 0x000ee80008000a00 */
[----:B------:R-:W3:Y:S04]  /*11a30*/  LDS.64 R20, [R96+UR6] ;  /* 0x0000000660147984 */ /* 0x000ee80008000a00 */
[----:B--2---:R-:W2:Y:S04]  /*11a40*/  LDS.64 R8, [R96+UR6+0x100] ;  /* 0x0001000660087984 */ /* 0x004ea80008000a00 */
[----:B-1----:R-:W1:Y:S04]  /*11a50*/  LDS.64 R12, [R96+UR6+0x220] ;  /* 0x00022006600c7984 */ /* 0x002e680008000a00 */
[----:B------:R-:W1:Y:S04]  /*11a60*/  LDS.64 R14, [R96+UR6+0x320] ;  /* 0x00032006600e7984 */ /* 0x000e680008000a00 */
[----:B------:R-:W1:Y:S04]  /*11a70*/  LDS.64 R16, [R96+UR6+0x540] ;  /* 0x0005400660107984 */ /* 0x000e680008000a00 */
[----:B------:R-:W1:Y:S04]  /*11a80*/  LDS.64 R2, [R96+UR6+0x660] ;  /* 0x0006600660027984 */ /* 0x000e680008000a00 */
[----:B------:R-:W1:Y:S01]  /*11a90*/  LDS.64 R22, [R96+UR6+0x760] ;  /* 0x0007600660167984 */ /* 0x000e620008000a00 */
[----:B---3--:R-:W-:-:S02]  /*11aa0*/  DMUL R18, R18, R114 ;  /* 0x0000007212127228 */ /* 0x008fc40000000000 */
[-C--:B------:R-:W-:Y:S02]  /*11ab0*/  DMUL R20, R20, R114.reuse ;  /* 0x0000007214147228 */ /* 0x080fe40000000000 */
[----:B--2---:R-:W-:-:S04]  /*11ac0*/  DMUL R8, R8, R114 ;  /* 0x0000007208087228 */ /* 0x004fc80000000000 */
[----:B----4-:R-:W-:Y:S02]  /*11ad0*/  DFMA R4, R80, R112, R18 ;  /* 0x000000705004722b */ /* 0x010fe40000000012 */
[----:B-1----:R-:W-:Y:S02]  /*11ae0*/  DMUL R12, R12, R114 ;  /* 0x000000720c0c7228 */ /* 0x002fe40000000000 */
        /* <DEDUP_REMOVED lines=31> */
[----:B------:R-:W-:Y:S01]  /*11ce0*/  IMAD.HI.U32 R6, R3, R22, RZ ;  /* 0x0000001603067227 */ /* 0x000fe200078e00ff */
[----:B------:R-:W-:-:S04]  /*11cf0*/  MOV R3, RZ ;  /* 0x000000ff00037202 */ /* 0x000fc80000000f00 */
        /* <DEDUP_REMOVED lines=11> */
.L_x_210:
[----:B------:R-:W1:Y:S01]  /*11db0*/  LDCU.64 UR4, c[0x0][0x460] ;  /* 0x00008c00ff0477ac */ /* 0x000e620008000a00 */
[----:B------:R-:W-:Y:S01]  /*11dc0*/  IMAD.MOV.U32 R98, RZ, RZ, R22 ;  /* 0x000000ffff627224 */ /* 0x000fe200078e0016 */
[----:B------:R-:W-:Y:S02]  /*11dd0*/  MOV R97, R23 ;  /* 0x0000001700617202 */ /* 0x000fe40000000f00 */
[----:B------:R-:W-:Y:S01]  /*11de0*/  MOV R104, 0x11e20 ;  /* 0x00011e2000687802 */ /* 0x000fe20000000f00 */
[----:B-1----:R-:W-:Y:S01]  /*11df0*/  IMAD.U32 R103, RZ, RZ, UR4 ;  /* 0x00000004ff677e24 */ /* 0x002fe2000f8e00ff */
[----:B------:R-:W-:Y:S02]  /*11e00*/  MOV R106, UR5 ;  /* 0x00000005006a7c02 */ /* 0x000fe40008000f00 */
[----:B------:R-:W-:Y:S05]  /*11e10*/  CALL.REL.NOINC `($__internal_0_$__cuda_sm20_div_u64) ;  /* 0x0000009000d47944 */ /* 0x000fea0003c00000 */
        /* <DEDUP_REMOVED lines=11> */
.L_x_211:
[----:B------:R-:W-:Y:S05]  /*11ed0*/  BSYNC.RECONVERGENT B0 ;  /* 0x0000000000007941 */ /* 0x000fea0003800200 */
.L_x_209:
[----:B------:R-:W1:Y:S01]  /*11ee0*/  LDCU.64 UR4, c[0x0][0x380] ;  /* 0x00007000ff0477ac */ /* 0x000e620008000a00 */
[--C-:B------:R-:W-:Y:S01]  /*11ef0*/  SHF.R.U64 R29, R24, 0x3, R3.reuse ;  /* 0x00000003181d7819 */ /* 0x100fe20000001203 */
[----:B------:R-:W-:Y:S01]  /*11f00*/  BSSY.RECONVERGENT B0, `(.L_x_212) ;  /* 0x0000028000007945 */ /* 0x000fe20003800200 */
[----:B------:R-:W-:Y:S02]  /*11f10*/  SHF.R.U32.HI R2, RZ, 0x3, R3 ;  /* 0x00000003ff027819 */ /* 0x000fe40000011603 */
[----:B------:R-:W-:Y:S02]  /*11f20*/  ISETP.LE.U32.AND P2, PT, R6, R29, PT ;  /* 0x0000001d0600720c */ /* 0x000fe40003f43070 */
[----:B-1----:R-:W-:Y:S02]  /*11f30*/  ISETP.GE.AND P0, PT, R7, UR4, PT ;  /* 0x0000000407007c0c */ /* 0x002fe4000bf06270 */
[----:B------:R-:W-:Y:S02]  /*11f40*/  SHF.R.S32.HI R7, RZ, 0x1f, R6 ;  /* 0x0000001fff077819 */ /* 0x000fe40000011406 */
        /* <DEDUP_REMOVED lines=28> */
.L_x_213:
[----:B------:R-:W2:Y:S01]  /*12110*/  LDCU.64 UR4, c[0x0][0x460] ;  /* 0x00008c00ff0477ac */ /* 0x000ea20008000a00 */
[----:B------:R-:W-:Y:S01]  /*12120*/  IMAD.MOV.U32 R103, RZ, RZ, R3 ;  /* 0x000000ffff677224 */ /* 0x000fe200078e0003 */
[----:B------:R-:W-:Y:S02]  /*12130*/  MOV R101, R2 ;  /* 0x0000000200657202 */ /* 0x000fe40000000f00 */
[----:B------:R-:W-:Y:S01]  /*12140*/  MOV R100, 0x12180 ;  /* 0x0001218000647802 */ /* 0x000fe20000000f00 */
[----:B--2---:R-:W-:Y:S01]  /*12150*/  IMAD.U32 R102, RZ, RZ, UR4 ;  /* 0x00000004ff667e24 */ /* 0x004fe2000f8e00ff */
[----:B------:R-:W-:Y:S02]  /*12160*/  MOV R99, UR5 ;  /* 0x0000000500637c02 */ /* 0x000fe40008000f00 */
[----:B-1----:R-:W-:Y:S05]  /*12170*/  CALL.REL.NOINC `($__internal_1_$__cuda_sm20_rem_u64) ;  /* 0x0000009400107944 */ /* 0x002fea0003c00000 */
.L_x_214:
[----:B------:R-:W-:Y:S05]  /*12180*/  BSYNC.RECONVERGENT B0 ;  /* 0x0000000000007941 */ /* 0x000fea0003800200 */
.L_x_212:
        /* <DEDUP_REMOVED lines=44> */
.L_x_216:
[----:B------:R-:W2:Y:S01]  /*12450*/  LDCU.64 UR4, c[0x0][0x460] ;  /* 0x00008c00ff0477ac */ /* 0x000ea20008000a00 */
[----:B------:R-:W-:Y:S01]  /*12460*/  IMAD.MOV.U32 R98, RZ, RZ, R20 ;  /* 0x000000ffff627224 */ /* 0x000fe200078e0014 */
[----:B------:R-:W-:Y:S02]  /*12470*/  MOV R97, R21 ;  /* 0x0000001500617202 */ /* 0x000fe40000000f00 */
[----:B------:R-:W-:Y:S01]  /*12480*/  MOV R104, 0x124c0 ;  /* 0x000124c000687802 */ /* 0x000fe20000000f00 */
[----:B--2---:R-:W-:Y:S01]  /*12490*/  IMAD.U32 R103, RZ, RZ, UR4 ;  /* 0x00000004ff677e24 */ /* 0x004fe2000f8e00ff */
[----:B------:R-:W-:Y:S02]  /*124a0*/  MOV R106, UR5 ;  /* 0x00000005006a7c02 */ /* 0x000fe40008000f00 */
[----:B-1----:R-:W-:Y:S05]  /*124b0*/  CALL.REL.NOINC `($__internal_0_$__cuda_sm20_div_u64) ;  /* 0x0000008c002c7944 */ /* 0x002fea0003c00000 */
        /* <DEDUP_REMOVED lines=10> */
.L_x_217:
[----:B------:R-:W-:Y:S05]  /*12560*/  BSYNC.RECONVERGENT B0 ;  /* 0x0000000000007941 */ /* 0x000fea0003800200 */
.L_x_215:
        /* <DEDUP_REMOVED lines=37> */
.L_x_219:
[----:B------:R-:W2:Y:S01]  /*127c0*/  LDCU.64 UR4, c[0x0][0x460] ;  /* 0x00008c00ff0477ac */ /* 0x000ea20008000a00 */
[----:B------:R-:W-:Y:S01]  /*127d0*/  IMAD.MOV.U32 R103, RZ, RZ, R3 ;  /* 0x000000ffff677224 */ /* 0x000fe200078e0003 */
[----:B------:R-:W-:Y:S02]  /*127e0*/  MOV R101, R2 ;  /* 0x0000000200657202 */ /* 0x000fe40000000f00 */
[----:B------:R-:W-:Y:S01]  /*127f0*/  MOV R100, 0x12830 ;  /* 0x0001283000647802 */ /* 0x000fe20000000f00 */
[----:B--2---:R-:W-:Y:S01]  /*12800*/  IMAD.U32 R102, RZ, RZ, UR4 ;  /* 0x00000004ff667e24 */ /* 0x004fe2000f8e00ff */
[----:B------:R-:W-:Y:S02]  /*12810*/  MOV R99, UR5 ;  /* 0x0000000500637c02 */ /* 0x000fe40008000f00 */
[----:B-1----:R-:W-:Y:S05]  /*12820*/  CALL.REL.NOINC `($__internal_1_$__cuda_sm20_rem_u64) ;  /* 0x0000008c00647944 */ /* 0x002fea0003c00000 */
.L_x_220:
[----:B------:R-:W-:Y:S05]  /*12830*/  BSYNC.RECONVERGENT B0 ;  /* 0x0000000000007941 */ /* 0x000fea0003800200 */
.L_x_218:
        /* <DEDUP_REMOVED lines=44> */
.L_x_222:
        /* <DEDUP_REMOVED lines=17> */
.L_x_223:
[----:B------:R-:W-:Y:S05]  /*12c10*/  BSYNC.RECONVERGENT B0 ;  /* 0x0000000000007941 */ /* 0x000fea0003800200 */
.L_x_221:
        /* <DEDUP_REMOVED lines=37> */
.L_x_225:
[----:B------:R-:W2:Y:S01]  /*12e70*/  LDCU.64 UR4, c[0x0][0x460] ;  /* 0x00008c00ff0477ac */ /* 0x000ea20008000a00 */
[----:B------:R-:W-:Y:S01]  /*12e80*/  IMAD.MOV.U32 R103, RZ, RZ, R3 ;  /* 0x000000ffff677224 */ /* 0x000fe200078e0003 */
[----:B------:R-:W-:Y:S02]  /*12e90*/  MOV R101, R2 ;  /* 0x0000000200657202 */ /* 0x000fe40000000f00 */
[----:B------:R-:W-:Y:S01]  /*12ea0*/  MOV R100, 0x12ee0 ;  /* 0x00012ee000647802 */ /* 0x000fe20000000f00 */
[----:B--2---:R-:W-:Y:S01]  /*12eb0*/  IMAD.U32 R102, RZ, RZ, UR4 ;  /* 0x00000004ff667e24 */ /* 0x004fe2000f8e00ff */
[----:B------:R-:W-:Y:S02]  /*12ec0*/  MOV R99, UR5 ;  /* 0x0000000500637c02 */ /* 0x000fe40008000f00 */
[----:B-1----:R-:W-:Y:S05]  /*12ed0*/  CALL.REL.NOINC `($__internal_1_$__cuda_sm20_rem_u64) ;  /* 0x0000008400b87944 */ /* 0x002fea0003c00000 */
.L_x_226:
[----:B------:R-:W-:Y:S05]  /*12ee0*/  BSYNC.RECONVERGENT B0 ;  /* 0x0000000000007941 */ /* 0x000fea0003800200 */
.L_x_224:
        /* <DEDUP_REMOVED lines=44> */
.L_x_228:
        /* <DEDUP_REMOVED lines=17> */
.L_x_229:
[----:B------:R-:W-:Y:S05]  /*132c0*/  BSYNC.RECONVERGENT B0 ;  /* 0x0000000000007941 */ /* 0x000fea0003800200 */
.L_x_227:
[----:B------:R-:W1:Y:S01]  /*132d0*/  LDCU.64 UR6, c[0x0][0x380] ;  /* 0x00007000ff0677ac */ /* 0x000e620008000a00 */
[----:B------:R-:W-:Y:S01]  /*132e0*/  VIADD R95, R95, 0x1b ;  /* 0x0000001b5f5f7836 */ /* 0x000fe20000000000 */
[--C-:B------:R-:W-:Y:S01]  /*132f0*/  SHF.R.U64 R7, R68, 0x3, R8.reuse ;  /* 0x0000000344077819 */ /* 0x100fe20000001208 */
[----:B------:R-:W-:Y:S01]  /*13300*/  BSSY.RECONVERGENT B0, `(.L_x_230) ;  /* 0x0000028000007945 */ /* 0x000fe20003800200 */
[----:B------:R-:W2:Y:S01]  /*13310*/  LDCU.64 UR4, c[0x0][0x468] ;  /* 0x00008d00ff0477ac */ /* 0x000ea20008000a00 */
[----:B------:R-:W-:Y:S02]  /*13320*/  SHF.R.U32.HI R8, RZ, 0x3, R8 ;  /* 0x00000003ff087819 */ /* 0x000fe40000011608 */
[----:B------:R-:W-:Y:S02]  /*13330*/  ISETP.LE.U32.AND P2, PT, R6, R7, PT ;  /* 0x000000070600720c */ /* 0x000fe40003f43070 */
[----:B------:R-:W-:Y:S02]  /*13340*/  SHF.R.S32.HI R7, RZ, 0x1f, R6 ;  /* 0x0000001fff077819 */ /* 0x000fe40000011406 */
[----:B-1----:R-:W-:-:S04]  /*13350*/  ISETP.GE.AND P1, PT, R95, UR6, PT ;  /* 0x000000065f007c0c */ /* 0x002fc8000bf26270 */
[----:B------:R-:W-:-:S04]  /*13360*/  ISETP.LT.AND P0, PT, R94, UR7, !P1 ;  /* 0x000000075e007c0c */ /* 0x000fc8000cf01270 */
[----:B------:R-:W-:Y:S02]  /*13370*/  ISETP.LE.U32.AND.EX P2, PT, R7, R8, P0, P2 ;  /* 0x000000080700720c */ /* 0x000fe40000743120 */
[----:B--2---:R-:W-:-:S04]  /*13380*/  IADD3 R103, P0, PT, R3, UR4, RZ ;  /* 0x0000000403677c10 */ /* 0x004fc8000ff1e0ff */
[----:B------:R-:W-:Y:S02]  /*13390*/  IADD3.X R101, PT, PT, R2, UR5, RZ, P0, !PT ;  /* 0x0000000502657c10 */ /* 0x000fe400087fe4ff */
[----:B------:R-:W-:Y:S02]  /*133a0*/  ISETP.LT.AND P0, PT, R0, UR7, !P1 ;  /* 0x0000000700007c0c */ /* 0x000fe4000cf01270 */
[----:B------:R-:W-:-:S03]  /*133b0*/  LOP3.LUT R9, R101, R9, RZ, 0xfc, !PT ;  /* 0x0000000965097212 */ /* 0x000fc600078efcff */
[----:B------:R1:W-:Y:S01]  /*133c0*/  @P2 STG.E.64 desc[UR22][R4.64], R18 ;  /* 0x0000001204002986 */ /* 0x0003e2000c101b16 */
[----:B------:R-:W-:-:S13]  /*133d0*/  ISETP.NE.U32.AND P1, PT, R9, RZ, PT ;  /* 0x000000ff0900720c */ /* 0x000fda0003f25070 */
[----:B------:R-:W-:Y:S05]  /*133e0*/  @P1 BRA `(.L_x_231) ;  /* 0x0000000000501947 */ /* 0x000fea0003800000 */
[----:B------:R-:W2:Y:S01]  /*133f0*/  I2F.U32.RP R8, R11 ;  /* 0x0000000b00087306 */ /* 0x000ea20000209000 */
[----:B------:R-:W-:-:S07]  /*13400*/  MOV R105, RZ ;  /* 0x000000ff00697202 */ /* 0x000fce0000000f00 */
[----:B--2---:R-:W2:Y:S02]  /*13410*/  MUFU.RCP R2, R8 ;  /* 0x0000000800027308 */ /* 0x004ea40000001000 */
[----:B--2---:R-:W-:-:S06]  /*13420*/  VIADD R2, R2, 0xffffffe ;  /* 0x0ffffffe02027836 */ /* 0x004fcc0000000000 */
[----:B------:R-:W2:Y:S02]  /*13430*/  F2I.FTZ.U32.TRUNC.NTZ R3, R2 ;  /* 0x0000000200037305 */ /* 0x000ea4000021f000 */
[----:B--2---:R-:W-:Y:S01]  /*13440*/  IMAD.MOV R0, RZ, RZ, -R3 ;  /* 0x000000ffff007224 */ /* 0x004fe200078e0a03 */
[----:B------:R-:W-:-:S03]  /*13450*/  MOV R2, RZ ;  /* 0x000000ff00027202 */ /* 0x000fc60000000f00 */
        /* <DEDUP_REMOVED lines=13> */
.L_x_231:
[----:B------:R-:W2:Y:S01]  /*13530*/  LDCU.64 UR4, c[0x0][0x460] ;  /* 0x00008c00ff0477ac */ /* 0x000ea20008000a00 */
[----:B------:R-:W-:Y:S01]  /*13540*/  MOV R100, 0x13580 ;  /* 0x0001358000647802 */ /* 0x000fe20000000f00 */
[----:B--2---:R-:W-:Y:S01]  /*13550*/  IMAD.U32 R102, RZ, RZ, UR4 ;  /* 0x00000004ff667e24 */ /* 0x004fe2000f8e00ff */
[----:B------:R-:W-:Y:S02]  /*13560*/  MOV R99, UR5 ;  /* 0x0000000500637c02 */ /* 0x000fe40008000f00 */
[----:B-1----:R-:W-:Y:S05]  /*13570*/  CALL.REL.NOINC `($__internal_1_$__cuda_sm20_rem_u64) ;  /* 0x0000008000107944 */ /* 0x002fea0003c00000 */
.L_x_232:
[----:B------:R-:W-:Y:S05]  /*13580*/  BSYNC.RECONVERGENT B0 ;  /* 0x0000000000007941 */ /* 0x000fea0003800200 */
.L_x_230:
[--C-:B------:R-:W-:Y:S02]  /*13590*/  SHF.R.U64 R3, R104, 0x3, R105.reuse ;  /* 0x0000000368037819 */ /* 0x100fe40000001269 */
[----:B------:R-:W-:Y:S02]  /*135a0*/  SHF.R.U32.HI R0, RZ, 0x3, R105 ;  /* 0x00000003ff007819 */ /* 0x000fe40000011669 */
[----:B------:R-:W-:-:S04]  /*135b0*/  ISETP.LE.U32.AND P1, PT, R6, R3, PT ;  /* 0x000000030600720c */ /* 0x000fc80003f23070 */
[----:B------:R-:W-:-:S13]  /*135c0*/  ISETP.LE.U32.AND.EX P0, PT, R7, R0, P0, P1 ;  /* 0x000000000700720c */ /* 0x000fda0000703110 */
[----:B------:R-:W-:Y:S05]  /*135d0*/  @!P0 BRA `(.L_x_233) ;  /* 0x0000007800988947 */ /* 0x000fea0003800000 */
[----:B------:R3:W-:Y:S01]  /*135e0*/  STG.E.64 desc[UR22][R4.64+0x100], R112 ;  /* 0x0001007004007986 */ /* 0x0007e2000c101b16 */
[----:B------:R-:W-:Y:S05]  /*135f0*/  BRA `(.L_x_233) ;  /* 0x0000007800907947 */ /* 0x000fea0003800000 */
.L_x_208:
[----:B------:R-:W1:Y:S01]  /*13600*/  LDCU UR6, c[0x0][0x380] ;  /* 0x00007000ff0677ac */ /* 0x000e620008000800 */
[----:B------:R-:W-:Y:S02]  /*13610*/  ISETP.GE.AND P0, PT, R94, UR9, PT ;  /* 0x000000095e007c0c */ /* 0x000fe4000bf06270 */
[----:B------:R-:W-:Y:S01]  /*13620*/  ISETP.GE.AND P4, PT, R0, UR9, PT ;  /* 0x0000000900007c0c */ /* 0x000fe2000bf86270 */
[----:B------:R-:W2:Y:S01]  /*13630*/  LDCU.64 UR4, c[0x0][0x468] ;  /* 0x00008d00ff0477ac */ /* 0x000ea20008000a00 */
[----:B------:R-:W-:Y:S01]  /*13640*/  VIADD R0, R95, 0x19 ;  /* 0x000000195f007836 */ /* 0x000fe20000000000 */
[C---:B-1----:R-:W-:Y:S02]  /*13650*/  ISETP.LT.AND P6, PT, R7.reuse, UR6, !P0 ;  /* 0x0000000607007c0c */ /* 0x042fe4000c7c1270 */
[----:B------:R-:W-:Y:S02]  /*13660*/  ISETP.LT.AND P2, PT, R7, UR6, !P4 ;  /* 0x0000000607007c0c */ /* 0x000fe4000e741270 */
[----:B------:R-:W-:-:S02]  /*13670*/  ISETP.LT.AND P1, PT, R0, UR6, !P0 ;  /* 0x0000000600007c0c */ /* 0x000fc4000c721270 */
[----:B--2---:R-:W-:-:S04]  /*13680*/  IADD3 R2, P3, PT, R10, UR4, RZ ;  /* 0x000000040a027c10 */ /* 0x004fc8000ff7e0ff */
[----:B------:R-:W-:Y:S02]  /*13690*/  IADD3.X R3, PT, PT, R11, UR5, RZ, P3, !PT ;  /* 0x000000050b037c10 */ /* 0x000fe40009ffe4ff */
[----:B------:R-:W-:Y:S01]  /*136a0*/  ISETP.LT.AND P3, PT, R0, UR6, !P4 ;  /* 0x0000000600007c0c */ /* 0x000fe2000e761270 */
[----:B------:R-:W-:Y:S02]  /*136b0*/  @P6 IMAD.MOV.U32 R6, RZ, RZ, R10 ;  /* 0x000000ffff066224 */ /* 0x000fe400078e000a */
[----:B------:R-:W-:Y:S02]  /*136c0*/  @P6 IMAD.MOV.U32 R7, RZ, RZ, R11 ;  /* 0x000000ffff076224 */ /* 0x000fe400078e000b */
[C---:B------:R-:W-:Y:S02]  /*136d0*/  VIADD R0, R95.reuse, 0x1a ;  /* 0x0000001a5f007836 */ /* 0x040fe40000000000 */
[----:B------:R-:W-:Y:S01]  /*136e0*/  VIADD R95, R95, 0x1b ;  /* 0x0000001b5f5f7836 */ /* 0x000fe20000000000 */
[----:B------:R1:W-:Y:S01]  /*136f0*/  @P6 STG.E.64 desc[UR22][R6.64], R20 ;  /* 0x0000001406006986 */ /* 0x0003e2000c101b16 */
[----:B------:R-:W-:-:S03]  /*13700*/  IADD3 R22, P6, PT, R2, UR4, RZ ;  /* 0x0000000402167c10 */ /* 0x000fc6000ffde0ff */
[----:B------:R2:W-:Y:S01]  /*13710*/  @P2 STG.E.64 desc[UR22][R10.64+0x100], R8 ;  /* 0x000100080a002986 */ /* 0x0005e2000c101b16 */
[C---:B------:R-:W-:Y:S02]  /*13720*/  ISETP.LT.AND P2, PT, R0.reuse, UR6, !P0 ;  /* 0x0000000600007c0c */ /* 0x040fe4000c741270 */
[----:B------:R-:W-:Y:S01]  /*13730*/  ISETP.LT.AND P0, PT, R95, UR6, !P0 ;  /* 0x000000065f007c0c */ /* 0x000fe2000c701270 */
[----:B------:R2:W-:Y:S01]  /*13740*/  @P1 STG.E.64 desc[UR22][R2.64], R12 ;  /* 0x0000000c02001986 */ /* 0x0005e2000c101b16 */
[----:B------:R-:W-:Y:S02]  /*13750*/  ISETP.LT.AND P1, PT, R0, UR6, !P4 ;  /* 0x0000000600007c0c */ /* 0x000fe4000e721270 */
[----:B------:R-:W-:Y:S01]  /*13760*/  IADD3.X R23, PT, PT, R3, UR5, RZ, P6, !PT ;  /* 0x0000000503177c10 */ /* 0x000fe2000b7fe4ff */
[----:B------:R2:W-:Y:S01]  /*13770*/  @P3 STG.E.64 desc[UR22][R2.64+0x100], R14 ;  /* 0x0001000e02003986 */ /* 0x0005e2000c101b16 */
[----:B------:R-:W-:-:S05]  /*13780*/  ISETP.LT.AND P4, PT, R95, UR6, !P4 ;  /* 0x000000065f007c0c */ /* 0x000fca000e781270 */
        /* <DEDUP_REMOVED lines=8> */
.L_x_18:
[----:B------:R-:W-:Y:S01]  /*13810*/  BAR.SYNC.DEFER_BLOCKING 0x0 ;  /* 0x0000000000007b1d */ /* 0x000fe20000010000 */
[----:B------:R-:W-:-:S05]  /*13820*/  ISETP.GT.AND P0, PT, R74, R77, PT ;  /* 0x0000004d4a00720c */ /* 0x000fca0003f04270 */
[----:B------:R-:W-:Y:S01]  /*13830*/  BSSY.RECONVERGENT B1, `(.L_x_234) ;  /* 0x00001db000017945 */ /* 0x000fe20003800200 */
[----:B------:R-:W-:-:S04]  /*13840*/  DEPBAR.LE SB5, 0xd ;  /* 0x0000d3400000791a */ /* 0x000fc80000000000 */
[----:B------:R-:W-:Y:S04]  /*13850*/  STS.128 [R93], R4 ;  /* 0x000000045d007388 */ /* 0x000fe80000000c00 */
[----:B------:R-:W-:Y:S04]  /*13860*/  STS.128 [R93+0x40], R8 ;  /* 0x000040085d007388 */ /* 0x000fe80000000c00 */
[----:B------:R-:W-:Y:S01]  /*13870*/  STS.128 [R93+0x80], R12 ;  /* 0x0000800c5d007388 */ /* 0x000fe20000000c00 */
[----:B------:R-:W-:-:S04]  /*13880*/  DEPBAR.LE SB5, 0xc ;  /* 0x0000d3000000791a */ /* 0x000fc80000000000 */
[----:B------:R-:W-:Y:S01]  /*13890*/  STS.128 [R93+0xc0], R16 ;  /* 0x0000c0105d007388 */ /* 0x000fe20000000c00 */
[----:B------:R-:W-:Y:S06]  /*138a0*/  BAR.SYNC.DEFER_BLOCKING 0x0 ;  /* 0x0000000000007b1d */ /* 0x000fec0000010000 */
[----:B--23--:R-:W2:Y:S04]  /*138b0*/  LDS.64 R70, [R75+UR12] ;  /* 0x0000000c4b467984 */ /* 0x00cea80008000a00 */
[----:B------:R-:W3:Y:S04]  /*138c0*/  LDS.64 R96, [R75+UR12+0x100] ;  /* 0x0001000c4b607984 */ /* 0x000ee80008000a00 */
[----:B------:R-:W4:Y:S04]  /*138d0*/  LDS.64 R88, [R75+UR12+0x220] ;  /* 0x0002200c4b587984 */ /* 0x000f280008000a00 */
[----:B------:R-:W4:Y:S04]  /*138e0*/  LDS.64 R78, [R75+UR12+0x320] ;  /* 0x0003200c4b4e7984 */ /* 0x000f280008000a00 */
[----:B-1----:R-:W1:Y:S04]  /*138f0*/  LDS.64 R72, [R75+UR12+0x440] ;  /* 0x0004400c4b487984 */ /* 0x002e680008000a00 */
[----:B------:R-:W1:Y:S04]  /*13900*/  LDS.64 R2, [R75+UR12+0x540] ;  /* 0x0005400c4b027984 */ /* 0x000e680008000a00 */
[----:B------:R-:W1:Y:S04]  /*13910*/  LDS.64 R6, [R75+UR12+0x660] ;  /* 0x0006600c4b067984 */ /* 0x000e680008000a00 */
[----:B------:R-:W1:Y:S01]  /*13920*/  LDS.64 R4, [R75+UR12+0x760] ;  /* 0x0007600c4b047984 */ /* 0x000e620008000a00 */
[----:B--2---:R-:W-:-:S02]  /*13930*/  DMUL R70, R70, R114 ;  /* 0x0000007246467228 */ /* 0x004fc40000000000 */
[-C--:B---3--:R-:W-:Y:S02]  /*13940*/  DMUL R18, R96, R114.reuse ;  /* 0x0000007260127228 */ /* 0x088fe40000000000 */
[-C--:B----4-:R-:W-:Y:S02]  /*13950*/  DMUL R14, R88, R114.reuse ;  /* 0x00000072580e7228 */ /* 0x090fe40000000000 */
[-C--:B------:R-:W-:Y:S02]  /*13960*/  DMUL R12, R78, R114.reuse ;  /* 0x000000724e0c7228 */ /* 0x080fe40000000000 */
[-C--:B-1----:R-:W-:Y:S02]  /*13970*/  DMUL R10, R72, R114.reuse ;  /* 0x00000072480a7228 */ /* 0x082fe40000000000 */
[-C--:B------:R-:W-:Y:S02]  /*13980*/  DMUL R8, R2, R114.reuse ;  /* 0x0000007202087228 */ /* 0x080fe40000000000 */
[----:B------:R-:W-:-:S02]  /*13990*/  DMUL R6, R6, R114 ;  /* 0x0000007206067228 */ /* 0x000fc40000000000 */
[----:B------:R-:W-:Y:S01]  /*139a0*/  DMUL R4, R4, R114 ;  /* 0x0000007204047228 */ /* 0x000fe20000000000 */
[----:B------:R-:W-:Y:S10]  /*139b0*/  @P0 BRA `(.L_x_235) ;  /* 0x0000000000840947 */ /* 0x000ff40003800000 */
[----:B------:R-:W1:Y:S01]  /*139c0*/  LDCU.64 UR6, c[0x0][0x380] ;  /* 0x00007000ff0677ac */ /* 0x000e620008000a00 */
[C---:B------:R-:W-:Y:S02]  /*139d0*/  VIADD R0, R95.reuse, 0x1 ;  /* 0x000000015f007836 */ /* 0x040fe40000000000 */
[C---:B------:R-:W-:Y:S01]  /*139e0*/  VIADD R2, R95.reuse, 0x3 ;  /* 0x000000035f027836 */ /* 0x040fe20000000000 */
[----:B------:R-:W2:Y:S01]  /*139f0*/  LDCU.64 UR4, c[0x0][0x468] ;  /* 0x00008d00ff0477ac */ /* 0x000ea20008000a00 */
[----:B-1----:R-:W-:Y:S02]  /*13a00*/  ISETP.GE.AND P0, PT, R94, UR7, PT ;  /* 0x000000075e007c0c */ /* 0x002fe4000bf06270 */
[----:B------:R-:W-:Y:S02]  /*13a10*/  ISETP.GE.AND P4, PT, R76, UR7, PT ;  /* 0x000000074c007c0c */ /* 0x000fe4000bf86270 */
[C---:B------:R-:W-:Y:S02]  /*13a20*/  ISETP.LT.AND P3, PT, R95.reuse, UR6, !P0 ;  /* 0x000000065f007c0c */ /* 0x040fe4000c761270 */
[----:B------:R-:W-:-:S02]  /*13a30*/  ISETP.LT.AND P2, PT, R95, UR6, !P4 ;  /* 0x000000065f007c0c */ /* 0x000fc4000e741270 */
[----:B------:R-:W-:Y:S02]  /*13a40*/  ISETP.LT.AND P1, PT, R0, UR6, !P0 ;  /* 0x0000000600007c0c */ /* 0x000fe4000c721270 */
[----:B--2---:R-:W-:-:S04]  /*13a50*/  IADD3 R16, P6, PT, R80, UR4, RZ ;  /* 0x0000000450107c10 */ /* 0x004fc8000ffde0ff */
[----:B------:R-:W-:Y:S02]  /*13a60*/  IADD3.X R17, PT, PT, R81, UR5, RZ, P6, !PT ;  /* 0x0000000551117c10 */ /* 0x000fe4000b7fe4ff */
[----:B------:R-:W-:Y:S01]  /*13a70*/  IADD3 R72, P6, PT, R16, UR4, RZ ;  /* 0x0000000410487c10 */ /* 0x000fe2000ffde0ff */
[----:B------:R1:W-:Y:S01]  /*13a80*/  @P3 STG.E.64 desc[UR22][R80.64], R70 ;  /* 0x0000004650003986 */ /* 0x0003e2000c101b16 */
[----:B------:R-:W-:Y:S01]  /*13a90*/  ISETP.LT.AND P3, PT, R0, UR6, !P4 ;  /* 0x0000000600007c0c */ /* 0x000fe2000e761270 */
[----:B------:R-:W-:Y:S01]  /*13aa0*/  @P2 IMAD.MOV.U32 R78, RZ, RZ, R80 ;  /* 0x000000ffff4e2224 */ /* 0x000fe200078e0050 */
[----:B------:R-:W-:Y:S01]  /*13ab0*/  IADD3.X R73, PT, PT, R17, UR5, RZ, P6, !PT ;  /* 0x0000000511497c10 */ /* 0x000fe2000b7fe4ff */
[----:B------:R-:W-:Y:S02]  /*13ac0*/  @P2 IMAD.MOV.U32 R79, RZ, RZ, R81 ;  /* 0x000000ffff4f2224 */ /* 0x000fe400078e0051 */
[----:B------:R-:W-:-:S03]  /*13ad0*/  VIADD R0, R95, 0x2 ;  /* 0x000000025f007836 */ /* 0x000fc60000000000 */
[----:B------:R2:W-:Y:S02]  /*13ae0*/  @P2 STG.E.64 desc[UR22][R78.64+0x100], R18 ;  /* 0x000100124e002986 */ /* 0x0005e4000c101b16 */
[C---:B------:R-:W-:Y:S02]  /*13af0*/  ISETP.LT.AND P2, PT, R0.reuse, UR6, !P0 ;  /* 0x0000000600007c0c */ /* 0x040fe4000c741270 */
[----:B------:R2:W-:Y:S01]  /*13b00*/  @P1 STG.E.64 desc[UR22][R16.64], R14 ;  /* 0x0000000e10001986 */ /* 0x0005e2000c101b16 */
[----:B------:R-:W-:Y:S02]  /*13b10*/  ISETP.LT.AND P1, PT, R0, UR6, !P4 ;  /* 0x0000000600007c0c */ /* 0x000fe4000e721270 */
[C---:B------:R-:W-:Y:S01]  /*13b20*/  ISETP.LT.AND P0, PT, R2.reuse, UR6, !P0 ;  /* 0x0000000602007c0c */ /* 0x040fe2000c701270 */
[----:B------:R2:W-:Y:S01]  /*13b30*/  @P3 STG.E.64 desc[UR22][R16.64+0x100], R12 ;  /* 0x0001000c10003986 */ /* 0x0005e2000c101b16 */
[----:B------:R-:W-:-:S06]  /*13b40*/  ISETP.LT.AND P4, PT, R2, UR6, !P4 ;  /* 0x0000000602007c0c */ /* 0x000fcc000e781270 */
        /* <DEDUP_REMOVED lines=8> */
.L_x_235:
[----:B------:R-:W-:Y:S01]  /*13bd0*/  LOP3.LUT R0, R83, R86, RZ, 0xfc, !PT ;  /* 0x0000005653007212 */ /* 0x000fe200078efcff */
[----:B------:R-:W-:Y:S03]  /*13be0*/  BSSY.RECONVERGENT B0, `(.L_x_237) ;  /* 0x000002c000007945 */ /* 0x000fe60003800200 */
        /* <DEDUP_REMOVED lines=11> */
[----:B------:R-:W-:-:S04]  /*13ca0*/  IMAD.HI.U32 R16, R3, R84, RZ ;  /* 0x0000005403107227 */ /* 0x000fc800078e00ff */
[----:B------:R-:W-:Y:S01]  /*13cb0*/  IMAD.MOV.U32 R3, RZ, RZ, RZ ;  /* 0x000000ffff037224 */ /* 0x000fe200078e00ff */
        /* <DEDUP_REMOVED lines=11> */
.L_x_238:
        /* <DEDUP_REMOVED lines=19> */
.L_x_239:
[----:B------:R-:W-:Y:S05]  /*13ea0*/  BSYNC.RECONVERGENT B0 ;  /* 0x0000000000007941 */ /* 0x000fea0003800200 */
.L_x_237:
        /* <DEDUP_REMOVED lines=12> */
[----:B------:R-:W-:Y:S02]  /*13f70*/  @P2 IMAD.MOV.U32 R72, RZ, RZ, R80 ;  /* 0x000000ffff482224 */ /* 0x000fe400078e0050 */
[----:B------:R-:W-:Y:S01]  /*13f80*/  @P2 IMAD.MOV.U32 R73, RZ, RZ, R81 ;  /* 0x000000ffff492224 */ /* 0x000fe200078e0051 */
[----:B------:R-:W-:-:S04]  /*13f90*/  ISETP.NE.U32.AND P1, PT, R86, RZ, PT ;  /* 0x000000ff5600720c */ /* 0x000fc80003f25070 */
[----:B------:R1:W-:Y:S09]  /*13fa0*/  @P2 STG.E.64 desc[UR22][R72.64], R70 ;  /* 0x0000004648002986 */ /* 0x0003f2000c101b16 */
        /* <DEDUP_REMOVED lines=21> */
.L_x_241:
[----:B------:R-:W2:Y:S01]  /*14100*/  LDCU.64 UR4, c[0x0][0x460] ;  /* 0x00008c00ff0477ac */ /* 0x000ea20008000a00 */
[----:B------:R-:W-:Y:S01]  /*14110*/  IMAD.MOV.U32 R103, RZ, RZ, R2 ;  /* 0x000000ffff677224 */ /* 0x000fe200078e0002 */
[----:B------:R-:W-:Y:S02]  /*14120*/  MOV R101, R0 ;  /* 0x0000000000657202 */ /* 0x000fe40000000f00 */
[----:B------:R-:W-:Y:S01]  /*14130*/  MOV R100, 0x14170 ;  /* 0x0001417000647802 */ /* 0x000fe20000000f00 */
[----:B--2---:R-:W-:Y:S01]  /*14140*/  IMAD.U32 R102, RZ, RZ, UR4 ;  /* 0x00000004ff667e24 */ /* 0x004fe2000f8e00ff */
[----:B------:R-:W-:Y:S02]  /*14150*/  MOV R99, UR5 ;  /* 0x0000000500637c02 */ /* 0x000fe40008000f00 */
[----:B-1---5:R-:W-:Y:S05]  /*14160*/  CALL.REL.NOINC `($__internal_1_$__cuda_sm20_rem_u64) ;  /* 0x0000007400147944 */ /* 0x022fea0003c00000 */
.L_x_242:
[----:B------:R-:W-:Y:S05]  /*14170*/  BSYNC.RECONVERGENT B0 ;  /* 0x0000000000007941 */ /* 0x000fea0003800200 */
.L_x_240:
        /* <DEDUP_REMOVED lines=44> */
.L_x_244:
        /* <DEDUP_REMOVED lines=17> */
.L_x_245:
[----:B------:R-:W-:Y:S05]  /*14550*/  BSYNC.RECONVERGENT B0 ;  /* 0x0000000000007941 */ /* 0x000fea0003800200 */
.L_x_243:
        /* <DEDUP_REMOVED lines=37> */
.L_x_247:
[----:B------:R-:W2:Y:S01]  /*147b0*/  LDCU.64 UR4, c[0x0][0x460] ;  /* 0x00008c00ff0477ac */ /* 0x000ea20008000a00 */
[----:B------:R-:W-:Y:S01]  /*147c0*/  IMAD.MOV.U32 R103, RZ, RZ, R2 ;  /* 0x000000ffff677224 */ /* 0x000fe200078e0002 */
[----:B------:R-:W-:Y:S02]  /*147d0*/  MOV R101, R0 ;  /* 0x0000000000657202 */ /* 0x000fe40000000f00 */
[----:B------:R-:W-:Y:S01]  /*147e0*/  MOV R100, 0x14820 ;  /* 0x0001482000647802 */ /* 0x000fe20000000f00 */
[----:B--2---:R-:W-:Y:S01]  /*147f0*/  IMAD.U32 R102, RZ, RZ, UR4 ;  /* 0x00000004ff667e24 */ /* 0x004fe2000f8e00ff */
[----:B------:R-:W-:Y:S02]  /*14800*/  MOV R99, UR5 ;  /* 0x0000000500637c02 */ /* 0x000fe40008000f00 */
[----:B-1---5:R-:W-:Y:S05]  /*14810*/  CALL.REL.NOINC `($__internal_1_$__cuda_sm20_rem_u64) ;  /* 0x0000006c00687944 */ /* 0x022fea0003c00000 */
.L_x_248:
[----:B------:R-:W-:Y:S05]  /*14820*/  BSYNC.RECONVERGENT B0 ;  /* 0x0000000000007941 */ /* 0x000fea0003800200 */
.L_x_246:
        /* <DEDUP_REMOVED lines=44> */
.L_x_250:
        /* <DEDUP_REMOVED lines=17> */
.L_x_251:
[----:B------:R-:W-:Y:S05]  /*14c00*/  BSYNC.RECONVERGENT B0 ;  /* 0x0000000000007941 */ /* 0x000fea0003800200 */
.L_x_249:
        /* <DEDUP_REMOVED lines=37> */
.L_x_253:
[----:B------:R-:W2:Y:S01]  /*14e60*/  LDCU.64 UR4, c[0x0][0x460] ;  /* 0x00008c00ff0477ac */ /* 0x000ea20008000a00 */
[----:B------:R-:W-:Y:S01]  /*14e70*/  IMAD.MOV.U32 R103, RZ, RZ, R2 ;  /* 0x000000ffff677224 */ /* 0x000fe200078e0002 */
[----:B------:R-:W-:Y:S02]  /*14e80*/  MOV R101, R0 ;  /* 0x0000000000657202 */ /* 0x000fe40000000f00 */
[----:B------:R-:W-:Y:S01]  /*14e90*/  MOV R100, 0x14ed0 ;  /* 0x00014ed000647802 */ /* 0x000fe20000000f00 */
[----:B--2---:R-:W-:Y:S01]  /*14ea0*/  IMAD.U32 R102, RZ, RZ, UR4 ;  /* 0x00000004ff667e24 */ /* 0x004fe2000f8e00ff */
[----:B------:R-:W-:Y:S02]  /*14eb0*/  MOV R99, UR5 ;  /* 0x0000000500637c02 */ /* 0x000fe40008000f00 */
[----:B-1---5:R-:W-:Y:S05]  /*14ec0*/  CALL.REL.NOINC `($__internal_1_$__cuda_sm20_rem_u64) ;  /* 0x0000006400bc7944 */ /* 0x022fea0003c00000 */
.L_x_254:
[----:B------:R-:W-:Y:S05]  /*14ed0*/  BSYNC.RECONVERGENT B0 ;  /* 0x0000000000007941 */ /* 0x000fea0003800200 */
.L_x_252:
        /* <DEDUP_REMOVED lines=44> */
.L_x_256:
        /* <DEDUP_REMOVED lines=17> */
.L_x_257:
[----:B------:R-:W-:Y:S05]  /*152b0*/  BSYNC.RECONVERGENT B0 ;  /* 0x0000000000007941 */ /* 0x000fea0003800200 */
.L_x_255:
        /* <DEDUP_REMOVED lines=37> */
.L_x_259:
[----:B------:R-:W2:Y:S01]  /*15510*/  LDCU.64 UR4, c[0x0][0x460] ;  /* 0x00008c00ff0477ac */ /* 0x000ea20008000a00 */
[----:B------:R-:W-:Y:S01]  /*15520*/  MOV R100, 0x15560 ;  /* 0x0001556000647802 */ /* 0x000fe20000000f00 */
[----:B--2---:R-:W-:Y:S01]  /*15530*/  IMAD.U32 R102, RZ, RZ, UR4 ;  /* 0x00000004ff667e24 */ /* 0x004fe2000f8e00ff */
[----:B------:R-:W-:Y:S02]  /*15540*/  MOV R99, UR5 ;  /* 0x0000000500637c02 */ /* 0x000fe40008000f00 */
[----:B-1---5:R-:W-:Y:S05]  /*15550*/  CALL.REL.NOINC `($__internal_1_$__cuda_sm20_rem_u64) ;  /* 0x0000006000187944 */ /* 0x022fea0003c00000 */
.L_x_260:
[----:B------:R-:W-:Y:S05]  /*15560*/  BSYNC.RECONVERGENT B0 ;  /* 0x0000000000007941 */ /* 0x000fea0003800200 */
.L_x_258:
[----:B------:R-:W1:Y:S01]  /*15570*/  LDCU UR7, c[0x0][0x384] ;  /* 0x00007080ff0777ac */ /* 0x000e620008000800 */
[--C-:B------:R-:W-:Y:S02]  /*15580*/  SHF.R.U64 R7, R104, 0x3, R105.reuse ;  /* 0x0000000368077819 */ /* 0x100fe40000001269 */
[----:B------:R-:W-:Y:S02]  /*15590*/  SHF.R.U32.HI R0, RZ, 0x3, R105 ;  /* 0x00000003ff007819 */ /* 0x000fe40000011669 */
[----:B------:R-:W-:Y:S02]  /*155a0*/  ISETP.LE.U32.AND P1, PT, R8, R7, PT ;  /* 0x000000070800720c */ /* 0x000fe40003f23070 */
[----:B-1----:R-:W-:-:S04]  /*155b0*/  ISETP.LT.AND P0, PT, R76, UR7, !P0 ;  /* 0x000000074c007c0c */ /* 0x002fc8000c701270 */
[----:B------:R-:W-:-:S13]  /*155c0*/  ISETP.LE.U32.AND.EX P0, PT, R3, R0, P0, P1 ;  /* 0x000000000300720c */ /* 0x000fda0000703110 */
[----:B------:R1:W-:Y:S02]  /*155d0*/  @P0 STG.E.64 desc[UR22][R10.64+0x100], R4 ;  /* 0x000100040a000986 */ /* 0x0003e4000c101b16 */
.L_x_236:
[----:B------:R-:W-:Y:S05]  /*155e0*/  BSYNC.RECONVERGENT B1 ;  /* 0x0000000000017941 */ /* 0x000fea0003800200 */
.L_x_234:
[----:B------:R-:W-:Y:S01]  /*155f0*/  BAR.SYNC.DEFER_BLOCKING 0x0 ;  /* 0x0000000000007b1d */ /* 0x000fe20000010000 */
[----:B------:R-:W-:Y:S01]  /*15600*/  ISETP.GT.AND P0, PT, R74, R77, PT ;  /* 0x0000004d4a00720c */ /* 0x000fe20003f04270 */
[----:B------:R-:W-:-:S04]  /*15610*/  VIADD R0, R95, 0x8 ;  /* 0x000000085f007836 */ /* 0x000fc80000000000 */
[----:B------:R-:W4:Y:S01]  /*15620*/  LDCU.64 UR4, c[0x0][0x480] ;  /* 0x00009000ff0477ac */ /* 0x000f220008000a00 */
[----:B------:R-:W-:Y:S01]  /*15630*/  BSSY.RECONVERGENT B1, `(.L_x_261) ;  /* 0x00001dd000017945 */ /* 0x000fe20003800200 */
[----:B------:R-:W-:-:S04]  /*15640*/  DEPBAR.LE SB5, 0x8 ;  /* 0x0000d2000000791a */ /* 0x000fc80000000000 */
[----:B------:R-:W-:Y:S04]  /*15650*/  STS.128 [R93], R32 ;  /* 0x000000205d007388 */ /* 0x000fe80000000c00 */
[----:B------:R-:W-:Y:S04]  /*15660*/  STS.128 [R93+0x40], R28 ;  /* 0x0000401c5d007388 */ /* 0x000fe80000000c00 */
[----:B------:R-:W-:Y:S04]  /*15670*/  STS.128 [R93+0x80], R24 ;  /* 0x000080185d007388 */ /* 0x000fe80000000c00 */
[----:B------:R-:W-:Y:S01]  /*15680*/  STS.128 [R93+0xc0], R20 ;  /* 0x0000c0145d007388 */ /* 0x000fe20000000c00 */
[----:B------:R-:W-:Y:S06]  /*15690*/  BAR.SYNC.DEFER_BLOCKING 0x0 ;  /* 0x0000000000007b1d */ /* 0x000fec0000010000 */
[----:B--2---:R-:W2:Y:S04]  /*156a0*/  LDS.64 R12, [R75+UR12] ;  /* 0x0000000c4b0c7984 */ /* 0x004ea80008000a00 */
[----:B------:R-:W4:Y:S04]  /*156b0*/  LDS.64 R2, [R75+UR12+0x100] ;  /* 0x0001000c4b027984 */ /* 0x000f280008000a00 */
[----:B------:R-:W4:Y:S04]  /*156c0*/  LDS.64 R16, [R75+UR12+0x220] ;  /* 0x0002200c4b107984 */ /* 0x000f280008000a00 */
[----:B------:R-:W4:Y:S04]  /*156d0*/  LDS.64 R14, [R75+UR12+0x320] ;  /* 0x0003200c4b0e7984 */ /* 0x000f280008000a00 */
[----:B-1----:R-:W1:Y:S04]  /*156e0*/  LDS.64 R10, [R75+UR12+0x440] ;  /* 0x0004400c4b0a7984 */ /* 0x002e680008000a00 */
[----:B------:R-:W1:Y:S04]  /*156f0*/  LDS.64 R8, [R75+UR12+0x540] ;  /* 0x0005400c4b087984 */ /* 0x000e680008000a00 */
[----:B------:R-:W1:Y:S04]  /*15700*/  LDS.64 R6, [R75+UR12+0x660] ;  /* 0x0006600c4b067984 */ /* 0x000e680008000a00 */
[----:B---3--:R-:W3:Y:S01]  /*15710*/  LDS.64 R4, [R75+UR12+0x760] ;  /* 0x0007600c4b047984 */ /* 0x008ee20008000a00 */
[-C--:B--2---:R-:W-:Y:S01]  /*15720*/  DMUL R22, R12, R114.reuse ;  /* 0x000000720c167228 */ /* 0x084fe20000000000 */
[----:B----4-:R-:W-:Y:S01]  /*15730*/  IADD3 R12, P1, PT, R80, UR4, RZ ;  /* 0x00000004500c7c10 */ /* 0x010fe2000ff3e0ff */
[----:B------:R-:W-:-:S03]  /*15740*/  DMUL R20, R2, R114 ;  /* 0x0000007202147228 */ /* 0x000fc60000000000 */
[----:B------:R-:W-:Y:S01]  /*15750*/  IADD3.X R13, PT, PT, R81, UR5, RZ, P1, !PT ;  /* 0x00000005510d7c10 */ /* 0x000fe20008ffe4ff */
[-C--:B------:R-:W-:Y:S02]  /*15760*/  DMUL R16, R16, R114.reuse ;  /* 0x0000007210107228 */ /* 0x080fe40000000000 */
[-C--:B------:R-:W-:Y:S02]  /*15770*/  DMUL R14, R14, R114.reuse ;  /* 0x000000720e0e7228 */ /* 0x080fe40000000000 */
[-C--:B-1----:R-:W-:Y:S02]  /*15780*/  DMUL R10, R10, R114.reuse ;  /* 0x000000720a0a7228 */ /* 0x082fe40000000000 */
[-C--:B------:R-:W-:Y:S02]  /*15790*/  DMUL R8, R8, R114.reuse ;  /* 0x0000007208087228 */ /* 0x080fe40000000000 */
[-C--:B------:R-:W-:Y:S02]  /*157a0*/  DMUL R6, R6, R114.reuse ;  /* 0x0000007206067228 */ /* 0x080fe40000000000 */
[----:B---3--:R-:W-:Y:S01]  /*157b0*/  DMUL R4, R4, R114 ;  /* 0x0000007204047228 */ /* 0x008fe20000000000 */
        /* <DEDUP_REMOVED lines=33> */
.L_x_264:
        /* <DEDUP_REMOVED lines=18> */
.L_x_265:
[----:B------:R-:W-:Y:S05]  /*15af0*/  BSYNC.RECONVERGENT B0 ;  /* 0x0000000000007941 */ /* 0x000fea0003800200 */
.L_x_263:
        /* <DEDUP_REMOVED lines=35> */
.L_x_267:
[----:B------:R-:W2:Y:S01]  /*15d30*/  LDCU.64 UR4, c[0x0][0x460] ;  /* 0x00008c00ff0477ac */ /* 0x000ea20008000a00 */
[----:B------:R-:W-:Y:S01]  /*15d40*/  IMAD.MOV.U32 R103, RZ, RZ, R2 ;  /* 0x000000ffff677224 */ /* 0x000fe200078e0002 */
[----:B------:R-:W-:Y:S02]  /*15d50*/  MOV R101, R0 ;  /* 0x0000000000657202 */ /* 0x000fe40000000f00 */
[----:B------:R-:W-:Y:S01]  /*15d60*/  MOV R100, 0x15da0 ;  /* 0x00015da000647802 */ /* 0x000fe20000000f00 */
[----:B--2---:R-:W-:Y:S01]  /*15d70*/  IMAD.U32 R102, RZ, RZ, UR4 ;  /* 0x00000004ff667e24 */ /* 0x004fe2000f8e00ff */
[----:B------:R-:W-:Y:S02]  /*15d80*/  MOV R99, UR5 ;  /* 0x0000000500637c02 */ /* 0x000fe40008000f00 */
[----:B-1---5:R-:W-:Y:S05]  /*15d90*/  CALL.REL.NOINC `($__internal_1_$__cuda_sm20_rem_u64) ;  /* 0x0000005800087944 */ /* 0x022fea0003c00000 */
.L_x_268:
[----:B------:R-:W-:Y:S05]  /*15da0*/  BSYNC.RECONVERGENT B0 ;  /* 0x0000000000007941 */ /* 0x000fea0003800200 */
.L_x_266:
        /* <DEDUP_REMOVED lines=42> */
.L_x_270:
        /* <DEDUP_REMOVED lines=17> */
.L_x_271:
[----:B------:R-:W-:Y:S05]  /*16160*/  BSYNC.RECONVERGENT B0 ;  /* 0x0000000000007941 */ /* 0x000fea0003800200 */
.L_x_269:
        /* <DEDUP_REMOVED lines=37> */
.L_x_273:
[----:B------:R-:W2:Y:S01]  /*163c0*/  LDCU.64 UR4, c[0x0][0x460] ;  /* 0x00008c00ff0477ac */ /* 0x000ea20008000a00 */
[----:B------:R-:W-:Y:S01]  /*163d0*/  IMAD.MOV.U32 R103, RZ, RZ, R2 ;  /* 0x000000ffff677224 */ /* 0x000fe200078e0002 */
[----:B------:R-:W-:Y:S02]  /*163e0*/  MOV R101, R0 ;  /* 0x0000000000657202 */ /* 0x000fe40000000f00 */
[----:B------:R-:W-:Y:S01]  /*163f0*/  MOV R100, 0x16430 ;  /* 0x0001643000647802 */ /* 0x000fe20000000f00 */
[----:B--2---:R-:W-:Y:S01]  /*16400*/  IMAD.U32 R102, RZ, RZ, UR4 ;  /* 0x00000004ff667e24 */ /* 0x004fe2000f8e00ff */
[----:B------:R-:W-:Y:S02]  /*16410*/  MOV R99, UR5 ;  /* 0x0000000500637c02 */ /* 0x000fe40008000f00 */
[----:B-1---5:R-:W-:Y:S05]  /*16420*/  CALL.REL.NOINC `($__internal_1_$__cuda_sm20_rem_u64) ;  /* 0x0000005000647944 */ /* 0x022fea0003c00000 */
.L_x_274:
[----:B------:R-:W-:Y:S05]  /*16430*/  BSYNC.RECONVERGENT B0 ;  /* 0x0000000000007941 */ /* 0x000fea0003800200 */
.L_x_272:
        /* <DEDUP_REMOVED lines=44> */
.L_x_276:
        /* <DEDUP_REMOVED lines=17> */
.L_x_277:
[----:B------:R-:W-:Y:S05]  /*16810*/  BSYNC.RECONVERGENT B0 ;  /* 0x0000000000007941 */ /* 0x000fea0003800200 */
.L_x_275:
        /* <DEDUP_REMOVED lines=37> */
.L_x_279:
[----:B------:R-:W2:Y:S01]  /*16a70*/  LDCU.64 UR4, c[0x0][0x460] ;  /* 0x00008c00ff0477ac */ /* 0x000ea20008000a00 */
[----:B------:R-:W-:Y:S01]  /*16a80*/  IMAD.MOV.U32 R103, RZ, RZ, R2 ;  /* 0x000000ffff677224 */ /* 0x000fe200078e0002 */
[----:B------:R-:W-:Y:S02]  /*16a90*/  MOV R101, R0 ;  /* 0x0000000000657202 */ /* 0x000fe40000000f00 */
[----:B------:R-:W-:Y:S01]  /*16aa0*/  MOV R100, 0x16ae0 ;  /* 0x00016ae000647802 */ /* 0x000fe20000000f00 */
[----:B--2---:R-:W-:Y:S01]  /*16ab0*/  IMAD.U32 R102, RZ, RZ, UR4 ;  /* 0x00000004ff667e24 */ /* 0x004fe2000f8e00ff */
[----:B------:R-:W-:Y:S02]  /*16ac0*/  MOV R99, UR5 ;  /* 0x0000000500637c02 */ /* 0x000fe40008000f00 */
[----:B-1---5:R-:W-:Y:S05]  /*16ad0*/  CALL.REL.NOINC `($__internal_1_$__cuda_sm20_rem_u64) ;  /* 0x0000004800b87944 */ /* 0x022fea0003c00000 */
.L_x_280:
[----:B------:R-:W-:Y:S05]  /*16ae0*/  BSYNC.RECONVERGENT B0 ;  /* 0x0000000000007941 */ /* 0x000fea0003800200 */
.L_x_278:
        /* <DEDUP_REMOVED lines=44> */
.L_x_282:
        /* <DEDUP_REMOVED lines=17> */
.L_x_283:
[----:B------:R-:W-:Y:S05]  /*16ec0*/  BSYNC.RECONVERGENT B0 ;  /* 0x0000000000007941 */ /* 0x000fea0003800200 */
.L_x_281:
        /* <DEDUP_REMOVED lines=37> */
.L_x_285:
[----:B------:R-:W2:Y:S01]  /*17120*/  LDCU.64 UR4, c[0x0][0x460] ;  /* 0x00008c00ff0477ac */ /* 0x000ea20008000a00 */
[----:B------:R-:W-:Y:S01]  /*17130*/  MOV R100, 0x17170 ;  /* 0x0001717000647802 */ /* 0x000fe20000000f00 */
[----:B--2---:R-:W-:Y:S01]  /*17140*/  IMAD.U32 R102, RZ, RZ, UR4 ;  /* 0x00000004ff667e24 */ /* 0x004fe2000f8e00ff */
[----:B------:R-:W-:Y:S02]  /*17150*/  MOV R99, UR5 ;  /* 0x0000000500637c02 */ /* 0x000fe40008000f00 */
[----:B-1---5:R-:W-:Y:S05]  /*17160*/  CALL.REL.NOINC `($__internal_1_$__cuda_sm20_rem_u64) ;  /* 0x0000004400147944 */ /* 0x022fea0003c00000 */
.L_x_286:
[----:B------:R-:W-:Y:S05]  /*17170*/  BSYNC.RECONVERGENT B0 ;  /* 0x0000000000007941 */ /* 0x000fea0003800200 */
.L_x_284:
        /* <DEDUP_REMOVED lines=9> */
.L_x_262:
        /* <DEDUP_REMOVED lines=15> */
[C---:B------:R-:W-:Y:S01]  /*17300*/  ISETP.LT.AND P1, PT, R0.reuse, UR6, !P3 ;  /* 0x0000000600007c0c */ /* 0x040fe2000df21270 */
[----:B------:R3:W-:Y:S01]  /*17310*/  @P0 STG.E.64 desc[UR22][R18.64], R16 ;  /* 0x0000001012000986 */ /* 0x0007e2000c101b16 */
[----:B------:R-:W-:Y:S02]  /*17320*/  ISETP.LT.AND P6, PT, R0, UR6, !P4 ;  /* 0x0000000600007c0c */ /* 0x000fe4000e7c1270 */
        /* <DEDUP_REMOVED lines=13> */
.L_x_287:
[----:B------:R-:W-:Y:S05]  /*17400*/  BSYNC.RECONVERGENT B1 ;  /* 0x0000000000017941 */ /* 0x000fea0003800200 */
.L_x_261:
[----:B------:R-:W-:Y:S01]  /*17410*/  BAR.SYNC.DEFER_BLOCKING 0x0 ;  /* 0x0000000000007b1d */ /* 0x000fe20000010000 */
[----:B------:R-:W-:Y:S01]  /*17420*/  ISETP.GT.AND P0, PT, R74, R77, PT ;  /* 0x0000004d4a00720c */ /* 0x000fe20003f04270 */
[----:B------:R-:W-:-:S04]  /*17430*/  VIADD R0, R95, 0x10 ;  /* 0x000000105f007836 */ /* 0x000fc80000000000 */
[----:B------:R-:W2:Y:S01]  /*17440*/  LDCU.64 UR4, c[0x0][0x480] ;  /* 0x00009000ff0477ac */ /* 0x000ea20008000a00 */
[----:B------:R-:W-:Y:S01]  /*17450*/  BSSY.RECONVERGENT B1, `(.L_x_288) ;  /* 0x00001de000017945 */ /* 0x000fe20003800200 */
[----:B------:R-:W-:-:S04]  /*17460*/  DEPBAR.LE SB5, 0x6 ;  /* 0x0000d1800000791a */ /* 0x000fc80000000000 */
[----:B------:R-:W-:Y:S01]  /*17470*/  STS.128 [R93], R36 ;  /* 0x000000245d007388 */ /* 0x000fe20000000c00 */
[----:B--2---:R-:W-:-:S03]  /*17480*/  IADD3 R12, P1, PT, R12, UR4, RZ ;  /* 0x000000040c0c7c10 */ /* 0x004fc6000ff3e0ff */
[----:B------:R-:W-:Y:S01]  /*17490*/  STS.128 [R93+0x40], R40 ;  /* 0x000040285d007388 */ /* 0x000fe20000000c00 */
[----:B------:R-:W-:Y:S01]  /*174a0*/  IADD3.X R13, PT, PT, R13, UR5, RZ, P1, !PT ;  /* 0x000000050d0d7c10 */ /* 0x000fe20008ffe4ff */
[----:B------:R-:W-:-:S04]  /*174b0*/  DEPBAR.LE SB5, 0x4 ;  /* 0x0000d1000000791a */ /* 0x000fc80000000000 */
[----:B------:R-:W-:Y:S04]  /*174c0*/  STS.128 [R93+0x80], R44 ;  /* 0x0000802c5d007388 */ /* 0x000fe80000000c00 */
[----:B------:R-:W-:Y:S01]  /*174d0*/  STS.128 [R93+0xc0], R48 ;  /* 0x0000c0305d007388 */ /* 0x000fe20000000c00 */
[----:B------:R-:W-:Y:S06]  /*174e0*/  BAR.SYNC.DEFER_BLOCKING 0x0 ;  /* 0x0000000000007b1d */ /* 0x000fec0000010000 */
[----:B---3--:R-:W2:Y:S04]  /*174f0*/  LDS.64 R22, [R75+UR12] ;  /* 0x0000000c4b167984 */ /* 0x008ea80008000a00 */
        /* <DEDUP_REMOVED lines=48> */
.L_x_291:
        /* <DEDUP_REMOVED lines=18> */
.L_x_292:
[----:B------:R-:W-:Y:S05]  /*17920*/  BSYNC.RECONVERGENT B0 ;  /* 0x0000000000007941 */ /* 0x000fea0003800200 */
.L_x_290:
        /* <DEDUP_REMOVED lines=35> */
.L_x_294:
[----:B------:R-:W2:Y:S01]  /*17b60*/  LDCU.64 UR4, c[0x0][0x460] ;  /* 0x00008c00ff0477ac */ /* 0x000ea20008000a00 */
[----:B------:R-:W-:Y:S01]  /*17b70*/  IMAD.MOV.U32 R103, RZ, RZ, R2 ;  /* 0x000000ffff677224 */ /* 0x000fe200078e0002 */
[----:B------:R-:W-:Y:S02]  /*17b80*/  MOV R101, R0 ;  /* 0x0000000000657202 */ /* 0x000fe40000000f00 */
[----:B------:R-:W-:Y:S01]  /*17b90*/  MOV R100, 0x17bd0 ;  /* 0x00017bd000647802 */ /* 0x000fe20000000f00 */
[----:B--2---:R-:W-:Y:S01]  /*17ba0*/  IMAD.U32 R102, RZ, RZ, UR4 ;  /* 0x00000004ff667e24 */ /* 0x004fe2000f8e00ff */
[----:B------:R-:W-:Y:S02]  /*17bb0*/  MOV R99, UR5 ;  /* 0x0000000500637c02 */ /* 0x000fe40008000f00 */
[----:B-1---5:R-:W-:Y:S05]  /*17bc0*/  CALL.REL.NOINC `($__internal_1_$__cuda_sm20_rem_u64) ;  /* 0x00000038007c7944 */ /* 0x022fea0003c00000 */
.L_x_295:
[----:B------:R-:W-:Y:S05]  /*17bd0*/  BSYNC.RECONVERGENT B0 ;  /* 0x0000000000007941 */ /* 0x000fea0003800200 */
.L_x_293:
        /* <DEDUP_REMOVED lines=42> */
.L_x_297:
        /* <DEDUP_REMOVED lines=17> */
.L_x_298:
[----:B------:R-:W-:Y:S05]  /*17f90*/  BSYNC.RECONVERGENT B0 ;  /* 0x0000000000007941 */ /* 0x000fea0003800200 */
.L_x_296:
        /* <DEDUP_REMOVED lines=37> */
.L_x_300:
[----:B------:R-:W2:Y:S01]  /*181f0*/  LDCU.64 UR4, c[0x0][0x460] ;  /* 0x00008c00ff0477ac */ /* 0x000ea20008000a00 */
[----:B------:R-:W-:Y:S01]  /*18200*/  IMAD.MOV.U32 R103, RZ, RZ, R2 ;  /* 0x000000ffff677224 */ /* 0x000fe200078e0002 */
[----:B------:R-:W-:Y:S02]  /*18210*/  MOV R101, R0 ;  /* 0x0000000000657202 */ /* 0x000fe40000000f00 */
[----:B------:R-:W-:Y:S01]  /*18220*/  MOV R100, 0x18260 ;  /* 0x0001826000647802 */ /* 0x000fe20000000f00 */
[----:B--2---:R-:W-:Y:S01]  /*18230*/  IMAD.U32 R102, RZ, RZ, UR4 ;  /* 0x00000004ff667e24 */ /* 0x004fe2000f8e00ff */
[----:B------:R-:W-:Y:S02]  /*18240*/  MOV R99, UR5 ;  /* 0x0000000500637c02 */ /* 0x000fe40008000f00 */
[----:B-1---5:R-:W-:Y:S05]  /*18250*/  CALL.REL.NOINC `($__internal_1_$__cuda_sm20_rem_u64) ;  /* 0x0000003000d87944 */ /* 0x022fea0003c00000 */
.L_x_301:
[----:B------:R-:W-:Y:S05]  /*18260*/  BSYNC.RECONVERGENT B0 ;  /* 0x0000000000007941 */ /* 0x000fea0003800200 */
.L_x_299:
        /* <DEDUP_REMOVED lines=44> */
.L_x_303:
        /* <DEDUP_REMOVED lines=17> */
.L_x_304:
[----:B------:R-:W-:Y:S05]  /*18640*/  BSYNC.RECONVERGENT B0 ;  /* 0x0000000000007941 */ /* 0x000fea0003800200 */
.L_x_302:
        /* <DEDUP_REMOVED lines=37> */
.L_x_306:
[----:B------:R-:W2:Y:S01]  /*188a0*/  LDCU.64 UR4, c[0x0][0x460] ;  /* 0x00008c00ff0477ac */ /* 0x000ea20008000a00 */
[----:B------:R-:W-:Y:S01]  /*188b0*/  IMAD.MOV.U32 R103, RZ, RZ, R2 ;  /* 0x000000ffff677224 */ /* 0x000fe200078e0002 */
[----:B------:R-:W-:Y:S02]  /*188c0*/  MOV R101, R0 ;  /* 0x0000000000657202 */ /* 0x000fe40000000f00 */
[----:B------:R-:W-:Y:S01]  /*188d0*/  MOV R100, 0x18910 ;  /* 0x0001891000647802 */ /* 0x000fe20000000f00 */
[----:B--2---:R-:W-:Y:S01]  /*188e0*/  IMAD.U32 R102, RZ, RZ, UR4 ;  /* 0x00000004ff667e24 */ /* 0x004fe2000f8e00ff */
[----:B------:R-:W-:Y:S02]  /*188f0*/  MOV R99, UR5 ;  /* 0x0000000500637c02 */ /* 0x000fe40008000f00 */
[----:B-1---5:R-:W-:Y:S05]  /*18900*/  CALL.REL.NOINC `($__internal_1_$__cuda_sm20_rem_u64) ;  /* 0x0000002c002c7944 */ /* 0x022fea0003c00000 */
.L_x_307:
[----:B------:R-:W-:Y:S05]  /*18910*/  BSYNC.RECONVERGENT B0 ;  /* 0x0000000000007941 */ /* 0x000fea0003800200 */
.L_x_305:
        /* <DEDUP_REMOVED lines=44> */
.L_x_309:
        /* <DEDUP_REMOVED lines=17> */
.L_x_310:
[----:B------:R-:W-:Y:S05]  /*18cf0*/  BSYNC.RECONVERGENT B0 ;  /* 0x0000000000007941 */ /* 0x000fea0003800200 */
.L_x_308:
        /* <DEDUP_REMOVED lines=37> */
.L_x_312:
[----:B------:R-:W2:Y:S01]  /*18f50*/  LDCU.64 UR4, c[0x0][0x460] ;  /* 0x00008c00ff0477ac */ /* 0x000ea20008000a00 */
[----:B------:R-:W-:Y:S01]  /*18f60*/  MOV R100, 0x18fa0 ;  /* 0x00018fa000647802 */ /* 0x000fe20000000f00 */
[----:B--2---:R-:W-:Y:S01]  /*18f70*/  IMAD.U32 R102, RZ, RZ, UR4 ;  /* 0x00000004ff667e24 */ /* 0x004fe2000f8e00ff */
[----:B------:R-:W-:Y:S02]  /*18f80*/  MOV R99, UR5 ;  /* 0x0000000500637c02 */ /* 0x000fe40008000f00 */
[----:B-1---5:R-:W-:Y:S05]  /*18f90*/  CALL.REL.NOINC `($__internal_1_$__cuda_sm20_rem_u64) ;  /* 0x0000002400887944 */ /* 0x022fea0003c00000 */
.L_x_313:
[----:B------:R-:W-:Y:S05]  /*18fa0*/  BSYNC.RECONVERGENT B0 ;  /* 0x0000000000007941 */ /* 0x000fea0003800200 */
.L_x_311:
        /* <DEDUP_REMOVED lines=9> */
.L_x_289:
        /* <DEDUP_REMOVED lines=31> */
.L_x_314:
[----:B------:R-:W-:Y:S05]  /*19230*/  BSYNC.RECONVERGENT B1 ;  /* 0x0000000000017941 */ /* 0x000fea0003800200 */
.L_x_288:
[----:B------:R-:W-:Y:S01]  /*19240*/  BAR.SYNC.DEFER_BLOCKING 0x0 ;  /* 0x0000000000007b1d */ /* 0x000fe20000010000 */
[----:B------:R-:W-:Y:S01]  /*19250*/  ISETP.GT.AND P0, PT, R74, R77, PT ;  /* 0x0000004d4a00720c */ /* 0x000fe20003f04270 */
[----:B------:R-:W-:-:S04]  /*19260*/  VIADD R0, R95, 0x18 ;  /* 0x000000185f007836 */ /* 0x000fc80000000000 */
[----:B------:R-:W3:Y:S01]  /*19270*/  LDCU.64 UR4, c[0x0][0x480] ;  /* 0x00009000ff0477ac */ /* 0x000ee20008000a00 */
[----:B-----5:R-:W-:Y:S01]  /*19280*/  STS.128 [R93], R64 ;  /* 0x000000405d007388 */ /* 0x020fe20000000c00 */
[----:B---3--:R-:W-:-:S03]  /*19290*/  IADD3 R18, P1, PT, R12, UR4, RZ ;  /* 0x000000040c127c10 */ /* 0x008fc6000ff3e0ff */
[----:B------:R-:W-:Y:S01]  /*192a0*/  STS.128 [R93+0x40], R60 ;  /* 0x0000403c5d007388 */ /* 0x000fe20000000c00 */
[----:B------:R-:W-:-:S03]  /*192b0*/  IADD3.X R19, PT, PT, R13, UR5, RZ, P1, !PT ;  /* 0x000000050d137c10 */ /* 0x000fc60008ffe4ff */
[----:B------:R-:W-:Y:S04]  /*192c0*/  STS.128 [R93+0x80], R56 ;  /* 0x000080385d007388 */ /* 0x000fe80000000c00 */
[----:B------:R-:W-:Y:S01]  /*192d0*/  STS.128 [R93+0xc0], R52 ;  /* 0x0000c0345d007388 */ /* 0x000fe20000000c00 */
[----:B------:R-:W-:Y:S06]  /*192e0*/  BAR.SYNC.DEFER_BLOCKING 0x0 ;  /* 0x0000000000007b1d */ /* 0x000fec0000010000 */
[----:B------:R-:W2:Y:S04]  /*192f0*/  LDS.64 R20, [R75+UR12] ;  /* 0x0000000c4b147984 */ /* 0x000ea80008000a00 */
[----:B------:R-:W3:Y:S04]  /*19300*/  LDS.64 R16, [R75+UR12+0x100] ;  /* 0x0001000c4b107984 */ /* 0x000ee80008000a00 */
[----:B------:R-:W4:Y:S04]  /*19310*/  LDS.64 R14, [R75+UR12+0x220] ;  /* 0x0002200c4b0e7984 */ /* 0x000f280008000a00 */
[----:B-1----:R-:W1:Y:S04]  /*19320*/  LDS.64 R10, [R75+UR12+0x320] ;  /* 0x0003200c4b0a7984 */ /* 0x002e680008000a00 */
[----:B------:R-:W1:Y:S04]  /*19330*/  LDS.64 R4, [R75+UR12+0x440] ;  /* 0x0004400c4b047984 */ /* 0x000e680008000a00 */
[----:B------:R-:W1:Y:S04]  /*19340*/  LDS.64 R8, [R75+UR12+0x540] ;  /* 0x0005400c4b087984 */ /* 0x000e680008000a00 */
[----:B------:R-:W1:Y:S04]  /*19350*/  LDS.64 R6, [R75+UR12+0x660] ;  /* 0x0006600c4b067984 */ /* 0x000e680008000a00 */
[----:B------:R-:W1:Y:S01]  /*19360*/  LDS.64 R2, [R75+UR12+0x760] ;  /* 0x0007600c4b027984 */ /* 0x000e620008000a00 */
[----:B--2---:R-:W-:-:S02]  /*19370*/  DMUL R20, R20, R114 ;  /* 0x0000007214147228 */ /* 0x004fc40000000000 */
[-C--:B---3--:R-:W-:Y:S02]  /*19380*/  DMUL R16, R16, R114.reuse ;  /* 0x0000007210107228 */ /* 0x088fe40000000000 */
[-C--:B----4-:R-:W-:Y:S02]  /*19390*/  DMUL R14, R14, R114.reuse ;  /* 0x000000720e0e7228 */ /* 0x090fe40000000000 */
[-C--:B-1----:R-:W-:Y:S02]  /*193a0*/  DMUL R10, R10, R114.reuse ;  /* 0x000000720a0a7228 */ /* 0x082fe40000000000 */
[-C--:B------:R-:W-:Y:S02]  /*193b0*/  DMUL R4, R4, R114.reuse ;  /* 0x0000007204047228 */ /* 0x080fe40000000000 */
        /* <DEDUP_REMOVED lines=36> */
.L_x_317:
        /* <DEDUP_REMOVED lines=18> */
.L_x_318:
[----:B------:R-:W-:Y:S05]  /*19720*/  BSYNC.RECONVERGENT B0 ;  /* 0x0000000000007941 */ /* 0x000fea0003800200 */
.L_x_316:
        /* <DEDUP_REMOVED lines=35> */
.L_x_320:
[----:B------:R-:W2:Y:S01]  /*19960*/  LDCU.64 UR4, c[0x0][0x460] ;  /* 0x00008c00ff0477ac */ /* 0x000ea20008000a00 */
[----:B------:R-:W-:Y:S01]  /*19970*/  IMAD.MOV.U32 R103, RZ, RZ, R2 ;  /* 0x000000ffff677224 */ /* 0x000fe200078e0002 */
[----:B------:R-:W-:Y:S02]  /*19980*/  MOV R101, R0 ;  /* 0x0000000000657202 */ /* 0x000fe40000000f00 */
[----:B------:R-:W-:Y:S01]  /*19990*/  MOV R100, 0x199d0 ;  /* 0x000199d000647802 */ /* 0x000fe20000000f00 */
[----:B--2---:R-:W-:Y:S01]  /*199a0*/  IMAD.U32 R102, RZ, RZ, UR4 ;  /* 0x00000004ff667e24 */ /* 0x004fe2000f8e00ff */
[----:B------:R-:W-:Y:S02]  /*199b0*/  MOV R99, UR5 ;  /* 0x0000000500637c02 */ /* 0x000fe40008000f00 */
[----:B-1----:R-:W-:Y:S05]  /*199c0*/  CALL.REL.NOINC `($__internal_1_$__cuda_sm20_rem_u64) ;  /* 0x0000001800fc7944 */ /* 0x002fea0003c00000 */
.L_x_321:
[----:B------:R-:W-:Y:S05]  /*199d0*/  BSYNC.RECONVERGENT B0 ;  /* 0x0000000000007941 */ /* 0x000fea0003800200 */
.L_x_319:
        /* <DEDUP_REMOVED lines=44> */
.L_x_323:
        /* <DEDUP_REMOVED lines=17> */
.L_x_324:
[----:B------:R-:W-:Y:S05]  /*19db0*/  BSYNC.RECONVERGENT B0 ;  /* 0x0000000000007941 */ /* 0x000fea0003800200 */
.L_x_322:
        /* <DEDUP_REMOVED lines=37> */
.L_x_326:
[----:B------:R-:W2:Y:S01]  /*1a010*/  LDCU.64 UR4, c[0x0][0x460] ;  /* 0x00008c00ff0477ac */ /* 0x000ea20008000a00 */
[----:B------:R-:W-:Y:S01]  /*1a020*/  IMAD.MOV.U32 R103, RZ, RZ, R2 ;  /* 0x000000ffff677224 */ /* 0x000fe200078e0002 */
[----:B------:R-:W-:Y:S02]  /*1a030*/  MOV R101, R0 ;  /* 0x0000000000657202 */ /* 0x000fe40000000f00 */
[----:B------:R-:W-:Y:S01]  /*1a040*/  MOV R100, 0x1a080 ;  /* 0x0001a08000647802 */ /* 0x000fe20000000f00 */
[----:B--2---:R-:W-:Y:S01]  /*1a050*/  IMAD.U32 R102, RZ, RZ, UR4 ;  /* 0x00000004ff667e24 */ /* 0x004fe2000f8e00ff */
[----:B------:R-:W-:Y:S02]  /*1a060*/  MOV R99, UR5 ;  /* 0x0000000500637c02 */ /* 0x000fe40008000f00 */
[----:B-1----:R-:W-:Y:S05]  /*1a070*/  CALL.REL.NOINC `($__internal_1_$__cuda_sm20_rem_u64) ;  /* 0x0000001400507944 */ /* 0x002fea0003c00000 */
.L_x_327:
[----:B------:R-:W-:Y:S05]  /*1a080*/  BSYNC.RECONVERGENT B0 ;  /* 0x0000000000007941 */ /* 0x000fea0003800200 */
.L_x_325:
        /* <DEDUP_REMOVED lines=44> */
.L_x_329:
        /* <DEDUP_REMOVED lines=17> */
.L_x_330:
[----:B------:R-:W-:Y:S05]  /*1a460*/  BSYNC.RECONVERGENT B0 ;  /* 0x0000000000007941 */ /* 0x000fea0003800200 */
.L_x_328:
        /* <DEDUP_REMOVED lines=37> */
.L_x_332:
[----:B------:R-:W2:Y:S01]  /*1a6c0*/  LDCU.64 UR4, c[0x0][0x460] ;  /* 0x00008c00ff0477ac */ /* 0x000ea20008000a00 */
[----:B------:R-:W-:Y:S01]  /*1a6d0*/  IMAD.MOV.U32 R103, RZ, RZ, R2 ;  /* 0x000000ffff677224 */ /* 0x000fe200078e0002 */
[----:B------:R-:W-:Y:S02]  /*1a6e0*/  MOV R101, R0 ;  /* 0x0000000000657202 */ /* 0x000fe40000000f00 */
[----:B------:R-:W-:Y:S01]  /*1a6f0*/  MOV R100, 0x1a730 ;  /* 0x0001a73000647802 */ /* 0x000fe20000000f00 */
[----:B--2---:R-:W-:Y:S01]  /*1a700*/  IMAD.U32 R102, RZ, RZ, UR4 ;  /* 0x00000004ff667e24 */ /* 0x004fe2000f8e00ff */
[----:B------:R-:W-:Y:S02]  /*1a710*/  MOV R99, UR5 ;  /* 0x0000000500637c02 */ /* 0x000fe40008000f00 */
[----:B-1----:R-:W-:Y:S05]  /*1a720*/  CALL.REL.NOINC `($__internal_1_$__cuda_sm20_rem_u64) ;  /* 0x0000000c00a47944 */ /* 0x002fea0003c00000 */
.L_x_333:
[----:B------:R-:W-:Y:S05]  /*1a730*/  BSYNC.RECONVERGENT B0 ;  /* 0x0000000000007941 */ /* 0x000fea0003800200 */
.L_x_331:
        /* <DEDUP_REMOVED lines=42> */
.L_x_335:
[----:B------:R-:W1:Y:S01]  /*1a9e0*/  LDCU.64 UR4, c[0x0][0x460] ;  /* 0x00008c00ff0477ac */ /* 0x000e620008000a00 */
[----:B------:R-:W-:Y:S01]  /*1a9f0*/  IMAD.MOV.U32 R98, RZ, RZ, R68 ;  /* 0x000000ffff627224 */ /* 0x000fe200078e0044 */
[----:B------:R-:W-:Y:S02]  /*1aa00*/  MOV R97, R69 ;  /* 0x0000004500617202 */ /* 0x000fe40000000f00 */
[----:B------:R-:W-:Y:S01]  /*1aa10*/  MOV R104, 0x1aa50 ;  /* 0x0001aa5000687802 */ /* 0x000fe20000000f00 */
[----:B-1----:R-:W-:Y:S01]  /*1aa20*/  IMAD.U32 R103, RZ, RZ, UR4 ;  /* 0x00000004ff677e24 */ /* 0x002fe2000f8e00ff */
[----:B------:R-:W-:Y:S02]  /*1aa30*/  MOV R106, UR5 ;  /* 0x00000005006a7c02 */ /* 0x000fe40008000f00 */
[----:B--2---:R-:W-:Y:S05]  /*1aa40*/  CALL.REL.NOINC `($__internal_0_$__cuda_sm20_div_u64) ;  /* 0x0000000400c87944 */ /* 0x004fea0003c00000 */
        /* <DEDUP_REMOVED lines=10> */
.L_x_336:
[----:B------:R-:W-:Y:S05]  /*1aaf0*/  BSYNC.RECONVERGENT B0 ;  /* 0x0000000000007941 */ /* 0x000fea0003800200 */
.L_x_334:
        /* <DEDUP_REMOVED lines=18> */
[----:B------:R-:W1:Y:S01]  /*1ac20*/  I2F.U32.RP R2, R9 ;  /* 0x0000000900027306 */ /* 0x000e620000209000 */
[----:B------:R-:W-:-:S07]  /*1ac30*/  MOV R105, RZ ;  /* 0x000000ff00697202 */ /* 0x000fce0000000f00 */
[----:B-1----:R-:W1:Y:S02]  /*1ac40*/  MUFU.RCP R6, R2 ;  /* 0x0000000200067308 */ /* 0x002e640000001000 */
[----:B-1----:R-:W-:-:S06]  /*1ac50*/  VIADD R6, R6, 0xffffffe ;  /* 0x0ffffffe06067836 */ /* 0x002fcc0000000000 */
        /* <DEDUP_REMOVED lines=16> */
.L_x_338:
[----:B------:R-:W2:Y:S01]  /*1ad60*/  LDCU.64 UR4, c[0x0][0x460] ;  /* 0x00008c00ff0477ac */ /* 0x000ea20008000a00 */
[----:B------:R-:W-:Y:S01]  /*1ad70*/  MOV R100, 0x1adb0 ;  /* 0x0001adb000647802 */ /* 0x000fe20000000f00 */
[----:B--2---:R-:W-:Y:S01]  /*1ad80*/  IMAD.U32 R102, RZ, RZ, UR4 ;  /* 0x00000004ff667e24 */ /* 0x004fe2000f8e00ff */
[----:B------:R-:W-:Y:S02]  /*1ad90*/  MOV R99, UR5 ;  /* 0x0000000500637c02 */ /* 0x000fe40008000f00 */
[----:B-1----:R-:W-:Y:S05]  /*1ada0*/  CALL.REL.NOINC `($__internal_1_$__cuda_sm20_rem_u64) ;  /* 0x0000000800047944 */ /* 0x002fea0003c00000 */
.L_x_339:
[----:B------:R-:W-:Y:S05]  /*1adb0*/  BSYNC.RECONVERGENT B0 ;  /* 0x0000000000007941 */ /* 0x000fea0003800200 */
.L_x_337:
[--C-:B------:R-:W-:Y:S02]  /*1adc0*/  SHF.R.U64 R0, R104, 0x3, R105.reuse ;  /* 0x0000000368007819 */ /* 0x100fe40000001269 */
[----:B------:R-:W-:Y:S02]  /*1add0*/  SHF.R.U32.HI R7, RZ, 0x3, R105 ;  /* 0x00000003ff077819 */ /* 0x000fe40000011669 */
[----:B------:R-:W-:-:S04]  /*1ade0*/  ISETP.LE.U32.AND P1, PT, R3, R0, PT ;  /* 0x000000000300720c */ /* 0x000fc80003f23070 */
[----:B------:R-:W-:-:S13]  /*1adf0*/  ISETP.LE.U32.AND.EX P0, PT, R8, R7, P0, P1 ;  /* 0x000000070800720c */ /* 0x000fda0000703110 */
[----:B------:R-:W-:Y:S05]  /*1ae00*/  @!P0 BRA `(.L_x_233) ;  /* 0x00000000008c8947 */ /* 0x000fea0003800000 */
[----:B------:R1:W-:Y:S01]  /*1ae10*/  STG.E.64 desc[UR22][R4.64+0x100], R114 ;  /* 0x0001007204007986 */ /* 0x0003e2000c101b16 */
[----:B------:R-:W-:Y:S05]  /*1ae20*/  BRA `(.L_x_233) ;  /* 0x0000000000847947 */ /* 0x000fea0003800000 */
.L_x_315:
[----:B------:R-:W1:Y:S01]  /*1ae30*/  LDCU UR6, c[0x0][0x380] ;  /* 0x00007000ff0677ac */ /* 0x000e620008000800 */
[----:B------:R-:W-:Y:S02]  /*1ae40*/  ISETP.GE.AND P2, PT, R94, UR7, PT ;  /* 0x000000075e007c0c */ /* 0x000fe4000bf46270 */
[----:B------:R-:W-:Y:S01]  /*1ae50*/  ISETP.GE.AND P3, PT, R76, UR7, PT ;  /* 0x000000074c007c0c */ /* 0x000fe2000bf66270 */
[----:B------:R-:W2:Y:S01]  /*1ae60*/  LDCU.64 UR4, c[0x0][0x468] ;  /* 0x00008d00ff0477ac */ /* 0x000ea20008000a00 */
[C---:B-1----:R-:W-:Y:S02]  /*1ae70*/  ISETP.LT.AND P0, PT, R0.reuse, UR6, !P2 ;  /* 0x0000000600007c0c */ /* 0x042fe4000d701270 */
[----:B------:R-:W-:Y:S01]  /*1ae80*/  ISETP.LT.AND P4, PT, R0, UR6, !P3 ;  /* 0x0000000600007c0c */ /* 0x000fe2000df81270 */
[----:B------:R-:W-:-:S05]  /*1ae90*/  VIADD R0, R95, 0x19 ;  /* 0x000000195f007836 */ /* 0x000fca0000000000 */
[C---:B------:R-:W-:Y:S02]  /*1aea0*/  ISETP.LT.AND P1, PT, R0.reuse, UR6, !P2 ;  /* 0x0000000600007c0c */ /* 0x040fe4000d721270 */
[----:B------:R-:W-:Y:S01]  /*1aeb0*/  ISETP.LT.AND P6, PT, R0, UR6, !P3 ;  /* 0x0000000600007c0c */ /* 0x000fe2000dfc1270 */
[C---:B------:R-:W-:Y:S02]  /*1aec0*/  VIADD R0, R95.reuse, 0x1a ;  /* 0x0000001a5f007836 */ /* 0x040fe40000000000 */
[----:B------:R-:W-:Y:S02]  /*1aed0*/  @P0 IMAD.MOV.U32 R12, RZ, RZ, R18 ;  /* 0x000000ffff0c0224 */ /* 0x000fe400078e0012 */
[----:B------:R-:W-:Y:S02]  /*1aee0*/  @P0 IMAD.MOV.U32 R13, RZ, RZ, R19 ;  /* 0x000000ffff0d0224 */ /* 0x000fe400078e0013 */
[----:B------:R-:W-:-:S03]  /*1aef0*/  VIADD R95, R95, 0x1b ;  /* 0x0000001b5f5f7836 */ /* 0x000fc60000000000 */
[----:B------:R1:W-:Y:S01]  /*1af00*/  @P0 STG.E.64 desc[UR22][R12.64], R20 ;  /* 0x000000140c000986 */ /* 0x0003e2000c101b16 */
[----:B--2---:R-:W-:-:S04]  /*1af10*/  IADD3 R2, P0, PT, R18, UR4, RZ ;  /* 0x0000000412027c10 */ /* 0x004fc8000ff1e0ff */
[----:B------:R-:W-:Y:S02]  /*1af20*/  IADD3.X R3, PT, PT, R19, UR5, RZ, P0, !PT ;  /* 0x0000000513037c10 */ /* 0x000fe400087fe4ff */
[----:B------:R-:W-:Y:S02]  /*1af30*/  ISETP.LT.AND P0, PT, R0, UR6, !P2 ;  /* 0x0000000600007c0c */ /* 0x000fe4000d701270 */
[----:B------:R-:W-:Y:S01]  /*1af40*/  ISETP.LT.AND P2, PT, R95, UR6, !P2 ;  /* 0x000000065f007c0c */ /* 0x000fe2000d741270 */
[----:B-1----:R-:W-:Y:S02]  /*1af50*/  @P4 IMAD.MOV.U32 R12, RZ, RZ, R18 ;  /* 0x000000ffff0c4224 */ /* 0x002fe400078e0012 */
[----:B------:R-:W-:-:S05]  /*1af60*/  @P4 IMAD.MOV.U32 R13, RZ, RZ, R19 ;  /* 0x000000ffff0d4224 */ /* 0x000fca00078e0013 */
[----:B------:R1:W-:Y:S01]  /*1af70*/  @P4 STG.E.64 desc[UR22][R12.64+0x100], R16 ;  /* 0x000100100c004986 */ /* 0x0003e2000c101b16 */
[----:B------:R-:W-:Y:S02]  /*1af80*/  ISETP.LT.AND P4, PT, R0, UR6, !P3 ;  /* 0x0000000600007c0c */ /* 0x000fe4000df81270 */
[----:B------:R-:W-:Y:S01]  /*1af90*/  ISETP.LT.AND P3, PT, R95, UR6, !P3 ;  /* 0x000000065f007c0c */ /* 0x000fe2000df61270 */
[----:B------:R2:W-:Y:S01]  /*1afa0*/  @P1 STG.E.64 desc[UR22][R2.64], R14 ;  /* 0x0000000e02001986 */ /* 0x0005e2000c101b16 */
[----:B------:R-:W-:-:S03]  /*1afb0*/  IADD3 R18, P1, PT, R2, UR4, RZ ;  /* 0x0000000402127c10 */ /* 0x000fc6000ff3e0ff */
[----:B------:R2:W-:Y:S01]  /*1afc0*/  @P6 STG.E.64 desc[UR22][R2.64+0x100], R10 ;  /* 0x0001000a02006986 */ /* 0x0005e2000c101b16 */
[----:B------:R-:W-:-:S05]  /*1afd0*/  IADD3.X R19, PT, PT, R3, UR5, RZ, P1, !PT ;  /* 0x0000000503137c10 */ /* 0x000fca0008ffe4ff */
[----:B------:R2:W-:Y:S04]  /*1afe0*/  @P0 STG.E.64 desc[UR22][R18.64], R4 ;  /* 0x0000000412000986 */ /* 0x0005e8000c101b16 */
[----:B------:R2:W-:Y:S01]  /*1aff0*/  @P4 STG.E.64 desc[UR22][R18.64+0x100], R8 ;  /* 0x0001000812004986 */ /* 0x0005e2000c101b16 */
[----:B-1----:R-:W-:-:S04]  /*1b000*/  IADD3 R12, P1, PT, R18, UR4, RZ ;  /* 0x00000004120c7c10 */ /* 0x002fc8000ff3e0ff */
[----:B------:R-:W-:-:S05]  /*1b010*/  IADD3.X R13, PT, PT, R19, UR5, RZ, P1, !PT ;  /* 0x00000005130d7c10 */ /* 0x000fca0008ffe4ff */
[----:B------:R2:W-:Y:S04]  /*1b020*/  @P2 STG.E.64 desc[UR22][R12.64], R6 ;  /* 0x000000060c002986 */ /* 0x0005e8000c101b16 */
[----:B------:R2:W-:Y:S02]  /*1b030*/  @P3 STG.E.64 desc[UR22][R12.64+0x100], R114 ;  /* 0x000100720c003986 */ /* 0x0005e4000c101b16 */
.L_x_233:
[----:B------:R-:W-:Y:S05]  /*1b040*/  BSYNC.RECONVERGENT B2 ;  /* 0x0000000000027941 */ /* 0x000fea0003800200 */
.L_x_17:
[----:B------:R-:W-:Y:S05]  /*1b050*/  @!P5 EXIT ;  /* 0x000000000000d94d */ /* 0x000fea0003800000 */
[----:B--2---:R-:W2:Y:S01]  /*1b060*/  S2R R2, SR_TID.X ;  /* 0x0000000000027919 */ /* 0x004ea20000002100 */
[----:B------:R-:W4:Y:S01]  /*1b070*/  LDC R0, c[0x0][0x394] ;  /* 0x0000e500ff007b82 */ /* 0x000f220000000800 */
[----:B------:R-:W-:-:S07]  /*1b080*/  VIADD R3, R90, 0x1 ;  /* 0x000000015a037836 */ /* 0x000fce0000000000 */
[----:B------:R-:W-:Y:S01]  /*1b090*/  BAR.SYNC.DEFER_BLOCKING 0x0 ;  /* 0x0000000000007b1d */ /* 0x000fe20000010000 */
[----:B----4-:R-:W-:-:S04]  /*1b0a0*/  ISETP.NE.AND P1, PT, R3, R0, PT ;  /* 0x000000000300720c */ /* 0x010fc80003f25270 */
[----:B------:R-:W-:Y:S02]  /*1b0b0*/  SEL R3, R3, RZ, P1 ;  /* 0x000000ff03037207 */ /* 0x000fe40000800000 */
[----:B--2---:R-:W-:-:S13]  /*1b0c0*/  ISETP.NE.AND P0, PT, R2, RZ, PT ;  /* 0x000000ff0200720c */ /* 0x004fda0003f05270 */
[----:B------:R-:W-:Y:S05]  /*1b0d0*/  @P0 EXIT ;  /* 0x000000000000094d */ /* 0x000fea0003800000 */
[----:B------:R-:W-:Y:S01]  /*1b0e0*/  @!PT LDS RZ, [RZ] ;  /* 0x00000000fffff984 */ /* 0x000fe20000000800 */
[----:B------:R-:W-:Y:S01]  /*1b0f0*/  @!PT LDS RZ, [RZ] ;  /* 0x00000000fffff984 */ /* 0x000fe20000000800 */
[----:B------:R-:W-:Y:S01]  /*1b100*/  @!PT LDS RZ, [RZ] ;  /* 0x00000000fffff984 */ /* 0x000fe20000000800 */
[----:B------:R-:W-:Y:S01]  /*1b110*/  @!PT LDS RZ, [RZ] ;  /* 0x00000000fffff984 */ /* 0x000fe20000000800 */
[----:B------:R-:W-:Y:S06]  /*1b120*/  MEMBAR.ALL.GPU ;  /* 0x0000000000007992 */ /* 0x000fec000000a000 */
[----:B------:R-:W-:-:S00]  /*1b130*/  ERRBAR ;  /* 0x00000000000079ab */ /* 0x000fc00000000000 */
[----:B------:R-:W-:Y:S06]  /*1b140*/  CGAERRBAR ;  /* 0x00000000000075ab */ /* 0x000fec0000000000 */
[----:B------:R-:W-:Y:S01]  /*1b150*/  STG.E.STRONG.GPU desc[UR22][R110.64], R3 ;  /* 0x000000036e007986 */ /* 0x000fe2000c10f916 */
[----:B------:R-:W-:Y:S05]  /*1b160*/  EXIT ;  /* 0x000000000000794d */ /* 0x000fea0003800000 */
        .weak           $__internal_0_$__cuda_sm20_div_u64
        .type           $__internal_0_$__cuda_sm20_div_u64,@function
        .size           $__internal_0_$__cuda_sm20_div_u64,($__internal_1_$__cuda_sm20_rem_u64 - $__internal_0_$__cuda_sm20_div_u64)
$__internal_0_$__cuda_sm20_div_u64:
[----:B------:R-:W-:Y:S02]  /*1b170*/  IMAD.MOV.U32 R126, RZ, RZ, R103 ;  /* 0x000000ffff7e7224 */ /* 0x000fe400078e0067 */
[----:B------:R-:W-:-:S04]  /*1b180*/  IMAD.MOV.U32 R127, RZ, RZ, R106 ;  /* 0x000000ffff7f7224 */ /* 0x000fc800078e006a */
[----:B------:R-:W1:Y:S08]  /*1b190*/  I2F.U64.RP R99, R126 ;  /* 0x0000007e00637312 */ /* 0x000e700000309000 */
[----:B-1----:R-:W1:Y:S02]  /*1b1a0*/  MUFU.RCP R101, R99 ;  /* 0x0000006300657308 */ /* 0x002e640000001000 */
[----:B-1----:R-:W-:-:S06]  /*1b1b0*/  IADD3 R101, PT, PT, R101, 0x1ffffffe, RZ ;  /* 0x1ffffffe65657810 */ /* 0x002fcc0007ffe0ff */
[----:B------:R-:W1:Y:S02]  /*1b1c0*/  F2I.U64.TRUNC R122, R101 ;  /* 0x00000065007a7311 */ /* 0x000e64000020d800 */
[----:B-1----:R-:W-:-:S04]  /*1b1d0*/  IMAD.WIDE.U32 R120, R122, R103, RZ ;  /* 0x000000677a787225 */ /* 0x002fc800078e00ff */
[C---:B------:R-:W-:Y:S01]  /*1b1e0*/  IMAD R100, R122.reuse, R106, R121 ;  /* 0x0000006a7a647224 */ /* 0x040fe200078e0279 */
[----:B------:R-:W-:Y:S02]  /*1b1f0*/  IADD3 R102, P2, PT, RZ, -R120, RZ ;  /* 0x80000078ff667210 */ /* 0x000fe40007f5e0ff */
[----:B------:R-:W-:Y:S01]  /*1b200*/  MOV R121, R122 ;  /* 0x0000007a00797202 */ /* 0x000fe20000000f00 */
[----:B------:R-:W-:Y:S02]  /*1b210*/  IMAD R100, R123, R103, R100 ;  /* 0x000000677b647224 */ /* 0x000fe400078e0264 */
[----:B------:R-:W-:-:S04]  /*1b220*/  IMAD.HI.U32 R120, R122, R102, RZ ;  /* 0x000000667a787227 */ /* 0x000fc800078e00ff */
[----:B------:R-:W-:-:S04]  /*1b230*/  IMAD.X R100, RZ, RZ, ~R100, P2 ;  /* 0x000000ffff647224 */ /* 0x000fc800010e0e64 */
[----:B------:R-:W-:-:S04]  /*1b240*/  IMAD.WIDE.U32 R120, P4, R122, R100, R120 ;  /* 0x000000647a787225 */ /* 0x000fc80007880078 */
[C---:B------:R-:W-:Y:S02]  /*1b250*/  IMAD R99, R123.reuse, R100, RZ ;  /* 0x000000647b637224 */ /* 0x040fe400078e02ff */
[----:B------:R-:W-:-:S04]  /*1b260*/  IMAD.HI.U32 R102, P3, R123, R102, R120 ;  /* 0x000000667b667227 */ /* 0x000fc80007860078 */
[----:B------:R-:W-:Y:S01]  /*1b270*/  IMAD.HI.U32 R100, R123, R100, RZ ;  /* 0x000000647b647227 */ /* 0x000fe200078e00ff */
[----:B------:R-:W-:-:S03]  /*1b280*/  IADD3 R121, P2, PT, R99, R102, RZ ;  /* 0x0000006663797210 */ /* 0x000fc60007f5e0ff */
[----:B------:R-:W-:Y:S02]  /*1b290*/  IMAD.X R100, R100, 0x1, R123, P4 ;  /* 0x0000000164647824 */ /* 0x000fe400020e067b */
[----:B------:R-:W-:-:S03]  /*1b2a0*/  IMAD.WIDE.U32 R122, R121, R103, RZ ;  /* 0x00000067797a7225 */ /* 0x000fc600078e00ff */
[----:B------:R-:W-:Y:S01]  /*1b2b0*/  IADD3.X R101, PT, PT, RZ, RZ, R100, P2, P3 ;  /* 0x000000ffff657210 */ /* 0x000fe200017e6464 */
[----:B------:R-:W-:Y:S01]  /*1b2c0*/  IMAD R100, R121, R106, R123 ;  /* 0x0000006a79647224 */ /* 0x000fe200078e027b */
[----:B------:R-:W-:-:S03]  /*1b2d0*/  IADD3 R102, P2, PT, RZ, -R122, RZ ;  /* 0x8000007aff667210 */ /* 0x000fc60007f5e0ff */
[----:B------:R-:W-:Y:S02]  /*1b2e0*/  IMAD R100, R101, R103, R100 ;  /* 0x0000006765647224 */ /* 0x000fe400078e0264 */
[----:B------:R-:W-:-:S03]  /*1b2f0*/  IMAD.HI.U32 R120, R121, R102, RZ ;  /* 0x0000006679787227 */ /* 0x000fc600078e00ff */
[----:B------:R-:W-:-:S05]  /*1b300*/  IADD3.X R100, PT, PT, RZ, ~R100, RZ, P2, !PT ;  /* 0x80000064ff647210 */ /* 0x000fca00017fe4ff */
[----:B------:R-:W-:-:S04]  /*1b310*/  IMAD.WIDE.U32 R120, P4, R121, R100, R120 ;  /* 0x0000006479787225 */ /* 0x000fc80007880078 */
[C---:B------:R-:W-:Y:S02]  /*1b320*/  IMAD R99, R101.reuse, R100, RZ ;  /* 0x0000006465637224 */ /* 0x040fe400078e02ff */
[----:B------:R-:W-:Y:S01]  /*1b330*/  IMAD.HI.U32 R102, P3, R101, R102, R120 ;  /* 0x0000006665667227 */ /* 0x000fe20007860078 */
[----:B------:R-:W-:-:S03]  /*1b340*/  MOV R121, RZ ;  /* 0x000000ff00797202 */ /* 0x000fc60000000f00 */
[----:B------:R-:W-:Y:S01]  /*1b350*/  IMAD.HI.U32 R100, R101, R100, RZ ;  /* 0x0000006465647227 */ /* 0x000fe200078e00ff */
[----:B------:R-:W-:-:S03]  /*1b360*/  IADD3 R99, P2, PT, R99, R102, RZ ;  /* 0x0000006663637210 */ /* 0x000fc60007f5e0ff */
[----:B------:R-:W-:Y:S02]  /*1b370*/  IMAD.X R100, R100, 0x1, R101, P4 ;  /* 0x0000000164647824 */ /* 0x000fe400020e0665 */
[----:B------:R-:W-:-:S03]  /*1b380*/  IMAD.HI.U32 R120, R99, R98, RZ ;  /* 0x0000006263787227 */ /* 0x000fc600078e00ff */
[----:B------:R-:W-:Y:S01]  /*1b390*/  IADD3.X R102, PT, PT, RZ, RZ, R100, P2, P3 ;  /* 0x000000ffff667210 */ /* 0x000fe200017e6464 */
[----:B------:R-:W-:-:S04]  /*1b3a0*/  IMAD.WIDE.U32 R100, R99, R97, R120 ;  /* 0x0000006163647225 */ /* 0x000fc800078e0078 */
[C---:B------:R-:W-:Y:S02]  /*1b3b0*/  IMAD R105, R102.reuse, R97, RZ ;  /* 0x0000006166697224 */ /* 0x040fe400078e02ff */
[----:B------:R-:W-:-:S04]  /*1b3c0*/  IMAD.HI.U32 R100, P3, R102, R98, R100 ;  /* 0x0000006266647227 */ /* 0x000fc80007860064 */
[----:B------:R-:W-:Y:S01]  /*1b3d0*/  IMAD.HI.U32 R99, R102, R97, RZ ;  /* 0x0000006166637227 */ /* 0x000fe200078e00ff */
[----:B------:R-:W-:-:S03]  /*1b3e0*/  IADD3 R105, P2, PT, R105, R100, RZ ;  /* 0x0000006469697210 */ /* 0x000fc60007f5e0ff */
[----:B------:R-:W-:Y:S02]  /*1b3f0*/  IMAD.X R99, RZ, RZ, R99, P3 ;  /* 0x000000ffff637224 */ /* 0x000fe400018e0663 */
[----:B------:R-:W-:-:S03]  /*1b400*/  IMAD.WIDE.U32 R100, R105, R103, RZ ;  /* 0x0000006769647225 */ /* 0x000fc600078e00ff */
[----:B------:R-:W-:Y:S01]  /*1b410*/  IADD3.X R108, PT, PT, RZ, R99, RZ, P2, !PT ;  /* 0x00000063ff6c7210 */ /* 0x000fe200017fe4ff */
[----:B------:R-:W-:Y:S01]  /*1b420*/  IMAD R99, R105, R106, R101 ;  /* 0x0000006a69637224 */ /* 0x000fe200078e0265 */
[----:B------:R-:W-:-:S03]  /*1b430*/  IADD3 R98, P2, PT, -R100, R98, RZ ;  /* 0x0000006264627210 */ /* 0x000fc60007f5e1ff */
[-C--:B------:R-:W-:Y:S01]  /*1b440*/  IMAD R100, R108, R103.reuse, R99 ;  /* 0x000000676c647224 */ /* 0x080fe200078e0263 */
[----:B------:R-:W-:Y:S02]  /*1b450*/  ISETP.GE.U32.AND P4, PT, R98, R103, PT ;  /* 0x000000676200720c */ /* 0x000fe40003f86070 */
[----:B------:R-:W-:Y:S01]  /*1b460*/  IADD3 R99, P3, PT, -R103, R98, RZ ;  /* 0x0000006267637210 */ /* 0x000fe20007f7e1ff */
[----:B------:R-:W-:Y:S01]  /*1b470*/  IMAD.X R97, R97, 0x1, ~R100, P2 ;  /* 0x0000000161617824 */ /* 0x000fe200010e0e64 */
[----:B------:R-:W-:-:S04]  /*1b480*/  IADD3 R102, P2, PT, R105, 0x1, RZ ;  /* 0x0000000169667810 */ /* 0x000fc80007f5e0ff */
[----:B------:R-:W-:Y:S01]  /*1b490*/  ISETP.GE.U32.AND.EX P4, PT, R97, R106, PT, P4 ;  /* 0x0000006a6100720c */ /* 0x000fe20003f86140 */
[----:B------:R-:W-:Y:S01]  /*1b4a0*/  IMAD.X R101, RZ, RZ, R108, P2 ;  /* 0x000000ffff657224 */ /* 0x000fe200010e066c */
[----:B------:R-:W-:Y:S02]  /*1b4b0*/  IADD3.X R100, PT, PT, ~R106, R97, RZ, P3, !PT ;  /* 0x000000616a647210 */ /* 0x000fe40001ffe5ff */
[----:B------:R-:W-:Y:S02]  /*1b4c0*/  SEL R98, R99, R98, P4 ;  /* 0x0000006263627207 */ /* 0x000fe40002000000 */
[----:B------:R-:W-:Y:S02]  /*1b4d0*/  SEL R102, R102, R105, P4 ;  /* 0x0000006966667207 */ /* 0x000fe40002000000 */
[----:B------:R-:W-:Y:S02]  /*1b4e0*/  SEL R97, R100, R97, P4 ;  /* 0x0000006164617207 */ /* 0x000fe40002000000 */
[----:B------:R-:W-:-:S02]  /*1b4f0*/  SEL R101, R101, R108, P4 ;  /* 0x0000006c65657207 */ /* 0x000fc40002000000 */
[----:B------:R-:W-:Y:S02]  /*1b500*/  ISETP.GE.U32.AND P4, PT, R98, R103, PT ;  /* 0x000000676200720c */ /* 0x000fe40003f86070 */
[----:B------:R-:W-:Y:S02]  /*1b510*/  IADD3 R99, P3, PT, R102, 0x1, RZ ;  /* 0x0000000166637810 */ /* 0x000fe40007f7e0ff */
[----:B------:R-:W-:Y:S02]  /*1b520*/  ISETP.NE.U32.AND P2, PT, R103, RZ, PT ;  /* 0x000000ff6700720c */ /* 0x000fe40003f45070 */
[----:B------:R-:W-:Y:S02]  /*1b530*/  ISETP.GE.U32.AND.EX P4, PT, R97, R106, PT, P4 ;  /* 0x0000006a6100720c */ /* 0x000fe40003f86140 */
[----:B------:R-:W-:Y:S02]  /*1b540*/  IADD3.X R98, PT, PT, RZ, R101, RZ, P3, !PT ;  /* 0x00000065ff627210 */ /* 0x000fe40001ffe4ff */
[----:B------:R-:W-:-:S02]  /*1b550*/  MOV R105, 0x0 ;  /* 0x0000000000697802 */ /* 0x000fc40000000f00 */
[----:B------:R-:W-:Y:S02]  /*1b560*/  ISETP.NE.AND.EX P2, PT, R106, RZ, PT, P2 ;  /* 0x000000ff6a00720c */ /* 0x000fe40003f45320 */
[----:B------:R-:W-:Y:S02]  /*1b570*/  SEL R99, R99, R102, P4 ;  /* 0x0000006663637207 */ /* 0x000fe40002000000 */
[----:B------:R-:W-:Y:S02]  /*1b580*/  SEL R98, R98, R101, P4 ;  /* 0x0000006562627207 */ /* 0x000fe40002000000 */
[----:B------:R-:W-:Y:S02]  /*1b590*/  SEL R99, R99, 0xffffffff, P2 ;  /* 0xffffffff63637807 */ /* 0x000fe40001000000 */
[----:B------:R-:W-:Y:S01]  /*1b5a0*/  SEL R98, R98, 0xffffffff, P2 ;  /* 0xffffffff62627807 */ /* 0x000fe20001000000 */
[----:B------:R-:W-:Y:S06]  /*1b5b0*/  RET.REL.NODEC R104 `(_ZN7cutlass6KernelINS_4gemm6kernel15Rank2KUniversalINS1_11threadblock13MmaMultistageINS1_9GemmShapeILi64ELi64ELi16EEENS_9transform11threadblock28PredicatedTileAccessIteratorINS_11MatrixShapeILi64ELi16EEEdNS_6layout11ColumnMajorELi1ENS8_31PitchLinearWarpStripedThreadMapINS_16PitchLinearShapeILi64ELi16EEELi128ENSG_ILi16ELi2EEELi1EEENS_5ArrayIdLi1ELb1EEELb0ENSD_9NoPermuteEEENS9_25RegularTileAccessIteratorISC_dNSD_43ColumnMajorTensorOpMultiplicandCongruous64bELi1ESJ_Li8EEELNS_4arch14CacheOperation4KindE0ENSA_INSB_ILi16ELi64EEEdNSD_8RowMajorELi0ESJ_SL_Lb0ESM_EENSO_ISU_dNSD_40RowMajorTensorOpMultiplicandCongruous64bELi0ESJ_Li8EEELST_0EdSV_NS4_9MmaPolicyINS1_4warp11MmaTensorOpINS6_ILi32ELi32ELi16EEEdSP_dSX_dSV_NS10_17MmaTensorOpPolicyINSR_3MmaINS6_ILi8ELi8ELi4EEELi32EdSV_dSE_dSV_NSR_13OpMultiplyAddEEENSB_ILi1ELi1EEEEELi1ELb0EbEENSB_ILi0ELi0EEES1B_Li1EEELi3ELNS1_23SharedMemoryClearOptionE0EbEES1E_NS_8epilogue11threadblock8EpilogueIS7_S1A_Li1ENS1G_27PredicatedTileIteratorBlas3INS1G_26OutputTileOptimalThreadMapINS1G_15OutputTileShapeILi64ELi8ELi2ELi1ELi1EEENS1K_ILi1ELi4ELi1ELi1ELi4EEELi128ELi1ELi64EEEdLNS_8BlasModeE1EEENS1F_4warp24FragmentIteratorTensorOpIS12_S15_dNSK_IdLi2ELb1EEESV_EENS1Q_20TileIteratorTensorOpIS12_S15_dSV_EENS1G_18SharedLoadIteratorINS1N_18CompactedThreadMapEdLi8EEENS1F_6thread17LinearCombinationIdLi1EddLNS1Z_9ScaleType4KindE0ELNS_15FloatRoundStyleE2EdEENSB_ILi0ELi4EEELi1ELi1EEENS4_30GemmIdentityThreadblockSwizzleILi1EEELNS_8FillModeE2ELS1O_1EEEEEvNT_6ParamsE) ;  /* 0xfffffe4868907950 */ /* 0x000fec0003c3ffff */
        .weak           $__internal_1_$__cuda_sm20_rem_u64
        .type           $__internal_1_$__cuda_sm20_rem_u64,@function
        .size           $__internal_1_$__cuda_sm20_rem_u64,(.L_x_341 - $__internal_1_$__cuda_sm20_rem_u64)
$__internal_1_$__cuda_sm20_rem_u64:
[----:B------:R-:W-:Y:S01]  /*1b5c0*/  MOV R126, R102 ;  /* 0x00000066007e7202 */ /* 0x000fe20000000f00 */
        /* <DEDUP_REMOVED lines=45> */
[----:B------:R-:W-:-:S04]  /*1b8a0*/  ISETP.GE.U32.AND P3, PT, R103, R102, PT ;  /* 0x000000666700720c */ /* 0x000fc80003f66070 */
[----:B------:R-:W-:Y:S02]  /*1b8b0*/  IADD3.X R98, PT, PT, ~R98, R101, RZ, P2, !PT ;  /* 0x0000006562627210 */ /* 0x000fe400017fe5ff */
[----:B------:R-:W-:Y:S02]  /*1b8c0*/  IADD3 R104, P2, PT, -R102, R103, RZ ;  /* 0x0000006766687210 */ /* 0x000fe40007f5e1ff */
[C---:B------:R-:W-:Y:S02]  /*1b8d0*/  ISETP.GE.U32.AND.EX P3, PT, R98.reuse, R99, PT, P3 ;  /* 0x000000636200720c */ /* 0x040fe40003f66130 */
[----:B------:R-:W-:Y:S01]  /*1b8e0*/  MOV R101, 0x0 ;  /* 0x0000000000657802 */ /* 0x000fe20000000f00 */
[----:B------:R-:W-:Y:S01]  /*1b8f0*/  IMAD.X R97, R98, 0x1, ~R99, P2 ;  /* 0x0000000162617824 */ /* 0x000fe200010e0e63 */
[----:B------:R-:W-:Y:S02]  /*1b900*/  SEL R103, R104, R103, P3 ;  /* 0x0000006768677207 */ /* 0x000fe40001800000 */
[----:B------:R-:W-:-:S02]  /*1b910*/  ISETP.NE.U32.AND P2, PT, R102, RZ, PT ;  /* 0x000000ff6600720c */ /* 0x000fc40003f45070 */
[----:B------:R-:W-:Y:S02]  /*1b920*/  SEL R98, R97, R98, P3 ;  /* 0x0000006261627207 */ /* 0x000fe40001800000 */
[----:B------:R-:W-:Y:S02]  /*1b930*/  ISETP.GE.U32.AND P4, PT, R103, R102, PT ;  /* 0x000000666700720c */ /* 0x000fe40003f86070 */
[----:B------:R-:W-:Y:S02]  /*1b940*/  IADD3 R104, P3, PT, -R102, R103, RZ ;  /* 0x0000006766687210 */ /* 0x000fe40007f7e1ff */
[----:B------:R-:W-:Y:S02]  /*1b950*/  ISETP.GE.U32.AND.EX P4, PT, R98, R99, PT, P4 ;  /* 0x000000636200720c */ /* 0x000fe40003f86140 */
[C---:B------:R-:W-:Y:S02]  /*1b960*/  IADD3.X R97, PT, PT, ~R99.reuse, R98, RZ, P3, !PT ;  /* 0x0000006263617210 */ /* 0x040fe40001ffe5ff */
[----:B------:R-:W-:-:S02]  /*1b970*/  ISETP.NE.AND.EX P2, PT, R99, RZ, PT, P2 ;  /* 0x000000ff6300720c */ /* 0x000fc40003f45320 */
[----:B------:R-:W-:Y:S02]  /*1b980*/  SEL R104, R104, R103, P4 ;  /* 0x0000006768687207 */ /* 0x000fe40002000000 */
[----:B------:R-:W-:Y:S02]  /*1b990*/  SEL R97, R97, R98, P4 ;  /* 0x0000006261617207 */ /* 0x000fe40002000000 */
[----:B------:R-:W-:Y:S02]  /*1b9a0*/  SEL R104, R104, 0xffffffff, P2 ;  /* 0xffffffff68687807 */ /* 0x000fe40001000000 */
[----:B------:R-:W-:Y:S01]  /*1b9b0*/  SEL R105, R97, 0xffffffff, P2 ;  /* 0xffffffff61697807 */ /* 0x000fe20001000000 */
[----:B------:R-:W-:Y:S06]  /*1b9c0*/  RET.REL.NODEC R100 `(_ZN7cutlass6KernelINS_4gemm6kernel15Rank2KUniversalINS1_11threadblock13MmaMultistageINS1_9GemmShapeILi64ELi64ELi16EEENS_9transform11threadblock28PredicatedTileAccessIteratorINS_11MatrixShapeILi64ELi16EEEdNS_6layout11ColumnMajorELi1ENS8_31PitchLinearWarpStripedThreadMapINS_16PitchLinearShapeILi64ELi16EEELi128ENSG_ILi16ELi2EEELi1EEENS_5ArrayIdLi1ELb1EEELb0ENSD_9NoPermuteEEENS9_25RegularTileAccessIteratorISC_dNSD_43ColumnMajorTensorOpMultiplicandCongruous64bELi1ESJ_Li8EEELNS_4arch14CacheOperation4KindE0ENSA_INSB_ILi16ELi64EEEdNSD_8RowMajorELi0ESJ_SL_Lb0ESM_EENSO_ISU_dNSD_40RowMajorTensorOpMultiplicandCongruous64bELi0ESJ_Li8EEELST_0EdSV_NS4_9MmaPolicyINS1_4warp11MmaTensorOpINS6_ILi32ELi32ELi16EEEdSP_dSX_dSV_NS10_17MmaTensorOpPolicyINSR_3MmaINS6_ILi8ELi8ELi4EEELi32EdSV_dSE_dSV_NSR_13OpMultiplyAddEEENSB_ILi1ELi1EEEEELi1ELb0EbEENSB_ILi0ELi0EEES1B_Li1EEELi3ELNS1_23SharedMemoryClearOptionE0EbEES1E_NS_8epilogue11threadblock8EpilogueIS7_S1A_Li1ENS1G_27PredicatedTileIteratorBlas3INS1G_26OutputTileOptimalThreadMapINS1G_15OutputTileShapeILi64ELi8ELi2ELi1ELi1EEENS1K_ILi1ELi4ELi1ELi1ELi4EEELi128ELi1ELi64EEEdLNS_8BlasModeE1EEENS1F_4warp24FragmentIteratorTensorOpIS12_S15_dNSK_IdLi2ELb1EEESV_EENS1Q_20TileIteratorTensorOpIS12_S15_dSV_EENS1G_18SharedLoadIteratorINS1N_18CompactedThreadMapEdLi8EEENS1F_6thread17LinearCombinationIdLi1EddLNS1Z_9ScaleType4KindE0ELNS_15FloatRoundStyleE2EdEENSB_ILi0ELi4EEELi1ELi1EEENS4_30GemmIdentityThreadblockSwizzleILi1EEELNS_8FillModeE2ELS1O_1EEEEEvNT_6ParamsE) ;  /* 0xfffffe44648c7950 */ /* 0x000fec0003c3ffff */
.L_x_340:
[----:B------:R-:W-:-:S00]  /*1b9d0*/  BRA `(.L_x_340) ;  /* 0xfffffffc00fc7947 */ /* 0x000fc0000383ffff */
[----:B------:R-:W-:-:S00]  /*1b9e0*/  NOP ;  /* 0x0000000000007918 */ /* 0x000fc00000000000 */
        /* <DEDUP_REMOVED lines=9> */
.L_x_341:


//--------------------- .nv.shared._ZN7cutlass6KernelINS_4gemm6kernel15Rank2KUniversalINS1_11threadblock13MmaMultistageINS1_9GemmShapeILi64ELi64ELi16EEENS_9transform11threadblock28PredicatedTileAccessIteratorINS_11MatrixShapeILi64ELi16EEEdNS_6layout11ColumnMajorELi1ENS8_31PitchLinearWarpStripedThreadMapINS_16PitchLinearShapeILi64ELi16EEELi128ENSG_ILi16ELi2EEELi1EEENS_5ArrayIdLi1ELb1EEELb0ENSD_9NoPermuteEEENS9_25RegularTileAccessIteratorISC_dNSD_43ColumnMajorTensorOpMultiplicandCongruous64bELi1ESJ_Li8EEELNS_4arch14CacheOperation4KindE0ENSA_INSB_ILi16ELi64EEEdNSD_8RowMajorELi0ESJ_SL_Lb0ESM_EENSO_ISU_dNSD_40RowMajorTensorOpMultiplicandCongruous64bELi0ESJ_Li8EEELST_0EdSV_NS4_9MmaPolicyINS1_4warp11MmaTensorOpINS6_ILi32ELi32ELi16EEEdSP_dSX_dSV_NS10_17MmaTensorOpPolicyINSR_3MmaINS6_ILi8ELi8ELi4EEELi32EdSV_dSE_dSV_NSR_13OpMultiplyAddEEENSB_ILi1ELi1EEEEELi1ELb0EbEENSB_ILi0ELi0EEES1B_Li1EEELi3ELNS1_23SharedMemoryClearOptionE0EbEES1E_NS_8epilogue11threadblock8EpilogueIS7_S1A_Li1ENS1G_27PredicatedTileIteratorBlas3INS1G_26OutputTileOptimalThreadMapINS1G_15OutputTileShapeILi64ELi8ELi2ELi1ELi1EEENS1K_ILi1ELi4ELi1ELi1ELi4EEELi128ELi1ELi64EEEdLNS_8BlasModeE1EEENS1F_4warp24FragmentIteratorTensorOpIS12_S15_dNSK_IdLi2ELb1EEESV_EENS1Q_20TileIteratorTensorOpIS12_S15_dSV_EENS1G_18SharedLoadIteratorINS1N_18CompactedThreadMapEdLi8EEENS1F_6thread17LinearCombinationIdLi1EddLNS1Z_9ScaleType4KindE0ELNS_15FloatRoundStyleE2EdEENSB_ILi0ELi4EEELi1ELi1EEENS4_30GemmIdentityThreadblockSwizzleILi1EEELNS_8FillModeE2ELS1O_1EEEEEvNT_6ParamsE --------------------------
	.section	.nv.shared._ZN7cutlass6KernelINS_4gemm6kernel15Rank2KUniversalINS1_11threadblock13MmaMultistageINS1_9GemmShapeILi64ELi64ELi16EEENS_9transform11threadblock28PredicatedTileAccessIteratorINS_11MatrixShapeILi64ELi16EEEdNS_6layout11ColumnMajorELi1ENS8_31PitchLinearWarpStripedThreadMapINS_16PitchLinearShapeILi64ELi16EEELi128ENSG_ILi16ELi2EEELi1EEENS_5ArrayIdLi1ELb1EEELb0ENSD_9NoPermuteEEENS9_25RegularTileAccessIteratorISC_dNSD_43ColumnMajorTensorOpMultiplicandCongruous64bELi1ESJ_Li8EEELNS_4arch14CacheOperation4KindE0ENSA_INSB_ILi16ELi64EEEdNSD_8RowMajorELi0ESJ_SL_Lb0ESM_EENSO_ISU_dNSD_40RowMajorTensorOpMultiplicandCongruous64bELi0ESJ_Li8EEELST_0EdSV_NS4_9MmaPolicyINS1_4warp11MmaTensorOpINS6_ILi32ELi32ELi16EEEdSP_dSX_dSV_NS10_17MmaTensorOpPolicyINSR_3MmaINS6_ILi8ELi8ELi4EEELi32EdSV_dSE_dSV_NSR_13OpMultiplyAddEEENSB_ILi1ELi1EEEEELi1ELb0EbEENSB_ILi0ELi0EEES1B_Li1EEELi3ELNS1_23SharedMemoryClearOptionE0EbEES1E_NS_8epilogue11threadblock8EpilogueIS7_S1A_Li1ENS1G_27PredicatedTileIteratorBlas3INS1G_26OutputTileOptimalThreadMapINS1G_15OutputTileShapeILi64ELi8ELi2ELi1ELi1EEENS1K_ILi1ELi4ELi1ELi1ELi4EEELi128ELi1ELi64EEEdLNS_8BlasModeE1EEENS1F_4warp24FragmentIteratorTensorOpIS12_S15_dNSK_IdLi2ELb1EEESV_EENS1Q_20TileIteratorTensorOpIS12_S15_dSV_EENS1G_18SharedLoadIteratorINS1N_18CompactedThreadMapEdLi8EEENS1F_6thread17LinearCombinationIdLi1EddLNS1Z_9ScaleType4KindE0ELNS_15FloatRoundStyleE2EdEENSB_ILi0ELi4EEELi1ELi1EEENS4_30GemmIdentityThreadblockSwizzleILi1EEELNS_8FillModeE2ELS1O_1EEEEEvNT_6ParamsE,"aw",@nobits
	.sectionflags	@""
	.align	16
	.zero		1024


//--------------------- .nv.shared.reserved.0     --------------------------
	.section	.nv.shared.reserved.0,"aw",@nobits
	.weak		__nv_reservedSMEM_offset_0_alias
	.size		__nv_reservedSMEM_offset_0_alias, 0, 64
	.other		__nv_reservedSMEM_offset_0_alias,@"STO_CUDA_RESERVED_SHARED STV_DEFAULT"
__nv_reservedSMEM_offset_0_alias:
	.zero		0
	.zero		64


//--------------------- .nv.global                --------------------------
	.section	.nv.global,"aw",@nobits
.nv.global:
	.type		_ZN39_INTERNAL_3ef0cd7b_4_k_cu_2dff11df_25704cute1_E,@object
	.size		_ZN39_INTERNAL_3ef0cd7b_4_k_cu_2dff11df_25704cute1_E,(_ZN39_INTERNAL_3ef0cd7b_4_k_cu_2dff11df_25704cuda3std3__45__cpo6cbeginE - _ZN39_INTERNAL_3ef0cd7b_4_k_cu_2dff11df_25704cute1_E)
_ZN39_INTERNAL_3ef0cd7b_4_k_cu_2dff11df_25704cute1_E:
	.zero		1
	.type		_ZN39_INTERNAL_3ef0cd7b_4_k_cu_2dff11df_25704cuda3std3__45__cpo6cbeginE,@object
	.size		_ZN39_INTERNAL_3ef0cd7b_4_k_cu_2dff11df_25704cuda3std3__45__cpo6cbeginE,(_ZN39_INTERNAL_3ef0cd7b_4_k_cu_2dff11df_25704cuda3std3__48in_placeE - _ZN39_INTERNAL_3ef0cd7b_4_k_cu_2dff11df_25704cuda3std3__45__cpo6cbeginE)
_ZN39_INTERNAL_3ef0cd7b_4_k_cu_2dff11df_25704cuda3std3__45__cpo6cbeginE:
	.zero		1
	.type		_ZN39_INTERNAL_3ef0cd7b_4_k_cu_2dff11df_25704cuda3std3__48in_placeE,@object
	.size		_ZN39_INTERNAL_3ef0cd7b_4_k_cu_2dff11df_25704cuda3std3__48in_placeE,(_ZN39_INTERNAL_3ef0cd7b_4_k_cu_2dff11df_25704cuda3std6ranges3__45__cpo9iter_moveE - _ZN39_INTERNAL_3ef0cd7b_4_k_cu_2dff11df_25704cuda3std3__48in_placeE)
_ZN39_INTERNAL_3ef0cd7b_4_k_cu_2dff11df_25704cuda3std3__48in_placeE:
	.zero		1
	.type		_ZN39_INTERNAL_3ef0cd7b_4_k_cu_2dff11df_25704cuda3std6ranges3__45__cpo9iter_moveE,@object
	.size		_ZN39_INTERNAL_3ef0cd7b_4_k_cu_2dff11df_25704cuda3std6ranges3__45__cpo9iter_moveE,(_ZN39_INTERNAL_3ef0cd7b_4_k_cu_2dff11df_25704cuda3std3__45__cpo5beginE - _ZN39_INTERNAL_3ef0cd7b_4_k_cu_2dff11df_25704cuda3std6ranges3__45__cpo9iter_moveE)
_ZN39_INTERNAL_3ef0cd7b_4_k_cu_2dff11df_25704cuda3std6ranges3__45__cpo9iter_moveE:
	.zero		1
	.type		_ZN39_INTERNAL_3ef0cd7b_4_k_cu_2dff11df_25704cuda3std3__45__cpo5beginE,@object
	.size		_ZN39_INTERNAL_3ef0cd7b_4_k_cu_2dff11df_25704cuda3std3__45__cpo5beginE,(_ZN39_INTERNAL_3ef0cd7b_4_k_cu_2dff11df_25704cuda3std3__441_GLOBAL__N__3ef0cd7b_4_k_cu_2dff11df_25706ignoreE - _ZN39_INTERNAL_3ef0cd7b_4_k_cu_2dff11df_25704cuda3std3__45__cpo5beginE)
_ZN39_INTERNAL_3ef0cd7b_4_k_cu_2dff11df_25704cuda3std3__45__cpo5beginE:
	.zero		1
	.type		_ZN39_INTERNAL_3ef0cd7b_4_k_cu_2dff11df_25704cuda3std3__441_GLOBAL__N__3ef0cd7b_4_k_cu_2dff11df_25706ignoreE,@object
	.size		_ZN39_INTERNAL_3ef0cd7b_4_k_cu_2dff11df_25704cuda3std3__441_GLOBAL__N__3ef0cd7b_4_k_cu_2dff11df_25706ignoreE,(_ZN39_INTERNAL_3ef0cd7b_4_k_cu_2dff11df_25704cute7productE - _ZN39_INTERNAL_3ef0cd7b_4_k_cu_2dff11df_25704cuda3std3__441_GLOBAL__N__3ef0cd7b_4_k_cu_2dff11df_25706ignoreE)
_ZN39_INTERNAL_3ef0cd7b_4_k_cu_2dff11df_25704cuda3std3__441_GLOBAL__N__3ef0cd7b_4_k_cu_2dff11df_25706ignoreE:
	.zero		1
	.type		_ZN39_INTERNAL_3ef0cd7b_4_k_cu_2dff11df_25704cute7productE,@object
	.size		_ZN39_INTERNAL_3ef0cd7b_4_k_cu_2dff11df_25704cute7productE,(_ZN39_INTERNAL_3ef0cd7b_4_k_cu_2dff11df_25704cuda3std3__45__cpo3endE - _ZN39_INTERNAL_3ef0cd7b_4_k_cu_2dff11df_25704cute7productE)
_ZN39_INTERNAL_3ef0cd7b_4_k_cu_2dff11df_25704cute7productE:
	.zero		1
	.type		_ZN39_INTERNAL_3ef0cd7b_4_k_cu_2dff11df_25704cuda3std3__45__cpo3endE,@object
	.size		_ZN39_INTERNAL_3ef0cd7b_4_k_cu_2dff11df_25704cuda3std3__45__cpo3endE,(_ZN39_INTERNAL_3ef0cd7b_4_k_cu_2dff11df_25704cuda3std3__419piecewise_constructE - _ZN39_INTERNAL_3ef0cd7b_4_k_cu_2dff11df_25704cuda3std3__45__cpo3endE)
_ZN39_INTERNAL_3ef0cd7b_4_k_cu_2dff11df_25704cuda3std3__45__cpo3endE:
	.zero		1
	.type		_ZN39_INTERNAL_3ef0cd7b_4_k_cu_2dff11df_25704cuda3std3__419piecewise_constructE,@object
	.size		_ZN39_INTERNAL_3ef0cd7b_4_k_cu_2dff11df_25704cuda3std3__419piecewise_constructE,(_ZN39_INTERNAL_3ef0cd7b_4_k_cu_2dff11df_25704cuda3std3__45__cpo4cendE - _ZN39_INTERNAL_3ef0cd7b_4_k_cu_2dff11df_25704cuda3std3__419piecewise_constructE)
_ZN39_INTERNAL_3ef0cd7b_4_k_cu_2dff11df_25704cuda3std3__419piecewise_constructE:
	.zero		1
	.type		_ZN39_INTERNAL_3ef0cd7b_4_k_cu_2dff11df_25704cuda3std3__45__cpo4cendE,@object
	.size		_ZN39_INTERNAL_3ef0cd7b_4_k_cu_2dff11df_25704cuda3std3__45__cpo4cendE,(_ZN39_INTERNAL_3ef0cd7b_4_k_cu_2dff11df_25704cuda3std6ranges3__45__cpo4swapE - _ZN39_INTERNAL_3ef0cd7b_4_k_cu_2dff11df_25704cuda3std3__45__cpo4cendE)
_ZN39_INTERNAL_3ef0cd7b_4_k_cu_2dff11df_25704cuda3std3__45__cpo4cendE:
	.zero		1
	.type		_ZN39_INTERNAL_3ef0cd7b_4_k_cu_2dff11df_25704cuda3std6ranges3__45__cpo4swapE,@object
	.size		_ZN39_INTERNAL_3ef0cd7b_4_k_cu_2dff11df_25704cuda3std6ranges3__45__cpo4swapE,(.L_7 - _ZN39_INTERNAL_3ef0cd7b_4_k_cu_2dff11df_25704cuda3std6ranges3__45__cpo4swapE)
_ZN39_INTERNAL_3ef0cd7b_4_k_cu_2dff11df_25704cuda3std6ranges3__45__cpo4swapE:
	.zero		1
.L_7:


//--------------------- .nv.constant0._ZN7cutlass6KernelINS_4gemm6kernel15Rank2KUniversalINS1_11threadblock13MmaMultistageINS1_9GemmShapeILi64ELi64ELi16EEENS_9transform11threadblock28PredicatedTileAccessIteratorINS_11MatrixShapeILi64ELi16EEEdNS_6layout11ColumnMajorELi1ENS8_31PitchLinearWarpStripedThreadMapINS_16PitchLinearShapeILi64ELi16EEELi128ENSG_ILi16ELi2EEELi1EEENS_5ArrayIdLi1ELb1EEELb0ENSD_9NoPermuteEEENS9_25RegularTileAccessIteratorISC_dNSD_43ColumnMajorTensorOpMultiplicandCongruous64bELi1ESJ_Li8EEELNS_4arch14CacheOperation4KindE0ENSA_INSB_ILi16ELi64EEEdNSD_8RowMajorELi0ESJ_SL_Lb0ESM_EENSO_ISU_dNSD_40RowMajorTensorOpMultiplicandCongruous64bELi0ESJ_Li8EEELST_0EdSV_NS4_9MmaPolicyINS1_4warp11MmaTensorOpINS6_ILi32ELi32ELi16EEEdSP_dSX_dSV_NS10_17MmaTensorOpPolicyINSR_3MmaINS6_ILi8ELi8ELi4EEELi32EdSV_dSE_dSV_NSR_13OpMultiplyAddEEENSB_ILi1ELi1EEEEELi1ELb0EbEENSB_ILi0ELi0EEES1B_Li1EEELi3ELNS1_23SharedMemoryClearOptionE0EbEES1E_NS_8epilogue11threadblock8EpilogueIS7_S1A_Li1ENS1G_27PredicatedTileIteratorBlas3INS1G_26OutputTileOptimalThreadMapINS1G_15OutputTileShapeILi64ELi8ELi2ELi1ELi1EEENS1K_ILi1ELi4ELi1ELi1ELi4EEELi128ELi1ELi64EEEdLNS_8BlasModeE1EEENS1F_4warp24FragmentIteratorTensorOpIS12_S15_dNSK_IdLi2ELb1EEESV_EENS1Q_20TileIteratorTensorOpIS12_S15_dSV_EENS1G_18SharedLoadIteratorINS1N_18CompactedThreadMapEdLi8EEENS1F_6thread17LinearCombinationIdLi1EddLNS1Z_9ScaleType4KindE0ELNS_15FloatRoundStyleE2EdEENSB_ILi0ELi4EEELi1ELi1EEENS4_30GemmIdentityThreadblockSwizzleILi1EEELNS_8FillModeE2ELS1O_1EEEEEvNT_6ParamsE --------------------------
	.section	.nv.constant0._ZN7cutlass6KernelINS_4gemm6kernel15Rank2KUniversalINS1_11threadblock13MmaMultistageINS1_9GemmShapeILi64ELi64ELi16EEENS_9transform11threadblock28PredicatedTileAccessIteratorINS_11MatrixShapeILi64ELi16EEEdNS_6layout11ColumnMajorELi1ENS8_31PitchLinearWarpStripedThreadMapINS_16PitchLinearShapeILi64ELi16EEELi128ENSG_ILi16ELi2EEELi1EEENS_5ArrayIdLi1ELb1EEELb0ENSD_9NoPermuteEEENS9_25RegularTileAccessIteratorISC_dNSD_43ColumnMajorTensorOpMultiplicandCongruous64bELi1ESJ_Li8EEELNS_4arch14CacheOperation4KindE0ENSA_INSB_ILi16ELi64EEEdNSD_8RowMajorELi0ESJ_SL_Lb0ESM_EENSO_ISU_dNSD_40RowMajorTensorOpMultiplicandCongruous64bELi0ESJ_Li8EEELST_0EdSV_NS4_9MmaPolicyINS1_4warp11MmaTensorOpINS6_ILi32ELi32ELi16EEEdSP_dSX_dSV_NS10_17MmaTensorOpPolicyINSR_3MmaINS6_ILi8ELi8ELi4EEELi32EdSV_dSE_dSV_NSR_13OpMultiplyAddEEENSB_ILi1ELi1EEEEELi1ELb0EbEENSB_ILi0ELi0EEES1B_Li1EEELi3ELNS1_23SharedMemoryClearOptionE0EbEES1E_NS_8epilogue11threadblock8EpilogueIS7_S1A_Li1ENS1G_27PredicatedTileIteratorBlas3INS1G_26OutputTileOptimalThreadMapINS1G_15OutputTileShapeILi64ELi8ELi2ELi1ELi1EEENS1K_ILi1ELi4ELi1ELi1ELi4EEELi128ELi1ELi64EEEdLNS_8BlasModeE1EEENS1F_4warp24FragmentIteratorTensorOpIS12_S15_dNSK_IdLi2ELb1EEESV_EENS1Q_20TileIteratorTensorOpIS12_S15_dSV_EENS1G_18SharedLoadIteratorINS1N_18CompactedThreadMapEdLi8EEENS1F_6thread17LinearCombinationIdLi1EddLNS1Z_9ScaleType4KindE0ELNS_15FloatRoundStyleE2EdEENSB_ILi0ELi4EEELi1ELi1EEENS4_30GemmIdentityThreadblockSwizzleILi1EEELNS_8FillModeE2ELS1O_1EEEEEvNT_6ParamsE,"a",@progbits
	.sectionflags	@""
	.align	4
.nv.constant0._ZN7cutlass6KernelINS_4gemm6kernel15Rank2KUniversalINS1_11threadblock13MmaMultistageINS1_9GemmShapeILi64ELi64ELi16EEENS_9transform11threadblock28PredicatedTileAccessIteratorINS_11MatrixShapeILi64ELi16EEEdNS_6layout11ColumnMajorELi1ENS8_31PitchLinearWarpStripedThreadMapINS_16PitchLinearShapeILi64ELi16EEELi128ENSG_ILi16ELi2EEELi1EEENS_5ArrayIdLi1ELb1EEELb0ENSD_9NoPermuteEEENS9_25RegularTileAccessIteratorISC_dNSD_43ColumnMajorTensorOpMultiplicandCongruous64bELi1ESJ_Li8EEELNS_4arch14CacheOperation4KindE0ENSA_INSB_ILi16ELi64EEEdNSD_8RowMajorELi0ESJ_SL_Lb0ESM_EENSO_ISU_dNSD_40RowMajorTensorOpMultiplicandCongruous64bELi0ESJ_Li8EEELST_0EdSV_NS4_9MmaPolicyINS1_4warp11MmaTensorOpINS6_ILi32ELi32ELi16EEEdSP_dSX_dSV_NS10_17MmaTensorOpPolicyINSR_3MmaINS6_ILi8ELi8ELi4EEELi32EdSV_dSE_dSV_NSR_13OpMultiplyAddEEENSB_ILi1ELi1EEEEELi1ELb0EbEENSB_ILi0ELi0EEES1B_Li1EEELi3ELNS1_23SharedMemoryClearOptionE0EbEES1E_NS_8epilogue11threadblock8EpilogueIS7_S1A_Li1ENS1G_27PredicatedTileIteratorBlas3INS1G_26OutputTileOptimalThreadMapINS1G_15OutputTileShapeILi64ELi8ELi2ELi1ELi1EEENS1K_ILi1ELi4ELi1ELi1ELi4EEELi128ELi1ELi64EEEdLNS_8BlasModeE1EEENS1F_4warp24FragmentIteratorTensorOpIS12_S15_dNSK_IdLi2ELb1EEESV_EENS1Q_20TileIteratorTensorOpIS12_S15_dSV_EENS1G_18SharedLoadIteratorINS1N_18CompactedThreadMapEdLi8EEENS1F_6thread17LinearCombinationIdLi1EddLNS1Z_9ScaleType4KindE0ELNS_15FloatRoundStyleE2EdEENSB_ILi0ELi4EEELi1ELi1EEENS4_30GemmIdentityThreadblockSwizzleILi1EEELNS_8FillModeE2ELS1O_1EEEEEvNT_6ParamsE:
	.zero		1328


//--------------------- SYMBOLS --------------------------

	.type		.nv.reservedSmem.offset0,@object
	.size		.nv.reservedSmem.offset0,0x4
	.type		.nv.reservedSmem.cap,@object
	.size		.nv.reservedSmem.cap,0x4
